def matmul_kernel(
    a_ptr,
    b_ptr,
    c_ptr,
    M,
    N,
    K,
    stride_am,
    stride_ak,
    stride_bk,
    stride_bn,
    stride_cm,
    stride_cn,
    BLOCK_M: tl.constexpr,
    BLOCK_N: tl.constexpr,
    BLOCK_K: tl.constexpr,
    GROUP_M: tl.constexpr,
):
    pid = tl.program_id(axis=0)
    num_pid_m = tl.cdiv(M, BLOCK_M)
    num_pid_n = tl.cdiv(N, BLOCK_N)
    num_pid_in_group = GROUP_M * num_pid_n
    group_id = pid // num_pid_in_group
    first_pid_m = group_id * GROUP_M
    group_size_m = min(num_pid_m - first_pid_m, GROUP_M)
    pid_m = first_pid_m + ((pid % num_pid_in_group) % group_size_m)
    pid_n = (pid % num_pid_in_group) // group_size_m

    offs_am = (pid_m * BLOCK_M + tl.arange(0, BLOCK_M)) % M
    offs_bn = (pid_n * BLOCK_N + tl.arange(0, BLOCK_N)) % N
    offs_k = tl.arange(0, BLOCK_K)
    a_ptrs = a_ptr + offs_am[:, None] * stride_am + offs_k[None, :] * stride_ak
    b_ptrs = b_ptr + offs_k[:, None] * stride_bk + offs_bn[None, :] * stride_bn

    acc = tl.zeros((BLOCK_M, BLOCK_N), dtype=tl.float32)
    for kk in range(0, tl.cdiv(K, BLOCK_K)):
        a = tl.load(a_ptrs, mask=offs_k[None, :] < K - kk * BLOCK_K, other=0.0)
        b = tl.load(b_ptrs, mask=offs_k[:, None] < K - kk * BLOCK_K, other=0.0)
        acc = tl.dot(a, b, acc)
        a_ptrs += BLOCK_K * stride_ak
        b_ptrs += BLOCK_K * stride_bk

    c = acc.to(c_ptr.dtype.element_ty)
    offs_cm = pid_m * BLOCK_M + tl.arange(0, BLOCK_M)
    offs_cn = pid_n * BLOCK_N + tl.arange(0, BLOCK_N)
    c_ptrs = c_ptr + offs_cm[:, None] * stride_cm + offs_cn[None, :] * stride_cn
    mask = (offs_cm[:, None] < M) & (offs_cn[None, :] < N)
    tl.store(c_ptrs, c, mask=mask)

# config = {"BLOCK_K": 128, "BLOCK_M": 64, "BLOCK_N": 64, "GROUP_M": 8, "arch": "sm_90", "dtype": "fp32", "num_ctas": 1, "num_stages": 6, "num_warps": 4}
# arch = sm_90


// ===== COMPILED SASS (sm_90a) =====

	.target	sm_90a

	.elftype	@"ET_EXEC"


//--------------------- .note.nv.tkinfo           --------------------------
	.section	.note.nv.tkinfo,"",@"SHT_NOTE"
	.sectionflags	@"SHF_NOTE_NV_TKINFO"
	.tkinfo
        /*0018*/ 	.word	0x00000002
        /*0030*/ 	.string	""
        /*0030*/ 	.string	"ptxas"
        /*0030*/ 	.string	"Cuda compilation tools, release 13.0, V13.0.88"
        /*0030*/ 	.string	"Build cuda_13.0.r13.0/compiler.36424714_0"
        /*0030*/ 	.string	"-v  -suppress-debug-info  -lineinfo  -arch sm_90a "



//--------------------- .note.nv.cuinfo           --------------------------
	.section	.note.nv.cuinfo,"",@"SHT_NOTE"
	.sectionflags	@"SHF_NOTE_NV_CUINFO"
        /*0018*/ 	.short	0x0002
        /*001a*/ 	.short	0x005a
        /*001c*/ 	.short	0x0082
	.zero		2


//--------------------- .nv.info                  --------------------------
	.section	.nv.info,"",@"SHT_CUDA_INFO"
	.align	4


	//----- nvinfo : EIATTR_REGCOUNT
	.align		4
        /*0000*/ 	.byte	0x04, 0x2f
        /*0002*/ 	.short	(.L_1 - .L_0)
	.align		4
.L_0:
        /*0004*/ 	.word	index@(matmul_kernel)
        /*0008*/ 	.word	0x000000ff


	//----- nvinfo : EIATTR_FRAME_SIZE
	.align		4
.L_1:
        /*000c*/ 	.byte	0x04, 0x11
        /*000e*/ 	.short	(.L_3 - .L_2)
	.align		4
.L_2:
        /*0010*/ 	.word	index@(matmul_kernel)
        /*0014*/ 	.word	0x000004c0


	//----- nvinfo : EIATTR_MIN_STACK_SIZE
	.align		4
.L_3:
        /*0018*/ 	.byte	0x04, 0x12
        /*001a*/ 	.short	(.L_5 - .L_4)
	.align		4
.L_4:
        /*001c*/ 	.word	index@(matmul_kernel)
        /*0020*/ 	.word	0x000004c0
.L_5:


//--------------------- .nv.compat                --------------------------
	.section	.nv.compat,"",@"SHT_CUDA_COMPAT_INFO"
	.align	4
        /*0000*/ 	.byte	0x02, 0x09, 0x01, 0x00, 0x02, 0x02, 0x04, 0x00, 0x02, 0x05, 0x05, 0x00, 0x03, 0x07, 0x01, 0x01
        /*0010*/ 	.byte	0x02, 0x03, 0x00, 0x00, 0x02, 0x06, 0x01, 0x00, 0x04, 0x0b, 0x08, 0x00, 0x00, 0x00, 0x00, 0x00
        /*0020*/ 	.byte	0x00, 0x00, 0x00, 0x00


//--------------------- .nv.info.matmul_kernel    --------------------------
	.section	.nv.info.matmul_kernel,"",@"SHT_CUDA_INFO"
	.sectionflags	@""
	.align	4


	//----- nvinfo : EIATTR_CUDA_API_VERSION
	.align		4
        /*0000*/ 	.byte	0x04, 0x37
        /*0002*/ 	.short	(.L_7 - .L_6)
.L_6:
        /*0004*/ 	.word	0x00000082


	//----- nvinfo : EIATTR_KPARAM_INFO
	.align		4
.L_7:
        /*0008*/ 	.byte	0x04, 0x17
        /*000a*/ 	.short	(.L_9 - .L_8)
.L_8:
        /*000c*/ 	.word	0x00000000
        /*0010*/ 	.short	0x000d
        /*0012*/ 	.short	0x0048
        /*0014*/ 	.byte	0x00, 0xf4, 0x21, 0x00


	//----- nvinfo : EIATTR_KPARAM_INFO
	.align		4
.L_9:
        /*0018*/ 	.byte	0x04, 0x17
        /*001a*/ 	.short	(.L_11 - .L_10)
.L_10:
        /*001c*/ 	.word	0x00000000
        /*0020*/ 	.short	0x000c
        /*0022*/ 	.short	0x0040
        /*0024*/ 	.byte	0x00, 0xf4, 0x21, 0x00


	//----- nvinfo : EIATTR_KPARAM_INFO
	.align		4
.L_11:
        /*0028*/ 	.byte	0x04, 0x17
        /*002a*/ 	.short	(.L_13 - .L_12)
.L_12:
        /*002c*/ 	.word	0x00000000
        /*0030*/ 	.short	0x000b
        /*0032*/ 	.short	0x0038
        /*0034*/ 	.byte	0x00, 0xf0, 0x11, 0x00


	//----- nvinfo : EIATTR_KPARAM_INFO
	.align		4
.L_13:
        /*0038*/ 	.byte	0x04, 0x17
        /*003a*/ 	.short	(.L_15 - .L_14)
.L_14:
        /*003c*/ 	.word	0x00000000
        /*0040*/ 	.short	0x000a
        /*0042*/ 	.short	0x0034
        /*0044*/ 	.byte	0x00, 0xf0, 0x11, 0x00


	//----- nvinfo : EIATTR_KPARAM_INFO
	.align		4
.L_15:
        /*0048*/ 	.byte	0x04, 0x17
        /*004a*/ 	.short	(.L_17 - .L_16)
.L_16:
        /*004c*/ 	.word	0x00000000
        /*0050*/ 	.short	0x0009
        /*0052*/ 	.short	0x0030
        /*0054*/ 	.byte	0x00, 0xf0, 0x11, 0x00


	//----- nvinfo : EIATTR_KPARAM_INFO
	.align		4
.L_17:
        /*0058*/ 	.byte	0x04, 0x17
        /*005a*/ 	.short	(.L_19 - .L_18)
.L_18:
        /*005c*/ 	.word	0x00000000
        /*0060*/ 	.short	0x0008
        /*0062*/ 	.short	0x002c
        /*0064*/ 	.byte	0x00, 0xf0, 0x11, 0x00


	//----- nvinfo : EIATTR_KPARAM_INFO
	.align		4
.L_19:
        /*0068*/ 	.byte	0x04, 0x17
        /*006a*/ 	.short	(.L_21 - .L_20)
.L_20:
        /*006c*/ 	.word	0x00000000
        /*0070*/ 	.short	0x0007
        /*0072*/ 	.short	0x0028
        /*0074*/ 	.byte	0x00, 0xf0, 0x11, 0x00


	//----- nvinfo : EIATTR_KPARAM_INFO
	.align		4
.L_21:
        /*0078*/ 	.byte	0x04, 0x17
        /*007a*/ 	.short	(.L_23 - .L_22)
.L_22:
        /*007c*/ 	.word	0x00000000
        /*0080*/ 	.short	0x0006
        /*0082*/ 	.short	0x0024
        /*0084*/ 	.byte	0x00, 0xf0, 0x11, 0x00


	//----- nvinfo : EIATTR_KPARAM_INFO
	.align		4
.L_23:
        /*0088*/ 	.byte	0x04, 0x17
        /*008a*/ 	.short	(.L_25 - .L_24)
.L_24:
        /*008c*/ 	.word	0x00000000
        /*0090*/ 	.short	0x0005
        /*0092*/ 	.short	0x0020
        /*0094*/ 	.byte	0x00, 0xf0, 0x11, 0x00


	//----- nvinfo : EIATTR_KPARAM_INFO
	.align		4
.L_25:
        /*0098*/ 	.byte	0x04, 0x17
        /*009a*/ 	.short	(.L_27 - .L_26)
.L_26:
        /*009c*/ 	.word	0x00000000
        /*00a0*/ 	.short	0x0004
        /*00a2*/ 	.short	0x001c
        /*00a4*/ 	.byte	0x00, 0xf0, 0x11, 0x00


	//----- nvinfo : EIATTR_KPARAM_INFO
	.align		4
.L_27:
        /*00a8*/ 	.byte	0x04, 0x17
        /*00aa*/ 	.short	(.L_29 - .L_28)
.L_28:
        /*00ac*/ 	.word	0x00000000
        /*00b0*/ 	.short	0x0003
        /*00b2*/ 	.short	0x0018
        /*00b4*/ 	.byte	0x00, 0xf0, 0x11, 0x00


	//----- nvinfo : EIATTR_KPARAM_INFO
	.align		4
.L_29:
        /*00b8*/ 	.byte	0x04, 0x17
        /*00ba*/ 	.short	(.L_31 - .L_30)
.L_30:
        /*00bc*/ 	.word	0x00000000
        /*00c0*/ 	.short	0x0002
        /*00c2*/ 	.short	0x0010
        /*00c4*/ 	.byte	0x00, 0xf4, 0x21, 0x00


	//----- nvinfo : EIATTR_KPARAM_INFO
	.align		4
.L_31:
        /*00c8*/ 	.byte	0x04, 0x17
        /*00ca*/ 	.short	(.L_33 - .L_32)
.L_32:
        /*00cc*/ 	.word	0x00000000
        /*00d0*/ 	.short	0x0001
        /*00d2*/ 	.short	0x0008
        /*00d4*/ 	.byte	0x00, 0xf4, 0x21, 0x00


	//----- nvinfo : EIATTR_KPARAM_INFO
	.align		4
.L_33:
        /*00d8*/ 	.byte	0x04, 0x17
        /*00da*/ 	.short	(.L_35 - .L_34)
.L_34:
        /*00dc*/ 	.word	0x00000000
        /*00e0*/ 	.short	0x0000
        /*00e2*/ 	.short	0x0000
        /*00e4*/ 	.byte	0x00, 0xf4, 0x21, 0x00


	//----- nvinfo : EIATTR_SPARSE_MMA_MASK
	.align		4
.L_35:
        /*00e8*/ 	.byte	0x03, 0x50
        /*00ea*/ 	.short	0x0000


	//----- nvinfo : EIATTR_MAXREG_COUNT
	.align		4
        /*00ec*/ 	.byte	0x03, 0x1b
        /*00ee*/ 	.short	0x00ff


	//----- nvinfo : EIATTR_NUM_BARRIERS
	.align		4
        /*00f0*/ 	.byte	0x02, 0x4c
        /*00f2*/ 	.byte	0x01
	.zero		1


	//----- nvinfo : EIATTR_ANNOTATIONS
	.align		4
        /*00f4*/ 	.byte	0x04, 0x55
        /*00f6*/ 	.short	(.L_37 - .L_36)


	//   ....[0]....
.L_36:
        /*00f8*/ 	.word	0x00000001
        /*00fc*/ 	.byte	0xe0, 0x07, 0x00, 0x00, 0x01, 0x00, 0x00, 0x00, 0x80, 0x2f, 0x00, 0x00, 0x01, 0x00, 0x00, 0x00
        /* <DEDUP_REMOVED lines=381> */
        /*18dc*/ 	.byte	0x80, 0x95, 0x01, 0x00


	//----- nvinfo : EIATTR_MERCURY_ISA_VERSION
	.align		4
.L_37:
        /*18e0*/ 	.byte	0x03, 0x5f
        /*18e2*/ 	.short	0x0101


	//----- nvinfo : EIATTR_EXIT_INSTR_OFFSETS
	.align		4
        /*18e4*/ 	.byte	0x04, 0x1c
        /*18e6*/ 	.short	(.L_39 - .L_38)


	//   ....[0]....
.L_38:
        /*18e8*/ 	.word	0x0001a470


	//   ....[1]....
        /*18ec*/ 	.word	0x0001a490


	//----- nvinfo : EIATTR_REQNTID
	.align		4
.L_39:
        /*18f0*/ 	.byte	0x04, 0x10
        /*18f2*/ 	.short	(.L_41 - .L_40)
.L_40:
        /*18f4*/ 	.word	0x00000080
        /*18f8*/ 	.word	0x00000001
        /*18fc*/ 	.word	0x00000001


	//----- nvinfo : EIATTR_CBANK_PARAM_SIZE
	.align		4
.L_41:
        /*1900*/ 	.byte	0x03, 0x19
        /*1902*/ 	.short	0x0050


	//----- nvinfo : EIATTR_PARAM_CBANK
	.align		4
        /*1904*/ 	.byte	0x04, 0x0a
        /*1906*/ 	.short	(.L_43 - .L_42)
	.align		4
.L_42:
        /*1908*/ 	.word	index@(.nv.constant0.matmul_kernel)
        /*190c*/ 	.short	0x0210
        /*190e*/ 	.short	0x0050


	//----- nvinfo : EIATTR_SW_WAR
	.align		4
.L_43:
        /*1910*/ 	.byte	0x04, 0x36
        /*1912*/ 	.short	(.L_45 - .L_44)
.L_44:
        /*1914*/ 	.word	0x00000008
.L_45:


//--------------------- .nv.callgraph             --------------------------
	.section	.nv.callgraph,"",@"SHT_CUDA_CALLGRAPH"
	.align	4
	.sectionentsize	8
	.align		4
        /*0000*/ 	.word	0x00000000
	.align		4
        /*0004*/ 	.word	0xffffffff
	.align		4
        /*0008*/ 	.word	0x00000000
	.align		4
        /*000c*/ 	.word	0xfffffffe
	.align		4
        /*0010*/ 	.word	0x00000000
	.align		4
        /*0014*/ 	.word	0xfffffffd
	.align		4
        /*0018*/ 	.word	0x00000000
	.align		4
        /*001c*/ 	.word	0xfffffffc


//--------------------- .text.matmul_kernel       --------------------------
	.section	.text.matmul_kernel,"ax",@progbits
	.align	128
        .global         matmul_kernel
        .type           matmul_kernel,@function
        .size           matmul_kernel,(.L_x_3 - matmul_kernel)
        .other          matmul_kernel,@"STO_CUDA_ENTRY STV_DEFAULT"
matmul_kernel:
.text.matmul_kernel:
[----:B------:R-:W1:Y:S08]  /*0000*/  LDC R1, c[0x0][0x28] ;  /* 0x00000a00ff017b82 */ /* 0x000e700000000800 */
[----:B------:R-:W2:Y:S01]  /*0010*/  LDC.64 R140, c[0x0][0x228] ;  /* 0x00008a00ff8c7b82 */ /* 0x000ea20000000a00 */
[----:B------:R-:W3:Y:S01]  /*0020*/  S2R R7, SR_CTAID.X ;  /* 0x0000000000077919 */ /* 0x000ee20000002500 */
[----:B-1----:R-:W-:Y:S01]  /*0030*/  VIADD R1, R1, 0xfffffb40 ;  /* 0xfffffb4001017836 */ /* 0x002fe20000000000 */
[----:B------:R-:W-:Y:S01]  /*0040*/  ULDC.64 UR4, c[0x0][0x210] ;  /* 0x0000840000047ab9 */ /* 0x000fe20000000a00 */
[----:B------:R-:W-:Y:S01]  /*0050*/  ULDC UR16, c[0x0][0x230] ;  /* 0x00008c0000107ab9 */ /* 0x000fe20000000800 */
        /* <DEDUP_REMOVED lines=19> */
[----:B--2---:R-:W-:Y:S01]  /*0190*/  VIADD R0, R141, 0x3f ;  /* 0x0000003f8d007836 */ /* 0x004fe20000000000 */
[----:B------:R-:W-:Y:S01]  /*01a0*/  ULDC UR26, c[0x0][0x230] ;  /* 0x00008c00001a7ab9 */ /* 0x000fe20000000800 */
[----:B------:R-:W-:Y:S01]  /*01b0*/  ULDC UR27, c[0x0][0x230] ;  /* 0x00008c00001b7ab9 */ /* 0x000fe20000000800 */
[----:B------:R-:W-:-:S02]  /*01c0*/  LOP3.LUT R6, R6, 0xbfffffff, RZ, 0xc0, !PT ;  /* 0xbfffffff06067812 */ /* 0x000fc400078ec0ff */
[----:B------:R-:W-:Y:S02]  /*01d0*/  SHF.R.S32.HI R3, RZ, 0x1f, R0 ;  /* 0x0000001fff037819 */ /* 0x000fe40000011400 */
[----:B------:R-:W-:Y:S02]  /*01e0*/  LOP3.LUT R5, R5, 0xfffffffe, RZ, 0xc0, !PT ;  /* 0xfffffffe05057812 */ /* 0x000fe400078ec0ff */
[----:B------:R-:W-:Y:S02]  /*01f0*/  LEA.HI R3, R3, R0, RZ, 0x6 ;  /* 0x0000000003037211 */ /* 0x000fe400078f30ff */
[----:B---3--:R-:W-:Y:S02]  /*0200*/  IABS R10, R7 ;  /* 0x00000007000a7213 */ /* 0x008fe40000000000 */
[----:B------:R-:W-:-:S05]  /*0210*/  SHF.R.S32.HI R3, RZ, 0x6, R3 ;  /* 0x00000006ff037819 */ /* 0x000fca0000011403 */
[----:B------:R-:W-:-:S05]  /*0220*/  IMAD.SHL.U32 R4, R3, 0x8, RZ ;  /* 0x0000000803047824 */ /* 0x000fca00078e00ff */
[-C--:B------:R-:W-:Y:S02]  /*0230*/  IABS R9, R4.reuse ;  /* 0x0000000400097213 */ /* 0x080fe40000000000 */
[----:B------:R-:W-:Y:S02]  /*0240*/  IABS R12, R4 ;  /* 0x00000004000c7213 */ /* 0x000fe40000000000 */
[----:B------:R-:W1:Y:S08]  /*0250*/  I2F.RP R0, R9 ;  /* 0x0000000900007306 */ /* 0x000e700000209400 */
[----:B-1----:R-:W1:Y:S02]  /*0260*/  MUFU.RCP R0, R0 ;  /* 0x0000000000007308 */ /* 0x002e640000001000 */
[----:B-1----:R-:W-:-:S02]  /*0270*/  VIADD R2, R0, 0xffffffe ;  /* 0x0ffffffe00027836 */ /* 0x002fc40000000000 */
[----:B------:R-:W-:-:S04]  /*0280*/  IMAD.MOV R0, RZ, RZ, -R12 ;  /* 0x000000ffff007224 */ /* 0x000fc800078e0a0c */
[----:B------:R1:W2:Y:S02]  /*0290*/  F2I.FTZ.U32.TRUNC.NTZ R3, R2 ;  /* 0x0000000200037305 */ /* 0x0002a4000021f000 */
[----:B-1----:R-:W-:Y:S02]  /*02a0*/  IMAD.MOV.U32 R2, RZ, RZ, RZ ;  /* 0x000000ffff027224 */ /* 0x002fe400078e00ff */
[----:B--2---:R-:W-:-:S04]  /*02b0*/  IMAD.MOV R8, RZ, RZ, -R3 ;  /* 0x000000ffff087224 */ /* 0x004fc800078e0a03 */
[----:B------:R-:W-:Y:S02]  /*02c0*/  IMAD R11, R8, R9, RZ ;  /* 0x00000009080b7224 */ /* 0x000fe400078e02ff */
[----:B------:R-:W-:Y:S02]  /*02d0*/  IMAD.MOV.U32 R8, RZ, RZ, R10 ;  /* 0x000000ffff087224 */ /* 0x000fe400078e000a */
[----:B------:R-:W-:-:S06]  /*02e0*/  IMAD.HI.U32 R3, R3, R11, R2 ;  /* 0x0000000b03037227 */ /* 0x000fcc00078e0002 */
[----:B------:R-:W-:-:S04]  /*02f0*/  IMAD.HI.U32 R3, R3, R8, RZ ;  /* 0x0000000803037227 */ /* 0x000fc800078e00ff */
[----:B------:R-:W-:-:S05]  /*0300*/  IMAD R0, R3, R0, R8 ;  /* 0x0000000003007224 */ /* 0x000fca00078e0208 */
[----:B------:R-:W-:-:S13]  /*0310*/  ISETP.GT.U32.AND P1, PT, R9, R0, PT ;  /* 0x000000000900720c */ /* 0x000fda0003f24070 */
[----:B------:R-:W-:Y:S02]  /*0320*/  @!P1 IMAD.IADD R0, R0, 0x1, -R9 ;  /* 0x0000000100009824 */ /* 0x000fe400078e0a09 */
[----:B------:R-:W-:Y:S01]  /*0330*/  @!P1 VIADD R3, R3, 0x1 ;  /* 0x0000000103039836 */ /* 0x000fe20000000000 */
[----:B------:R-:W-:Y:S02]  /*0340*/  ISETP.NE.AND P1, PT, R4, RZ, PT ;  /* 0x000000ff0400720c */ /* 0x000fe40003f25270 */
[----:B------:R-:W-:Y:S02]  /*0350*/  ISETP.GE.U32.AND P0, PT, R0, R9, PT ;  /* 0x000000090000720c */ /* 0x000fe40003f06070 */
[----:B------:R-:W-:-:S04]  /*0360*/  LOP3.LUT R0, R7, R4, RZ, 0x3c, !PT ;  /* 0x0000000407007212 */ /* 0x000fc800078e3cff */
[----:B------:R-:W-:Y:S01]  /*0370*/  ISETP.GE.AND P2, PT, R0, RZ, PT ;  /* 0x000000ff0000720c */ /* 0x000fe20003f46270 */
[----:B------:R-:W-:-:S06]  /*0380*/  VIADD R0, R140, 0x3f ;  /* 0x0000003f8c007836 */ /* 0x000fcc0000000000 */
[----:B------:R-:W-:-:S04]  /*0390*/  @P0 VIADD R3, R3, 0x1 ;  /* 0x0000000103030836 */ /* 0x000fc80000000000 */
[----:B------:R-:W-:Y:S01]  /*03a0*/  IMAD.MOV.U32 R2, RZ, RZ, R3 ;  /* 0x000000ffff027224 */ /* 0x000fe200078e0003 */
[----:B------:R-:W-:-:S03]  /*03b0*/  SHF.R.S32.HI R3, RZ, 0x1f, R0 ;  /* 0x0000001fff037819 */ /* 0x000fc60000011400 */
[----:B------:R-:W-:Y:S01]  /*03c0*/  @!P2 IMAD.MOV R2, RZ, RZ, -R2 ;  /* 0x000000ffff02a224 */ /* 0x000fe200078e0a02 */
[----:B------:R-:W-:Y:S02]  /*03d0*/  @!P1 LOP3.LUT R2, RZ, R4, RZ, 0x33, !PT ;  /* 0x00000004ff029212 */ /* 0x000fe400078e33ff */
[----:B------:R-:W-:-:S03]  /*03e0*/  LEA.HI R3, R3, R0, RZ, 0x6 ;  /* 0x0000000003037211 */ /* 0x000fc600078f30ff */
[----:B------:R-:W-:Y:S02]  /*03f0*/  IMAD.SHL.U32 R16, R2, 0x8, RZ ;  /* 0x0000000802107824 */ /* 0x000fe400078e00ff */
[----:B------:R-:W-:-:S03]  /*0400*/  IMAD.MOV R2, RZ, RZ, -R2 ;  /* 0x000000ffff027224 */ /* 0x000fc600078e0a02 */
[----:B------:R-:W-:Y:S01]  /*0410*/  LEA.HI.SX32 R3, R3, -R16, 0x1a ;  /* 0x8000001003037211 */ /* 0x000fe200078fd2ff */
[----:B------:R-:W-:Y:S01]  /*0420*/  IMAD R20, R4, R2, R7 ;  /* 0x0000000204147224 */ /* 0x000fe200078e0207 */
[----:B------:R-:W-:Y:S01]  /*0430*/  IABS R4, R141 ;  /* 0x0000008d00047213 */ /* 0x000fe20000000000 */
[----:B------:R-:W-:Y:S01]  /*0440*/  IMAD.MOV.U32 R2, RZ, RZ, RZ ;  /* 0x000000ffff027224 */ /* 0x000fe200078e00ff */
[----:B------:R-:W-:-:S04]  /*0450*/  VIMNMX R17, R3, 0x8, PT ;  /* 0x0000000803117848 */ /* 0x000fc80003fe0100 */
[-C--:B------:R-:W-:Y:S02]  /*0460*/  IABS R9, R17.reuse ;  /* 0x0000001100097213 */ /* 0x080fe40000000000 */
[----:B------:R-:W-:Y:S02]  /*0470*/  IABS R10, R17 ;  /* 0x00000011000a7213 */ /* 0x000fe40000000000 */
[----:B------:R-:W1:Y:S08]  /*0480*/  I2F.RP R0, R9 ;  /* 0x0000000900007306 */ /* 0x000e700000209400 */
[----:B-1----:R-:W1:Y:S02]  /*0490*/  MUFU.RCP R0, R0 ;  /* 0x0000000000007308 */ /* 0x002e640000001000 */
[----:B-1----:R-:W-:-:S02]  /*04a0*/  VIADD R3, R0, 0xffffffe ;  /* 0x0ffffffe00037836 */ /* 0x002fc40000000000 */
[----:B------:R-:W-:-:S04]  /*04b0*/  IMAD.MOV R0, RZ, RZ, -R10 ;  /* 0x000000ffff007224 */ /* 0x000fc800078e0a0a */
[----:B------:R-:W1:Y:S08]  /*04c0*/  I2F.RP R10, R4 ;  /* 0x00000004000a7306 */ /* 0x000e700000209400 */
[----:B------:R-:W2:Y:S08]  /*04d0*/  F2I.FTZ.U32.TRUNC.NTZ R3, R3 ;  /* 0x0000000300037305 */ /* 0x000eb0000021f000 */
[----:B-1----:R-:W1:Y:S01]  /*04e0*/  MUFU.RCP R10, R10 ;  /* 0x0000000a000a7308 */ /* 0x002e620000001000 */
[----:B--2---:R-:W-:-:S04]  /*04f0*/  IMAD.MOV R8, RZ, RZ, -R3 ;  /* 0x000000ffff087224 */ /* 0x004fc800078e0a03 */
[----:B------:R-:W-:Y:S01]  /*0500*/  IMAD R7, R8, R9, RZ ;  /* 0x0000000908077224 */ /* 0x000fe200078e02ff */
[----:B------:R-:W-:-:S03]  /*0510*/  IABS R8, R20 ;  /* 0x0000001400087213 */ /* 0x000fc60000000000 */
[----:B------:R-:W-:Y:S01]  /*0520*/  IMAD.HI.U32 R2, R3, R7, R2 ;  /* 0x0000000703027227 */ /* 0x000fe200078e0002 */
[----:B------:R-:W-:-:S03]  /*0530*/  IABS R7, R140 ;  /* 0x0000008c00077213 */ /* 0x000fc60000000000 */
[----:B------:R-:W-:Y:S02]  /*0540*/  IMAD.MOV.U32 R3, RZ, RZ, R8 ;  /* 0x000000ffff037224 */ /* 0x000fe400078e0008 */
[----:B------:R-:W2:Y:S02]  /*0550*/  I2F.RP R8, R7 ;  /* 0x0000000700087306 */ /* 0x000ea40000209400 */
[----:B------:R-:W-:-:S04]  /*0560*/  IMAD.HI.U32 R2, R2, R3, RZ ;  /* 0x0000000302027227 */ /* 0x000fc800078e00ff */
[----:B------:R-:W-:Y:S02]  /*0570*/  IMAD R0, R2, R0, R3 ;  /* 0x0000000002007224 */ /* 0x000fe400078e0203 */
[----:B-1----:R-:W-:-:S03]  /*0580*/  VIADD R3, R10, 0xffffffe ;  /* 0x0ffffffe0a037836 */ /* 0x002fc60000000000 */
[----:B------:R-:W-:-:S03]  /*0590*/  ISETP.GT.U32.AND P1, PT, R9, R0, PT ;  /* 0x000000000900720c */ /* 0x000fc60003f24070 */
[----:B------:R-:W1:Y:S08]  /*05a0*/  F2I.FTZ.U32.TRUNC.NTZ R3, R3 ;  /* 0x0000000300037305 */ /* 0x000e70000021f000 */
[----:B--2---:R-:W2:Y:S02]  /*05b0*/  MUFU.RCP R8, R8 ;  /* 0x0000000800087308 */ /* 0x004ea40000001000 */
[----:B------:R-:W-:-:S02]  /*05c0*/  @!P1 IMAD.IADD R0, R0, 0x1, -R9 ;  /* 0x0000000100009824 */ /* 0x000fc400078e0a09 */
[----:B------:R-:W-:Y:S01]  /*05d0*/  @!P1 VIADD R2, R2, 0x1 ;  /* 0x0000000102029836 */ /* 0x000fe20000000000 */
[----:B------:R-:W-:Y:S02]  /*05e0*/  ISETP.NE.AND P1, PT, R17, RZ, PT ;  /* 0x000000ff1100720c */ /* 0x000fe40003f25270 */
[----:B------:R-:W-:Y:S01]  /*05f0*/  ISETP.GE.U32.AND P0, PT, R0, R9, PT ;  /* 0x000000090000720c */ /* 0x000fe20003f06070 */
[----:B-1----:R-:W-:Y:S01]  /*0600*/  IMAD.MOV R11, RZ, RZ, -R3 ;  /* 0x000000ffff0b7224 */ /* 0x002fe200078e0a03 */
[----:B------:R-:W-:Y:S01]  /*0610*/  LOP3.LUT R0, R20, R17, RZ, 0x3c, !PT ;  /* 0x0000001114007212 */ /* 0x000fe200078e3cff */
[----:B------:R-:W1:Y:S02]  /*0620*/  S2R R9, SR_TID.X ;  /* 0x0000000000097919 */ /* 0x000e640000002100 */
[----:B------:R-:W-:Y:S01]  /*0630*/  IMAD R11, R11, R4, RZ ;  /* 0x000000040b0b7224 */ /* 0x000fe200078e02ff */
[----:B------:R-:W-:Y:S01]  /*0640*/  ISETP.GE.AND P2, PT, R0, RZ, PT ;  /* 0x000000ff0000720c */ /* 0x000fe20003f46270 */
[----:B--2---:R-:W-:-:S06]  /*0650*/  VIADD R12, R8, 0xffffffe ;  /* 0x0ffffffe080c7836 */ /* 0x004fcc0000000000 */
[----:B------:R-:W-:Y:S01]  /*0660*/  @P0 VIADD R2, R2, 0x1 ;  /* 0x0000000102020836 */ /* 0x000fe20000000000 */
[----:B------:R2:W3:Y:S03]  /*0670*/  F2I.FTZ.U32.TRUNC.NTZ R13, R12 ;  /* 0x0000000c000d7305 */ /* 0x0004e6000021f000 */
[----:B------:R-:W-:Y:S02]  /*0680*/  IMAD.MOV.U32 R14, RZ, RZ, R2 ;  /* 0x000000ffff0e7224 */ /* 0x000fe400078e0002 */
[----:B------:R-:W-:Y:S02]  /*0690*/  IMAD.MOV.U32 R2, RZ, RZ, RZ ;  /* 0x000000ffff027224 */ /* 0x000fe400078e00ff */
[----:B------:R-:W-:Y:S01]  /*06a0*/  @!P2 IMAD.MOV R14, RZ, RZ, -R14 ;  /* 0x000000ffff0ea224 */ /* 0x000fe200078e0a0e */
[----:B------:R-:W-:Y:S01]  /*06b0*/  @!P1 LOP3.LUT R14, RZ, R17, RZ, 0x33, !PT ;  /* 0x00000011ff0e9212 */ /* 0x000fe200078e33ff */
[----:B------:R-:W-:-:S04]  /*06c0*/  IMAD.HI.U32 R8, R3, R11, R2 ;  /* 0x0000000b03087227 */ /* 0x000fc800078e0002 */
[----:B------:R-:W-:Y:S02]  /*06d0*/  IMAD.SHL.U32 R0, R14, 0x40, RZ ;  /* 0x000000400e007824 */ /* 0x000fe400078e00ff */
[----:B------:R-:W-:Y:S02]  /*06e0*/  IMAD.MOV R14, RZ, RZ, -R14 ;  /* 0x000000ffff0e7224 */ /* 0x000fe400078e0a0e */
[C---:B------:R-:W-:Y:S02]  /*06f0*/  VIADD R21, R0.reuse, 0x3f ;  /* 0x0000003f00157836 */ /* 0x040fe40000000000 */
[----:B------:R-:W-:Y:S02]  /*0700*/  VIADD R19, R0, 0x1 ;  /* 0x0000000100137836 */ /* 0x000fe40000000000 */
[C---:B-1----:R-:W-:Y:S01]  /*0710*/  IMAD.SHL.U32 R2, R9.reuse, 0x100, RZ ;  /* 0x0000010009027824 */ /* 0x042fe200078e00ff */
[----:B------:R-:W-:Y:S01]  /*0720*/  IABS R15, R21 ;  /* 0x00000015000f7213 */ /* 0x000fe20000000000 */
[----:B------:R-:W-:Y:S01]  /*0730*/  IMAD.SHL.U32 R3, R9, 0x4, RZ ;  /* 0x0000000409037824 */ /* 0x000fe200078e00ff */
[----:B------:R-:W-:Y:S01]  /*0740*/  IABS R81, R19 ;  /* 0x0000001300517213 */ /* 0x000fe20000000000 */
[----:B------:R-:W-:Y:S01]  /*0750*/  IMAD R14, R17, R14, R20 ;  /* 0x0000000e110e7224 */ /* 0x000fe200078e0214 */
[----:B------:R-:W-:Y:S01]  /*0760*/  LOP3.LUT R11, R9, 0x3f, RZ, 0xc0, !PT ;  /* 0x0000003f090b7812 */ /* 0x000fe200078ec0ff */
[----:B--2---:R-:W-:Y:S01]  /*0770*/  IMAD.HI.U32 R12, R8, R15, RZ ;  /* 0x0000000f080c7227 */ /* 0x004fe200078e00ff */
[----:B------:R-:W-:-:S02]  /*0780*/  LOP3.LUT R2, R2, 0x607c, R3, 0xc8, !PT ;  /* 0x0000607c02027812 */ /* 0x000fc400078ec803 */
[----:B------:R-:W-:Y:S01]  /*0790*/  LOP3.LUT R3, R9, 0x40, RZ, 0xc0, !PT ;  /* 0x0000004009037812 */ /* 0x000fe200078ec0ff */
[----:B------:R-:W-:Y:S01]  /*07a0*/  IMAD.MOV R18, RZ, RZ, -R12 ;  /* 0x000000ffff127224 */ /* 0x000fe200078e0a0c */
[----:B------:R-:W-:Y:S01]  /*07b0*/  ISETP.GE.AND P5, PT, R21, RZ, PT ;  /* 0x000000ff1500720c */ /* 0x000fe20003fa6270 */
[----:B------:R-:W-:Y:S01]  /*07c0*/  IMAD.HI.U32 R10, R8, R81, RZ ;  /* 0x00000051080a7227 */ /* 0x000fe200078e00ff */
[----:B------:R-:W-:Y:S01]  /*07d0*/  ISETP.GE.AND P3, PT, R19, RZ, PT ;  /* 0x000000ff1300720c */ /* 0x000fe20003f66270 */
[----:B------:R-:W-:Y:S02]  /*07e0*/  STL [R1+0x4a0], R2 ;  /* 0x0004a00201007387 */ /* 0x000fe40000100800 */
[C---:B------:R-:W-:Y:S02]  /*07f0*/  IMAD R18, R4.reuse, R18, R15 ;  /* 0x0000001204127224 */ /* 0x040fe400078e020f */
[----:B------:R-:W-:Y:S02]  /*0800*/  IMAD.SHL.U32 R12, R11, 0x80, RZ ;  /* 0x000000800b0c7824 */ /* 0x000fe400078e00ff */
[----:B------:R-:W-:Y:S01]  /*0810*/  IMAD.MOV R10, RZ, RZ, -R10 ;  /* 0x000000ffff0a7224 */ /* 0x000fe200078e0a0a */
[----:B------:R-:W-:Y:S01]  /*0820*/  ISETP.GT.U32.AND P2, PT, R4, R18, PT ;  /* 0x000000120400720c */ /* 0x000fe20003f44070 */
[----:B------:R-:W-:Y:S01]  /*0830*/  VIADD R20, R0, 0x2 ;  /* 0x0000000200147836 */ /* 0x000fe20000000000 */
[----:B------:R-:W-:Y:S01]  /*0840*/  LEA.HI R3, R3, R12, RZ, 0x1c ;  /* 0x0000000c03037211 */ /* 0x000fe200078fe0ff */
[----:B---3--:R-:W-:-:S02]  /*0850*/  IMAD.MOV R22, RZ, RZ, -R13 ;  /* 0x000000ffff167224 */ /* 0x008fc400078e0a0d */
[----:B------:R-:W-:Y:S01]  /*0860*/  IMAD R81, R4, R10, R81 ;  /* 0x0000000a04517224 */ /* 0x000fe200078e0251 */
[----:B------:R-:W-:Y:S01]  /*0870*/  IABS R17, R20 ;  /* 0x0000001400117213 */ /* 0x000fe20000000000 */
[----:B------:R-:W-:Y:S01]  /*0880*/  IMAD R15, R22, R7, RZ ;  /* 0x00000007160f7224 */ /* 0x000fe200078e02ff */
[----:B------:R-:W-:Y:S01]  /*0890*/  ISETP.GE.AND P1, PT, R20, RZ, PT ;  /* 0x000000ff1400720c */ /* 0x000fe20003f26270 */
[----:B------:R-:W-:Y:S01]  /*08a0*/  IMAD.MOV.U32 R12, RZ, RZ, RZ ;  /* 0x000000ffff0c7224 */ /* 0x000fe200078e00ff */
[----:B------:R-:W-:Y:S01]  /*08b0*/  ISETP.GT.U32.AND P0, PT, R4, R81, PT ;  /* 0x000000510400720c */ /* 0x000fe20003f04070 */
[----:B------:R-:W-:Y:S02]  /*08c0*/  VIADD R22, R0, 0x3 ;  /* 0x0000000300167836 */ /* 0x000fe40000000000 */
[----:B------:R-:W-:Y:S02]  /*08d0*/  @!P2 IMAD.IADD R18, R18, 0x1, -R4 ;  /* 0x000000011212a824 */ /* 0x000fe400078e0a04 */
[----:B------:R-:W-:Y:S01]  /*08e0*/  IMAD.HI.U32 R10, R13, R15, R12 ;  /* 0x0000000f0d0a7227 */ /* 0x000fe200078e000c */
[----:B------:R-:W-:-:S02]  /*08f0*/  IABS R83, R22 ;  /* 0x0000001600537213 */ /* 0x000fc40000000000 */
[----:B------:R-:W-:Y:S01]  /*0900*/  ISETP.GT.U32.AND P6, PT, R4, R18, PT ;  /* 0x000000120400720c */ /* 0x000fe20003fc4070 */
[----:B------:R-:W-:Y:S02]  /*0910*/  IMAD.MOV.U32 R15, RZ, RZ, R17 ;  /* 0x000000ffff0f7224 */ /* 0x000fe400078e0011 */
[----:B------:R-:W-:Y:S02]  /*0920*/  IMAD.IADD R12, R16, 0x1, R14 ;  /* 0x00000001100c7824 */ /* 0x000fe400078e020e */
[----:B------:R-:W-:-:S04]  /*0930*/  IMAD.HI.U32 R13, R8, R15, RZ ;  /* 0x0000000f080d7227 */ /* 0x000fc800078e00ff */
[----:B------:R-:W-:Y:S02]  /*0940*/  IMAD.MOV R13, RZ, RZ, -R13 ;  /* 0x000000ffff0d7224 */ /* 0x000fe400078e0a0d */
[----:B------:R-:W-:Y:S01]  /*0950*/  @!P0 IMAD.IADD R81, R81, 0x1, -R4 ;  /* 0x0000000151518824 */ /* 0x000fe200078e0a04 */
[----:B------:R-:W-:Y:S01]  /*0960*/  ISETP.GE.AND P0, PT, R22, RZ, PT ;  /* 0x000000ff1600720c */ /* 0x000fe20003f06270 */
[----:B------:R-:W-:Y:S02]  /*0970*/  IMAD R82, R4, R13, R15 ;  /* 0x0000000d04527224 */ /* 0x000fe400078e020f */
[----:B------:R-:W-:Y:S01]  /*0980*/  IMAD.HI.U32 R14, R8, R83, RZ ;  /* 0x00000053080e7227 */ /* 0x000fe200078e00ff */
[----:B------:R-:W-:-:S03]  /*0990*/  ISETP.GT.U32.AND P4, PT, R4, R81, PT ;  /* 0x000000510400720c */ /* 0x000fc60003f84070 */
[----:B------:R-:W-:Y:S01]  /*09a0*/  @!P6 IMAD.IADD R18, R18, 0x1, -R4 ;  /* 0x000000011212e824 */ /* 0x000fe200078e0a04 */
[----:B------:R-:W-:Y:S01]  /*09b0*/  ISETP.GT.U32.AND P6, PT, R4, R82, PT ;  /* 0x000000520400720c */ /* 0x000fe20003fc4070 */
[C---:B------:R-:W-:Y:S02]  /*09c0*/  VIADD R16, R0.reuse, 0x4 ;  /* 0x0000000400107836 */ /* 0x040fe40000000000 */
[----:B------:R-:W-:Y:S02]  /*09d0*/  IMAD.MOV R14, RZ, RZ, -R14 ;  /* 0x000000ffff0e7224 */ /* 0x000fe400078e0a0e */
[----:B------:R-:W-:Y:S01]  /*09e0*/  VIADD R13, R0, 0x5 ;  /* 0x00000005000d7836 */ /* 0x000fe20000000000 */
[----:B------:R-:W-:Y:S01]  /*09f0*/  ISETP.GE.AND P2, PT, R16, RZ, PT ;  /* 0x000000ff1000720c */ /* 0x000fe20003f46270 */
[C---:B------:R-:W-:Y:S01]  /*0a00*/  IMAD R83, R4.reuse, R14, R83 ;  /* 0x0000000e04537224 */ /* 0x040fe200078e0253 */
[----:B------:R-:W-:Y:S01]  /*0a10*/  IABS R16, R16 ;  /* 0x0000001000107213 */ /* 0x000fe20000000000 */
[----:B------:R-:W-:Y:S01]  /*0a20*/  @!P5 IMAD.MOV R18, RZ, RZ, -R18 ;  /* 0x000000ffff12d224 */ /* 0x000fe200078e0a12 */
[----:B------:R-:W-:Y:S01]  /*0a30*/  IABS R85, R13 ;  /* 0x0000000d00557213 */ /* 0x000fe20000000000 */
[----:B------:R-:W-:Y:S01]  /*0a40*/  @!P4 IMAD.IADD R81, R81, 0x1, -R4 ;  /* 0x000000015151c824 */ /* 0x000fe200078e0a04 */
[----:B------:R-:W-:Y:S01]  /*0a50*/  ISETP.GT.U32.AND P5, PT, R4, R83, PT ;  /* 0x000000530400720c */ /* 0x000fe20003fa4070 */
[----:B------:R-:W-:Y:S01]  /*0a60*/  IMAD.MOV.U32 R15, RZ, RZ, R16 ;  /* 0x000000ffff0f7224 */ /* 0x000fe200078e0010 */
[----:B------:R-:W-:Y:S01]  /*0a70*/  ISETP.GE.AND P4, PT, R13, RZ, PT ;  /* 0x000000ff0d00720c */ /* 0x000fe20003f86270 */
[----:B------:R-:W-:-:S02]  /*0a80*/  @!P6 IMAD.IADD R82, R82, 0x1, -R4 ;  /* 0x000000015252e824 */ /* 0x000fc400078e0a04 */
[----:B------:R-:W-:Y:S02]  /*0a90*/  VIADD R14, R0, 0x6 ;  /* 0x00000006000e7836 */ /* 0x000fe40000000000 */
[----:B------:R-:W-:Y:S01]  /*0aa0*/  IMAD.HI.U32 R13, R8, R15, RZ ;  /* 0x0000000f080d7227 */ /* 0x000fe200078e00ff */
[----:B------:R-:W-:-:S03]  /*0ab0*/  ISETP.GT.U32.AND P6, PT, R4, R82, PT ;  /* 0x000000520400720c */ /* 0x000fc60003fc4070 */
[----:B------:R-:W-:Y:S01]  /*0ac0*/  @!P3 IMAD.MOV R81, RZ, RZ, -R81 ;  /* 0x000000ffff51b224 */ /* 0x000fe200078e0a51 */
[----:B------:R-:W-:Y:S01]  /*0ad0*/  ISETP.GE.AND P3, PT, R14, RZ, PT ;  /* 0x000000ff0e00720c */ /* 0x000fe20003f66270 */
[----:B------:R-:W-:Y:S01]  /*0ae0*/  IMAD.MOV R84, RZ, RZ, -R13 ;  /* 0x000000ffff547224 */ /* 0x000fe200078e0a0d */
[----:B------:R-:W-:Y:S01]  /*0af0*/  IABS R14, R14 ;  /* 0x0000000e000e7213 */ /* 0x000fe20000000000 */
[----:B------:R-:W-:-:S04]  /*0b00*/  IMAD.HI.U32 R13, R8, R85, RZ ;  /* 0x00000055080d7227 */ /* 0x000fc800078e00ff */
[----:B------:R-:W-:Y:S02]  /*0b10*/  VIADD R16, R0, 0x7 ;  /* 0x0000000700107836 */ /* 0x000fe40000000000 */
[----:B------:R-:W-:Y:S02]  /*0b20*/  @!P5 IMAD.IADD R83, R83, 0x1, -R4 ;  /* 0x000000015353d824 */ /* 0x000fe400078e0a04 */
[C---:B------:R-:W-:Y:S01]  /*0b30*/  IMAD R84, R4.reuse, R84, R15 ;  /* 0x0000005404547224 */ /* 0x040fe200078e020f */
[----:B------:R-:W-:Y:S01]  /*0b40*/  IABS R87, R16 ;  /* 0x0000001000577213 */ /* 0x000fe20000000000 */
[----:B------:R-:W-:Y:S01]  /*0b50*/  IMAD.MOV R13, RZ, RZ, -R13 ;  /* 0x000000ffff0d7224 */ /* 0x000fe200078e0a0d */
[C---:B------:R-:W-:Y:S01]  /*0b60*/  ISETP.GT.U32.AND P5, PT, R4.reuse, R83, PT ;  /* 0x000000530400720c */ /* 0x040fe20003fa4070 */
[----:B------:R-:W-:Y:S02]  /*0b70*/  IMAD.MOV.U32 R15, RZ, RZ, R14 ;  /* 0x000000ffff0f7224 */ /* 0x000fe400078e000e */
[----:B------:R-:W-:-:S02]  /*0b80*/  IMAD R85, R4, R13, R85 ;  /* 0x0000000d04557224 */ /* 0x000fc400078e0255 */
[----:B------:R-:W-:-:S04]  /*0b90*/  IMAD.HI.U32 R13, R8, R15, RZ ;  /* 0x0000000f080d7227 */ /* 0x000fc800078e00ff */
[----:B------:R-:W-:Y:S01]  /*0ba0*/  @!P6 IMAD.IADD R82, R82, 0x1, -R4 ;  /* 0x000000015252e824 */ /* 0x000fe200078e0a04 */
[----:B------:R-:W-:Y:S01]  /*0bb0*/  ISETP.GT.U32.AND P6, PT, R4, R84, PT ;  /* 0x000000540400720c */ /* 0x000fe20003fc4070 */
[----:B------:R-:W-:-:S04]  /*0bc0*/  IMAD.HI.U32 R14, R8, R87, RZ ;  /* 0x00000057080e7227 */ /* 0x000fc800078e00ff */
[----:B------:R-:W-:Y:S02]  /*0bd0*/  IMAD.MOV R13, RZ, RZ, -R13 ;  /* 0x000000ffff0d7224 */ /* 0x000fe400078e0a0d */
[----:B------:R-:W-:Y:S02]  /*0be0*/  IMAD.MOV R14, RZ, RZ, -R14 ;  /* 0x000000ffff0e7224 */ /* 0x000fe400078e0a0e */
[C---:B------:R-:W-:Y:S02]  /*0bf0*/  IMAD R86, R4.reuse, R13, R15 ;  /* 0x0000000d04567224 */ /* 0x040fe400078e020f */
[C---:B------:R-:W-:Y:S02]  /*0c00*/  IMAD R87, R4.reuse, R14, R87 ;  /* 0x0000000e04577224 */ /* 0x040fe400078e0257 */
[----:B------:R-:W-:Y:S01]  /*0c10*/  @!P5 IMAD.IADD R83, R83, 0x1, -R4 ;  /* 0x000000015353d824 */ /* 0x000fe200078e0a04 */
[----:B------:R-:W-:Y:S01]  /*0c20*/  ISETP.GT.U32.AND P5, PT, R4, R86, PT ;  /* 0x000000560400720c */ /* 0x000fe20003fa4070 */
[----:B------:R-:W-:-:S02]  /*0c30*/  VIADD R19, R0, 0x8 ;  /* 0x0000000800137836 */ /* 0x000fc40000000000 */
[----:B------:R-:W-:Y:S01]  /*0c40*/  @!P6 IMAD.IADD R84, R84, 0x1, -R4 ;  /* 0x000000015454e824 */ /* 0x000fe200078e0a04 */
[----:B------:R-:W-:Y:S01]  /*0c50*/  ISETP.GT.U32.AND P6, PT, R4, R87, PT ;  /* 0x000000570400720c */ /* 0x000fe20003fc4070 */
[----:B------:R-:W-:Y:S01]  /*0c60*/  @!P1 IMAD.MOV R82, RZ, RZ, -R82 ;  /* 0x000000ffff529224 */ /* 0x000fe200078e0a52 */
[----:B------:R-:W-:Y:S01]  /*0c70*/  IABS R17, R19 ;  /* 0x0000001300117213 */ /* 0x000fe20000000000 */
[----:B------:R-:W-:Y:S01]  /*0c80*/  VIADD R20, R0, 0x9 ;  /* 0x0000000900147836 */ /* 0x000fe20000000000 */
[----:B------:R-:W-:Y:S01]  /*0c90*/  ISETP.GT.U32.AND P1, PT, R4, R85, PT ;  /* 0x000000550400720c */ /* 0x000fe20003f24070 */
[----:B------:R-:W-:Y:S02]  /*0ca0*/  VIADD R21, R0, 0xa ;  /* 0x0000000a00157836 */ /* 0x000fe40000000000 */
[----:B------:R-:W-:Y:S01]  /*0cb0*/  IMAD.HI.U32 R13, R8, R17, RZ ;  /* 0x00000011080d7227 */ /* 0x000fe200078e00ff */
[----:B------:R-:W-:Y:S02]  /*0cc0*/  IABS R89, R20 ;  /* 0x0000001400597213 */ /* 0x000fe40000000000 */
[----:B------:R-:W-:Y:S01]  /*0cd0*/  IABS R15, R21 ;  /* 0x00000015000f7213 */ /* 0x000fe20000000000 */
[----:B------:R-:W-:-:S02]  /*0ce0*/  @!P5 IMAD.IADD R86, R86, 0x1, -R4 ;  /* 0x000000015656d824 */ /* 0x000fc400078e0a04 */
[----:B------:R-:W-:Y:S02]  /*0cf0*/  IMAD.MOV R13, RZ, RZ, -R13 ;  /* 0x000000ffff0d7224 */ /* 0x000fe400078e0a0d */
[----:B------:R-:W-:Y:S01]  /*0d00*/  @!P6 IMAD.IADD R87, R87, 0x1, -R4 ;  /* 0x000000015757e824 */ /* 0x000fe200078e0a04 */
[C---:B------:R-:W-:Y:S01]  /*0d10*/  ISETP.GT.U32.AND P6, PT, R4.reuse, R86, PT ;  /* 0x000000560400720c */ /* 0x040fe20003fc4070 */
[----:B------:R-:W-:Y:S02]  /*0d20*/  IMAD R88, R4, R13, R17 ;  /* 0x0000000d04587224 */ /* 0x000fe400078e0211 */
[----:B------:R-:W-:-:S04]  /*0d30*/  IMAD.HI.U32 R13, R8, R89, RZ ;  /* 0x00000059080d7227 */ /* 0x000fc800078e00ff */
[--C-:B------:R-:W-:Y:S01]  /*0d40*/  @!P1 IMAD.IADD R85, R85, 0x1, -R4.reuse ;  /* 0x0000000155559824 */ /* 0x100fe200078e0a04 */
[----:B------:R-:W-:Y:S01]  /*0d50*/  ISETP.GT.U32.AND P1, PT, R4, R84, PT ;  /* 0x000000540400720c */ /* 0x000fe20003f24070 */
[----:B------:R-:W-:Y:S02]  /*0d60*/  IMAD.MOV R13, RZ, RZ, -R13 ;  /* 0x000000ffff0d7224 */ /* 0x000fe400078e0a0d */
[----:B------:R-:W-:Y:S01]  /*0d70*/  VIADD R22, R0, 0xb ;  /* 0x0000000b00167836 */ /* 0x000fe20000000000 */
[C---:B------:R-:W-:Y:S01]  /*0d80*/  ISETP.GT.U32.AND P5, PT, R4.reuse, R85, PT ;  /* 0x000000550400720c */ /* 0x040fe20003fa4070 */
[----:B------:R-:W-:Y:S02]  /*0d90*/  IMAD R89, R4, R13, R89 ;  /* 0x0000000d04597224 */ /* 0x000fe400078e0259 */
[----:B------:R-:W-:Y:S01]  /*0da0*/  @!P6 IMAD.IADD R86, R86, 0x1, -R4 ;  /* 0x000000015656e824 */ /* 0x000fe200078e0a04 */
[----:B------:R-:W-:Y:S01]  /*0db0*/  IABS R91, R22 ;  /* 0x00000016005b7213 */ /* 0x000fe20000000000 */
[----:B------:R-:W-:Y:S01]  /*0dc0*/  IMAD.HI.U32 R13, R8, R15, RZ ;  /* 0x0000000f080d7227 */ /* 0x000fe200078e00ff */
[----:B------:R-:W-:-:S03]  /*0dd0*/  ISETP.GT.U32.AND P6, PT, R4, R89, PT ;  /* 0x000000590400720c */ /* 0x000fc60003fc4070 */
[----:B------:R-:W-:Y:S02]  /*0de0*/  IMAD.MOV R13, RZ, RZ, -R13 ;  /* 0x000000ffff0d7224 */ /* 0x000fe400078e0a0d */
[----:B------:R-:W-:Y:S01]  /*0df0*/  @!P0 IMAD.MOV R83, RZ, RZ, -R83 ;  /* 0x000000ffff538224 */ /* 0x000fe200078e0a53 */
[----:B------:R-:W-:Y:S01]  /*0e00*/  ISETP.GT.U32.AND P0, PT, R4, R87, PT ;  /* 0x000000570400720c */ /* 0x000fe20003f04070 */
[--C-:B------:R-:W-:Y:S01]  /*0e10*/  @!P5 IMAD.IADD R85, R85, 0x1, -R4.reuse ;  /* 0x000000015555d824 */ /* 0x100fe200078e0a04 */
[----:B------:R-:W-:Y:S01]  /*0e20*/  ISETP.GE.AND P5, PT, R16, RZ, PT ;  /* 0x000000ff1000720c */ /* 0x000fe20003fa6270 */
[----:B------:R-:W-:Y:S02]  /*0e30*/  VIADD R16, R0, 0xc ;  /* 0x0000000c00107836 */ /* 0x000fe40000000000 */
[----:B------:R-:W-:Y:S02]  /*0e40*/  @!P4 IMAD.MOV R85, RZ, RZ, -R85 ;  /* 0x000000ffff55c224 */ /* 0x000fe400078e0a55 */
[----:B------:R-:W-:Y:S01]  /*0e50*/  @!P6 IMAD.IADD R89, R89, 0x1, -R4 ;  /* 0x000000015959e824 */ /* 0x000fe200078e0a04 */
[----:B------:R-:W-:Y:S01]  /*0e60*/  IABS R17, R16 ;  /* 0x0000001000117213 */ /* 0x000fe20000000000 */
[----:B------:R-:W-:-:S02]  /*0e70*/  IMAD R90, R4, R13, R15 ;  /* 0x0000000d045a7224 */ /* 0x000fc400078e020f */
[----:B------:R-:W-:Y:S01]  /*0e80*/  @!P1 IMAD.IADD R84, R84, 0x1, -R4 ;  /* 0x0000000154549824 */ /* 0x000fe200078e0a04 */
[----:B------:R-:W-:Y:S01]  /*0e90*/  ISETP.GT.U32.AND P4, PT, R4, R89, PT ;  /* 0x000000590400720c */ /* 0x000fe20003f84070 */
[----:B------:R-:W-:Y:S01]  /*0ea0*/  IMAD.HI.U32 R13, R8, R17, RZ ;  /* 0x00000011080d7227 */ /* 0x000fe200078e00ff */
[C---:B------:R-:W-:Y:S02]  /*0eb0*/  ISETP.GT.U32.AND P1, PT, R4.reuse, R88, PT ;  /* 0x000000580400720c */ /* 0x040fe40003f24070 */
[----:B------:R-:W-:Y:S01]  /*0ec0*/  ISETP.GT.U32.AND P6, PT, R4, R90, PT ;  /* 0x0000005a0400720c */ /* 0x000fe20003fc4070 */
[----:B------:R-:W-:Y:S02]  /*0ed0*/  IMAD.MOV R13, RZ, RZ, -R13 ;  /* 0x000000ffff0d7224 */ /* 0x000fe400078e0a0d */
[----:B------:R-:W-:-:S04]  /*0ee0*/  IMAD.HI.U32 R14, R8, R91, RZ ;  /* 0x0000005b080e7227 */ /* 0x000fc800078e00ff */
[C---:B------:R-:W-:Y:S02]  /*0ef0*/  IMAD R92, R4.reuse, R13, R17 ;  /* 0x0000000d045c7224 */ /* 0x040fe400078e0211 */
[----:B------:R-:W-:Y:S02]  /*0f00*/  IMAD.MOV R14, RZ, RZ, -R14 ;  /* 0x000000ffff0e7224 */ /* 0x000fe400078e0a0e */
[--C-:B------:R-:W-:Y:S01]  /*0f10*/  @!P4 IMAD.IADD R89, R89, 0x1, -R4.reuse ;  /* 0x000000015959c824 */ /* 0x100fe200078e0a04 */
[----:B------:R-:W-:Y:S01]  /*0f20*/  ISETP.GT.U32.AND P4, PT, R4, R92, PT ;  /* 0x0000005c0400720c */ /* 0x000fe20003f84070 */
[--C-:B------:R-:W-:Y:S01]  /*0f30*/  @!P0 IMAD.IADD R87, R87, 0x1, -R4.reuse ;  /* 0x0000000157578824 */ /* 0x100fe200078e0a04 */
[----:B------:R-:W-:Y:S01]  /*0f40*/  ISETP.GE.AND P0, PT, R19, RZ, PT ;  /* 0x000000ff1300720c */ /* 0x000fe20003f06270 */
[----:B------:R-:W-:Y:S01]  /*0f50*/  @!P1 IMAD.IADD R88, R88, 0x1, -R4 ;  /* 0x0000000158589824 */ /* 0x000fe200078e0a04 */
[----:B------:R-:W-:Y:S01]  /*0f60*/  ISETP.GE.AND P1, PT, R20, RZ, PT ;  /* 0x000000ff1400720c */ /* 0x000fe20003f26270 */
[----:B------:R-:W-:-:S02]  /*0f70*/  IMAD R91, R4, R14, R91 ;  /* 0x0000000e045b7224 */ /* 0x000fc400078e025b */
[----:B------:R-:W-:Y:S02]  /*0f80*/  VIADD R19, R0, 0xd ;  /* 0x0000000d00137836 */ /* 0x000fe40000000000 */
[----:B------:R-:W-:Y:S01]  /*0f90*/  @!P2 IMAD.MOV R84, RZ, RZ, -R84 ;  /* 0x000000ffff54a224 */ /* 0x000fe200078e0a54 */
[C---:B------:R-:W-:Y:S01]  /*0fa0*/  ISETP.GT.U32.AND P2, PT, R4.reuse, R88, PT ;  /* 0x000000580400720c */ /* 0x040fe20003f44070 */
[----:B------:R-:W-:Y:S01]  /*0fb0*/  @!P5 IMAD.MOV R87, RZ, RZ, -R87 ;  /* 0x000000ffff57d224 */ /* 0x000fe200078e0a57 */
[----:B------:R-:W-:Y:S01]  /*0fc0*/  ISETP.GT.U32.AND P5, PT, R4, R91, PT ;  /* 0x0000005b0400720c */ /* 0x000fe20003fa4070 */
[----:B------:R-:W-:Y:S01]  /*0fd0*/  VIADD R20, R0, 0xe ;  /* 0x0000000e00147836 */ /* 0x000fe20000000000 */
[----:B------:R-:W-:Y:S01]  /*0fe0*/  IABS R93, R19 ;  /* 0x00000013005d7213 */ /* 0x000fe20000000000 */
[--C-:B------:R-:W-:Y:S02]  /*0ff0*/  @!P4 IMAD.IADD R92, R92, 0x1, -R4.reuse ;  /* 0x000000015c5cc824 */ /* 0x100fe400078e0a04 */
[----:B------:R-:W-:Y:S01]  /*1000*/  @!P6 IMAD.IADD R90, R90, 0x1, -R4 ;  /* 0x000000015a5ae824 */ /* 0x000fe200078e0a04 */
[----:B------:R-:W-:Y:S01]  /*1010*/  IABS R15, R20 ;  /* 0x00000014000f7213 */ /* 0x000fe20000000000 */
[----:B------:R-:W-:Y:S01]  /*1020*/  IMAD.HI.U32 R13, R8, R93, RZ ;  /* 0x0000005d080d7227 */ /* 0x000fe200078e00ff */
[----:B------:R-:W-:-:S02]  /*1030*/  ISETP.GT.U32.AND P4, PT, R4, R92, PT ;  /* 0x0000005c0400720c */ /* 0x000fc40003f84070 */
[----:B------:R-:W-:Y:S01]  /*1040*/  ISETP.GE.AND P6, PT, R16, RZ, PT ;  /* 0x000000ff1000720c */ /* 0x000fe20003fc6270 */
[----:B------:R-:W-:Y:S02]  /*1050*/  IMAD.MOV R14, RZ, RZ, -R13 ;  /* 0x000000ffff0e7224 */ /* 0x000fe400078e0a0d */
[----:B------:R-:W-:-:S04]  /*1060*/  IMAD.HI.U32 R13, R8, R15, RZ ;  /* 0x0000000f080d7227 */ /* 0x000fc800078e00ff */
[--C-:B------:R-:W-:Y:S01]  /*1070*/  @!P2 IMAD.IADD R88, R88, 0x1, -R4.reuse ;  /* 0x000000015858a824 */ /* 0x100fe200078e0a04 */
[----:B------:R-:W-:Y:S01]  /*1080*/  ISETP.GE.AND P2, PT, R22, RZ, PT ;  /* 0x000000ff1600720c */ /* 0x000fe20003f46270 */
[----:B------:R-:W-:Y:S01]  /*1090*/  @!P5 IMAD.IADD R91, R91, 0x1, -R4 ;  /* 0x000000015b5bd824 */ /* 0x000fe200078e0a04 */
[C---:B------:R-:W-:Y:S01]  /*10a0*/  ISETP.GT.U32.AND P5, PT, R4.reuse, R90, PT ;  /* 0x0000005a0400720c */ /* 0x040fe20003fa4070 */
[----:B------:R-:W-:Y:S02]  /*10b0*/  IMAD.MOV R13, RZ, RZ, -R13 ;  /* 0x000000ffff0d7224 */ /* 0x000fe400078e0a0d */
[----:B------:R-:W-:Y:S01]  /*10c0*/  @!P0 IMAD.MOV R88, RZ, RZ, -R88 ;  /* 0x000000ffff588224 */ /* 0x000fe200078e0a58 */
[C---:B------:R-:W-:Y:S01]  /*10d0*/  ISETP.GT.U32.AND P0, PT, R4.reuse, R91, PT ;  /* 0x0000005b0400720c */ /* 0x040fe20003f04070 */
[----:B------:R-:W-:Y:S02]  /*10e0*/  IMAD R94, R4, R13, R15 ;  /* 0x0000000d045e7224 */ /* 0x000fe400078e020f */
[----:B------:R-:W-:-:S02]  /*10f0*/  @!P4 IMAD.IADD R92, R92, 0x1, -R4 ;  /* 0x000000015c5cc824 */ /* 0x000fc400078e0a04 */
[----:B------:R-:W-:Y:S01]  /*1100*/  VIADD R16, R0, 0xf ;  /* 0x0000000f00107836 */ /* 0x000fe20000000000 */
[C---:B------:R-:W-:Y:S01]  /*1110*/  ISETP.GT.U32.AND P4, PT, R4.reuse, R94, PT ;  /* 0x0000005e0400720c */ /* 0x040fe20003f84070 */
[----:B------:R-:W-:Y:S02]  /*1120*/  IMAD R93, R4, R14, R93 ;  /* 0x0000000e045d7224 */ /* 0x000fe400078e025d */
[----:B------:R-:W-:Y:S01]  /*1130*/  @!P5 IMAD.IADD R90, R90, 0x1, -R4 ;  /* 0x000000015a5ad824 */ /* 0x000fe200078e0a04 */
[----:B------:R-:W-:Y:S01]  /*1140*/  IABS R95, R16 ;  /* 0x00000010005f7213 */ /* 0x000fe20000000000 */
[----:B------:R-:W-:Y:S01]  /*1150*/  @!P3 IMAD.MOV R86, RZ, RZ, -R86 ;  /* 0x000000ffff56b224 */ /* 0x000fe200078e0a56 */
[----:B------:R-:W-:Y:S01]  /*1160*/  ISETP.GT.U32.AND P5, PT, R4, R93, PT ;  /* 0x0000005d0400720c */ /* 0x000fe20003fa4070 */
[----:B------:R-:W-:Y:S01]  /*1170*/  @!P0 IMAD.IADD R91, R91, 0x1, -R4 ;  /* 0x000000015b5b8824 */ /* 0x000fe200078e0a04 */
[----:B------:R-:W-:Y:S01]  /*1180*/  ISETP.GE.AND P0, PT, R19, RZ, PT ;  /* 0x000000ff1300720c */ /* 0x000fe20003f06270 */
[----:B------:R-:W-:Y:S01]  /*1190*/  VIADD R19, R0, 0x11 ;  /* 0x0000001100137836 */ /* 0x000fe20000000000 */
[----:B------:R-:W-:Y:S01]  /*11a0*/  ISETP.GE.AND P3, PT, R21, RZ, PT ;  /* 0x000000ff1500720c */ /* 0x000fe20003f66270 */
[----:B------:R-:W-:-:S03]  /*11b0*/  IMAD.HI.U32 R13, R8, R95, RZ ;  /* 0x0000005f080d7227 */ /* 0x000fc600078e00ff */
[----:B------:R-:W-:Y:S01]  /*11c0*/  IABS R79, R19 ;  /* 0x00000013004f7213 */ /* 0x000fe20000000000 */
[----:B------:R-:W-:Y:S02]  /*11d0*/  @!P4 IMAD.IADD R94, R94, 0x1, -R4 ;  /* 0x000000015e5ec824 */ /* 0x000fe400078e0a04 */
[----:B------:R-:W-:Y:S02]  /*11e0*/  IMAD.MOV R13, RZ, RZ, -R13 ;  /* 0x000000ffff0d7224 */ /* 0x000fe400078e0a0d */
[----:B------:R-:W-:Y:S01]  /*11f0*/  VIADD R21, R0, 0x10 ;  /* 0x0000001000157836 */ /* 0x000fe20000000000 */
[C---:B------:R-:W-:Y:S01]  /*1200*/  ISETP.GT.U32.AND P4, PT, R4.reuse, R94, PT ;  /* 0x0000005e0400720c */ /* 0x040fe20003f84070 */
[----:B------:R-:W-:Y:S02]  /*1210*/  IMAD R95, R4, R13, R95 ;  /* 0x0000000d045f7224 */ /* 0x000fe400078e025f */
[----:B------:R-:W-:Y:S01]  /*1220*/  IMAD.HI.U32 R13, R8, R79, RZ ;  /* 0x0000004f080d7227 */ /* 0x000fe200078e00ff */
[----:B------:R-:W-:-:S03]  /*1230*/  IABS R17, R21 ;  /* 0x0000001500117213 */ /* 0x000fc60000000000 */
[----:B------:R-:W-:Y:S02]  /*1240*/  IMAD.MOV R13, RZ, RZ, -R13 ;  /* 0x000000ffff0d7224 */ /* 0x000fe400078e0a0d */
[--C-:B------:R-:W-:Y:S01]  /*1250*/  @!P5 IMAD.IADD R93, R93, 0x1, -R4.reuse ;  /* 0x000000015d5dd824 */ /* 0x100fe200078e0a04 */
[----:B------:R-:W-:Y:S01]  /*1260*/  ISETP.GE.AND P5, PT, R20, RZ, PT ;  /* 0x000000ff1400720c */ /* 0x000fe20003fa6270 */
[----:B------:R-:W-:Y:S02]  /*1270*/  IMAD R79, R4, R13, R79 ;  /* 0x0000000d044f7224 */ /* 0x000fe400078e024f */
[----:B------:R-:W-:Y:S02]  /*1280*/  @!P4 IMAD.IADD R94, R94, 0x1, -R4 ;  /* 0x000000015e5ec824 */ /* 0x000fe400078e0a04 */
[----:B------:R-:W-:Y:S01]  /*1290*/  IMAD.HI.U32 R14, R8, R17, RZ ;  /* 0x00000011080e7227 */ /* 0x000fe200078e00ff */
[----:B------:R-:W-:-:S03]  /*12a0*/  ISETP.GT.U32.AND P4, PT, R4, R79, PT ;  /* 0x0000004f0400720c */ /* 0x000fc60003f84070 */
[----:B------:R-:W-:Y:S02]  /*12b0*/  VIADD R20, R0, 0x12 ;  /* 0x0000001200147836 */ /* 0x000fe40000000000 */
[----:B------:R-:W-:Y:S02]  /*12c0*/  IMAD.MOV R14, RZ, RZ, -R14 ;  /* 0x000000ffff0e7224 */ /* 0x000fe400078e0a0e */
[----:B------:R-:W-:Y:S01]  /*12d0*/  @!P3 IMAD.MOV R90, RZ, RZ, -R90 ;  /* 0x000000ffff5ab224 */ /* 0x000fe200078e0a5a */
[----:B------:R-:W-:Y:S01]  /*12e0*/  IABS R15, R20 ;  /* 0x00000014000f7213 */ /* 0x000fe20000000000 */
[C---:B------:R-:W-:Y:S01]  /*12f0*/  IMAD R96, R4.reuse, R14, R17 ;  /* 0x0000000e04607224 */ /* 0x040fe200078e0211 */
[----:B------:R-:W-:Y:S01]  /*1300*/  ISETP.GT.U32.AND P3, PT, R4, R95, PT ;  /* 0x0000005f0400720c */ /* 0x000fe20003f64070 */
[----:B------:R-:W-:Y:S02]  /*1310*/  VIADD R14, R0, 0x13 ;  /* 0x00000013000e7836 */ /* 0x000fe40000000000 */
[----:B------:R-:W-:-:S03]  /*1320*/  IMAD.HI.U32 R13, R8, R15, RZ ;  /* 0x0000000f080d7227 */ /* 0x000fc600078e00ff */
[----:B------:R-:W-:Y:S01]  /*1330*/  IABS R77, R14 ;  /* 0x0000000e004d7213 */ /* 0x000fe20000000000 */
[----:B------:R-:W-:Y:S02]  /*1340*/  @!P4 IMAD.IADD R79, R79, 0x1, -R4 ;  /* 0x000000014f4fc824 */ /* 0x000fe400078e0a04 */
[----:B------:R-:W-:Y:S02]  /*1350*/  IMAD.MOV R13, RZ, RZ, -R13 ;  /* 0x000000ffff0d7224 */ /* 0x000fe400078e0a0d */
[----:B------:R-:W-:Y:S01]  /*1360*/  @!P6 IMAD.MOV R92, RZ, RZ, -R92 ;  /* 0x000000ffff5ce224 */ /* 0x000fe200078e0a5c */
[C---:B------:R-:W-:Y:S01]  /*1370*/  ISETP.GT.U32.AND P6, PT, R4.reuse, R96, PT ;  /* 0x000000600400720c */ /* 0x040fe20003fc4070 */
[C---:B------:R-:W-:Y:S01]  /*1380*/  IMAD R78, R4.reuse, R13, R15 ;  /* 0x0000000d044e7224 */ /* 0x040fe200078e020f */
[----:B------:R-:W-:Y:S01]  /*1390*/  ISETP.GT.U32.AND P4, PT, R4, R79, PT ;  /* 0x0000004f0400720c */ /* 0x000fe20003f84070 */
[----:B------:R-:W-:-:S04]  /*13a0*/  IMAD.HI.U32 R13, R8, R77, RZ ;  /* 0x0000004d080d7227 */ /* 0x000fc800078e00ff */
[----:B------:R-:W-:Y:S02]  /*13b0*/  IMAD.MOV R13, RZ, RZ, -R13 ;  /* 0x000000ffff0d7224 */ /* 0x000fe400078e0a0d */
[----:B------:R-:W-:Y:S01]  /*13c0*/  @!P1 IMAD.MOV R89, RZ, RZ, -R89 ;  /* 0x000000ffff599224 */ /* 0x000fe200078e0a59 */
[C---:B------:R-:W-:Y:S01]  /*13d0*/  ISETP.GT.U32.AND P1, PT, R4.reuse, R93, PT ;  /* 0x0000005d0400720c */ /* 0x040fe20003f24070 */
[--C-:B------:R-:W-:Y:S01]  /*13e0*/  @!P3 IMAD.IADD R95, R95, 0x1, -R4.reuse ;  /* 0x000000015f5fb824 */ /* 0x100fe200078e0a04 */
[----:B------:R-:W-:Y:S01]  /*13f0*/  ISETP.GE.AND P3, PT, R19, RZ, PT ;  /* 0x000000ff1300720c */ /* 0x000fe20003f66270 */
[----:B------:R-:W-:Y:S02]  /*1400*/  IMAD R77, R4, R13, R77 ;  /* 0x0000000d044d7224 */ /* 0x000fe400078e024d */
[----:B------:R-:W-:Y:S01]  /*1410*/  @!P2 IMAD.MOV R91, RZ, RZ, -R91 ;  /* 0x000000ffff5ba224 */ /* 0x000fe200078e0a5b */
[----:B------:R-:W-:Y:S01]  /*1420*/  ISETP.GE.AND P2, PT, R16, RZ, PT ;  /* 0x000000ff1000720c */ /* 0x000fe20003f46270 */
[--C-:B------:R-:W-:Y:S01]  /*1430*/  @!P6 IMAD.IADD R96, R96, 0x1, -R4.reuse ;  /* 0x000000016060e824 */ /* 0x100fe200078e0a04 */
[C---:B------:R-:W-:Y:S01]  /*1440*/  ISETP.GT.U32.AND P6, PT, R4.reuse, R95, PT ;  /* 0x0000005f0400720c */ /* 0x040fe20003fc4070 */
[----:B------:R-:W-:Y:S01]  /*1450*/  @!P4 IMAD.IADD R79, R79, 0x1, -R4 ;  /* 0x000000014f4fc824 */ /* 0x000fe200078e0a04 */
[----:B------:R-:W-:Y:S01]  /*1460*/  ISETP.GT.U32.AND P4, PT, R4, R77, PT ;  /* 0x0000004d0400720c */ /* 0x000fe20003f84070 */
[----:B------:R-:W-:-:S02]  /*1470*/  VIADD R16, R0, 0x14 ;  /* 0x0000001400107836 */ /* 0x000fc40000000000 */
[----:B------:R-:W-:Y:S01]  /*1480*/  @!P1 IMAD.IADD R93, R93, 0x1, -R4 ;  /* 0x000000015d5d9824 */ /* 0x000fe200078e0a04 */
[----:B------:R-:W-:Y:S01]  /*1490*/  ISETP.GE.AND P1, PT, R21, RZ, PT ;  /* 0x000000ff1500720c */ /* 0x000fe20003f26270 */
[----:B------:R-:W-:Y:S01]  /*14a0*/  VIADD R17, R0, 0x15 ;  /* 0x0000001500117836 */ /* 0x000fe20000000000 */
[----:B------:R-:W-:Y:S01]  /*14b0*/  IABS R15, R16 ;  /* 0x00000010000f7213 */ /* 0x000fe20000000000 */
[----:B------:R-:W-:Y:S01]  /*14c0*/  @!P0 IMAD.MOV R93, RZ, RZ, -R93 ;  /* 0x000000ffff5d8224 */ /* 0x000fe200078e0a5d */
[----:B------:R-:W-:Y:S01]  /*14d0*/  ISETP.GT.U32.AND P0, PT, R4, R96, PT ;  /* 0x000000600400720c */ /* 0x000fe20003f04070 */
[----:B------:R-:W-:Y:S01]  /*14e0*/  VIADD R19, R0, 0x16 ;  /* 0x0000001600137836 */ /* 0x000fe20000000000 */
[----:B------:R-:W-:Y:S01]  /*14f0*/  IABS R75, R17 ;  /* 0x00000011004b7213 */ /* 0x000fe20000000000 */
[----:B------:R-:W-:-:S04]  /*1500*/  IMAD.HI.U32 R13, R8, R15, RZ ;  /* 0x0000000f080d7227 */ /* 0x000fc800078e00ff */
[--C-:B------:R-:W-:Y:S01]  /*1510*/  @!P6 IMAD.IADD R95, R95, 0x1, -R4.reuse ;  /* 0x000000015f5fe824 */ /* 0x100fe200078e0a04 */
[----:B------:R-:W-:Y:S01]  /*1520*/  ISETP.GT.U32.AND P6, PT, R4, R78, PT ;  /* 0x0000004e0400720c */ /* 0x000fe20003fc4070 */
[--C-:B------:R-:W-:Y:S02]  /*1530*/  @!P4 IMAD.IADD R77, R77, 0x1, -R4.reuse ;  /* 0x000000014d4dc824 */ /* 0x100fe400078e0a04 */
[----:B------:R-:W-:Y:S02]  /*1540*/  IMAD.MOV R13, RZ, RZ, -R13 ;  /* 0x000000ffff0d7224 */ /* 0x000fe400078e0a0d */
[----:B------:R-:W-:Y:S01]  /*1550*/  @!P0 IMAD.IADD R96, R96, 0x1, -R4 ;  /* 0x0000000160608824 */ /* 0x000fe200078e0a04 */
[C---:B------:R-:W-:Y:S01]  /*1560*/  ISETP.GT.U32.AND P4, PT, R4.reuse, R77, PT ;  /* 0x0000004d0400720c */ /* 0x040fe20003f84070 */
[----:B------:R-:W-:Y:S01]  /*1570*/  IMAD R76, R4, R13, R15 ;  /* 0x0000000d044c7224 */ /* 0x000fe200078e020f */
[----:B------:R-:W-:Y:S01]  /*1580*/  ISETP.GE.AND P0, PT, R14, RZ, PT ;  /* 0x000000ff0e00720c */ /* 0x000fe20003f06270 */
[----:B------:R-:W-:Y:S01]  /*1590*/  IMAD.HI.U32 R13, R8, R75, RZ ;  /* 0x0000004b080d7227 */ /* 0x000fe200078e00ff */
[----:B------:R-:W-:-:S03]  /*15a0*/  IABS R14, R19 ;  /* 0x00000013000e7213 */ /* 0x000fc60000000000 */
[----:B------:R-:W-:Y:S02]  /*15b0*/  IMAD.MOV R13, RZ, RZ, -R13 ;  /* 0x000000ffff0d7224 */ /* 0x000fe400078e0a0d */
[--C-:B------:R-:W-:Y:S01]  /*15c0*/  @!P6 IMAD.IADD R78, R78, 0x1, -R4.reuse ;  /* 0x000000014e4ee824 */ /* 0x100fe200078e0a04 */
[----:B------:R-:W-:Y:S01]  /*15d0*/  ISETP.GE.AND P6, PT, R16, RZ, PT ;  /* 0x000000ff1000720c */ /* 0x000fe20003fc6270 */
[C---:B------:R-:W-:Y:S02]  /*15e0*/  IMAD R75, R4.reuse, R13, R75 ;  /* 0x0000000d044b7224 */ /* 0x040fe400078e024b */
[----:B------:R-:W-:Y:S01]  /*15f0*/  @!P2 IMAD.MOV R95, RZ, RZ, -R95 ;  /* 0x000000ffff5fa224 */ /* 0x000fe200078e0a5f */
[C---:B------:R-:W-:Y:S01]  /*1600*/  ISETP.GT.U32.AND P2, PT, R4.reuse, R78, PT ;  /* 0x0000004e0400720c */ /* 0x040fe20003f44070 */
[----:B------:R-:W-:Y:S01]  /*1610*/  @!P4 IMAD.IADD R77, R77, 0x1, -R4 ;  /* 0x000000014d4dc824 */ /* 0x000fe200078e0a04 */
[----:B------:R-:W-:Y:S01]  /*1620*/  ISETP.GT.U32.AND P4, PT, R4, R75, PT ;  /* 0x0000004b0400720c */ /* 0x000fe20003f84070 */
[----:B------:R-:W-:-:S02]  /*1630*/  IMAD.MOV.U32 R15, RZ, RZ, R14 ;  /* 0x000000ffff0f7224 */ /* 0x000fc400078e000e */
[----:B------:R-:W-:Y:S01]  /*1640*/  @!P5 IMAD.MOV R94, RZ, RZ, -R94 ;  /* 0x000000ffff5ed224 */ /* 0x000fe200078e0a5e */
[----:B------:R-:W-:Y:S01]  /*1650*/  ISETP.GE.AND P5, PT, R20, RZ, PT ;  /* 0x000000ff1400720c */ /* 0x000fe20003fa6270 */
[----:B------:R-:W-:-:S04]  /*1660*/  IMAD.HI.U32 R14, R8, R15, RZ ;  /* 0x0000000f080e7227 */ /* 0x000fc800078e00ff */
[----:B------:R-:W-:Y:S01]  /*1670*/  @!P1 IMAD.MOV R96, RZ, RZ, -R96 ;  /* 0x000000ffff609224 */ /* 0x000fe200078e0a60 */
[----:B------:R-:W-:Y:S01]  /*1680*/  ISETP.GT.U32.AND P1, PT, R4, R76, PT ;  /* 0x0000004c0400720c */ /* 0x000fe20003f24070 */
[----:B------:R-:W-:Y:S02]  /*1690*/  IMAD.MOV R14, RZ, RZ, -R14 ;  /* 0x000000ffff0e7224 */ /* 0x000fe400078e0a0e */
[----:B------:R-:W-:Y:S02]  /*16a0*/  VIADD R16, R0, 0x17 ;  /* 0x0000001700107836 */ /* 0x000fe40000000000 */
[--C-:B------:R-:W-:Y:S01]  /*16b0*/  @!P2 IMAD.IADD R78, R78, 0x1, -R4.reuse ;  /* 0x000000014e4ea824 */ /* 0x100fe200078e0a04 */
[----:B------:R-:W-:Y:S01]  /*16c0*/  ISETP.GE.AND P2, PT, R19, RZ, PT ;  /* 0x000000ff1300720c */ /* 0x000fe20003f46270 */
[----:B------:R-:W-:Y:S01]  /*16d0*/  IMAD R74, R4, R14, R15 ;  /* 0x0000000e044a7224 */ /* 0x000fe200078e020f */
[----:B------:R-:W-:Y:S01]  /*16e0*/  IABS R73, R16 ;  /* 0x0000001000497213 */ /* 0x000fe20000000000 */
[----:B------:R-:W-:-:S02]  /*16f0*/  @!P4 IMAD.IADD R75, R75, 0x1, -R4 ;  /* 0x000000014b4bc824 */ /* 0x000fc400078e0a04 */
[----:B------:R-:W-:Y:S01]  /*1700*/  @!P5 IMAD.MOV R78, RZ, RZ, -R78 ;  /* 0x000000ffff4ed224 */ /* 0x000fe200078e0a4e */
[----:B------:R-:W-:Y:S01]  /*1710*/  ISETP.GT.U32.AND P5, PT, R4, R74, PT ;  /* 0x0000004a0400720c */ /* 0x000fe20003fa4070 */
[----:B------:R-:W-:Y:S01]  /*1720*/  IMAD.HI.U32 R13, R8, R73, RZ ;  /* 0x00000049080d7227 */ /* 0x000fe200078e00ff */
[----:B------:R-:W-:-:S03]  /*1730*/  ISETP.GT.U32.AND P4, PT, R4, R75, PT ;  /* 0x0000004b0400720c */ /* 0x000fc60003f84070 */
[--C-:B------:R-:W-:Y:S02]  /*1740*/  @!P1 IMAD.IADD R76, R76, 0x1, -R4.reuse ;  /* 0x000000014c4c9824 */ /* 0x100fe400078e0a04 */
[----:B------:R-:W-:Y:S02]  /*1750*/  IMAD.MOV R15, RZ, RZ, -R13 ;  /* 0x000000ffff0f7224 */ /* 0x000fe400078e0a0d */
[----:B------:R-:W-:Y:S01]  /*1760*/  VIADD R19, R0, 0x19 ;  /* 0x0000001900137836 */ /* 0x000fe20000000000 */
[C---:B------:R-:W-:Y:S01]  /*1770*/  ISETP.GT.U32.AND P1, PT, R4.reuse, R76, PT ;  /* 0x0000004c0400720c */ /* 0x040fe20003f24070 */
[----:B------:R-:W-:Y:S02]  /*1780*/  IMAD R73, R4, R15, R73 ;  /* 0x0000000f04497224 */ /* 0x000fe400078e0249 */
[--C-:B------:R-:W-:Y:S01]  /*1790*/  @!P5 IMAD.IADD R74, R74, 0x1, -R4.reuse ;  /* 0x000000014a4ad824 */ /* 0x100fe200078e0a04 */
[----:B------:R-:W-:Y:S01]  /*17a0*/  IABS R71, R19 ;  /* 0x0000001300477213 */ /* 0x000fe20000000000 */
[--C-:B------:R-:W-:Y:S01]  /*17b0*/  @!P4 IMAD.IADD R75, R75, 0x1, -R4.reuse ;  /* 0x000000014b4bc824 */ /* 0x100fe200078e0a04 */
[----:B------:R-:W-:Y:S01]  /*17c0*/  ISETP.GT.U32.AND P4, PT, R4, R73, PT ;  /* 0x000000490400720c */ /* 0x000fe20003f84070 */
[----:B------:R-:W-:Y:S01]  /*17d0*/  VIADD R14, R0, 0x18 ;  /* 0x00000018000e7836 */ /* 0x000fe20000000000 */
[----:B------:R-:W-:Y:S01]  /*17e0*/  ISETP.GT.U32.AND P5, PT, R4, R74, PT ;  /* 0x0000004a0400720c */ /* 0x000fe20003fa4070 */
[----:B------:R-:W-:Y:S01]  /*17f0*/  @!P3 IMAD.MOV R79, RZ, RZ, -R79 ;  /* 0x000000ffff4fb224 */ /* 0x000fe200078e0a4f */
[----:B------:R-:W-:Y:S01]  /*1800*/  ISETP.GE.AND P3, PT, R17, RZ, PT ;  /* 0x000000ff1100720c */ /* 0x000fe20003f66270 */
[----:B------:R-:W-:Y:S01]  /*1810*/  @!P0 IMAD.MOV R77, RZ, RZ, -R77 ;  /* 0x000000ffff4d8224 */ /* 0x000fe200078e0a4d */
[----:B------:R-:W-:Y:S01]  /*1820*/  IABS R17, R14 ;  /* 0x0000000e00117213 */ /* 0x000fe20000000000 */
[----:B------:R-:W-:Y:S01]  /*1830*/  @!P1 IMAD.IADD R76, R76, 0x1, -R4 ;  /* 0x000000014c4c9824 */ /* 0x000fe200078e0a04 */
[----:B------:R-:W-:Y:S01]  /*1840*/  ISETP.GE.AND P1, PT, R14, RZ, PT ;  /* 0x000000ff0e00720c */ /* 0x000fe20003f26270 */
[----:B------:R-:W-:Y:S01]  /*1850*/  IMAD.HI.U32 R14, R8, R71, RZ ;  /* 0x00000047080e7227 */ /* 0x000fe200078e00ff */
[----:B------:R-:W-:-:S03]  /*1860*/  ISETP.GE.AND P0, PT, R16, RZ, PT ;  /* 0x000000ff1000720c */ /* 0x000fc60003f06270 */
[----:B------:R-:W-:Y:S02]  /*1870*/  IMAD.MOV R14, RZ, RZ, -R14 ;  /* 0x000000ffff0e7224 */ /* 0x000fe400078e0a0e */
[----:B------:R-:W-:Y:S02]  /*1880*/  VIADD R16, R0, 0x1b ;  /* 0x0000001b00107836 */ /* 0x000fe40000000000 */
[--C-:B------:R-:W-:Y:S02]  /*1890*/  @!P4 IMAD.IADD R73, R73, 0x1, -R4.reuse ;  /* 0x000000014949c824 */ /* 0x100fe400078e0a04 */
[----:B------:R-:W-:Y:S01]  /*18a0*/  IMAD R71, R4, R14, R71 ;  /* 0x0000000e04477224 */ /* 0x000fe200078e0247 */
[----:B------:R-:W-:Y:S01]  /*18b0*/  IABS R69, R16 ;  /* 0x0000001000457213 */ /* 0x000fe20000000000 */
[----:B------:R-:W-:Y:S01]  /*18c0*/  @!P5 IMAD.IADD R74, R74, 0x1, -R4 ;  /* 0x000000014a4ad824 */ /* 0x000fe200078e0a04 */
[----:B------:R-:W-:Y:S01]  /*18d0*/  ISETP.GT.U32.AND P4, PT, R4, R73, PT ;  /* 0x000000490400720c */ /* 0x000fe20003f84070 */
[----:B------:R-:W-:-:S04]  /*18e0*/  IMAD.HI.U32 R13, R8, R17, RZ ;  /* 0x00000011080d7227 */ /* 0x000fc800078e00ff */
[----:B------:R-:W-:Y:S01]  /*18f0*/  @!P2 IMAD.MOV R74, RZ, RZ, -R74 ;  /* 0x000000ffff4aa224 */ /* 0x000fe200078e0a4a */
[----:B------:R-:W-:Y:S01]  /*1900*/  ISETP.GT.U32.AND P2, PT, R4, R71, PT ;  /* 0x000000470400720c */ /* 0x000fe20003f44070 */
[----:B------:R-:W-:-:S04]  /*1910*/  IMAD.HI.U32 R14, R8, R69, RZ ;  /* 0x00000045080e7227 */ /* 0x000fc800078e00ff */
[----:B------:R-:W-:Y:S02]  /*1920*/  IMAD.MOV R13, RZ, RZ, -R13 ;  /* 0x000000ffff0d7224 */ /* 0x000fe400078e0a0d */
[----:B------:R-:W-:Y:S02]  /*1930*/  IMAD.MOV R14, RZ, RZ, -R14 ;  /* 0x000000ffff0e7224 */ /* 0x000fe400078e0a0e */
[----:B------:R-:W-:Y:S02]  /*1940*/  IMAD R72, R4, R13, R17 ;  /* 0x0000000d04487224 */ /* 0x000fe400078e0211 */
[----:B------:R-:W-:Y:S02]  /*1950*/  VIADD R13, R0, 0x1a ;  /* 0x0000001a000d7836 */ /* 0x000fe40000000000 */
[----:B------:R-:W-:Y:S01]  /*1960*/  @!P4 IMAD.IADD R73, R73, 0x1, -R4 ;  /* 0x000000014949c824 */ /* 0x000fe200078e0a04 */
[----:B------:R-:W-:Y:S01]  /*1970*/  ISETP.GE.AND P4, PT, R16, RZ, PT ;  /* 0x000000ff1000720c */ /* 0x000fe20003f86270 */
[C---:B------:R-:W-:Y:S01]  /*1980*/  IMAD R69, R4.reuse, R14, R69 ;  /* 0x0000000e04457224 */ /* 0x040fe200078e0245 */
[----:B------:R-:W-:Y:S01]  /*1990*/  IABS R15, R13 ;  /* 0x0000000d000f7213 */ /* 0x000fe20000000000 */
[----:B------:R-:W-:Y:S01]  /*19a0*/  @!P3 IMAD.MOV R75, RZ, RZ, -R75 ;  /* 0x000000ffff4bb224 */ /* 0x000fe200078e0a4b */
[----:B------:R-:W-:Y:S01]  /*19b0*/  ISETP.GT.U32.AND P3, PT, R4, R72, PT ;  /* 0x000000480400720c */ /* 0x000fe20003f64070 */
[----:B------:R-:W-:Y:S01]  /*19c0*/  @!P6 IMAD.MOV R76, RZ, RZ, -R76 ;  /* 0x000000ffff4ce224 */ /* 0x000fe200078e0a4c */
[----:B------:R-:W-:Y:S01]  /*19d0*/  ISETP.GE.AND P6, PT, R19, RZ, PT ;  /* 0x000000ff1300720c */ /* 0x000fe20003fc6270 */
[----:B------:R-:W-:Y:S01]  /*19e0*/  VIADD R20, R0, 0x1d ;  /* 0x0000001d00147836 */ /* 0x000fe20000000000 */
[----:B------:R-:W-:Y:S01]  /*19f0*/  ISETP.GE.AND P5, PT, R13, RZ, PT ;  /* 0x000000ff0d00720c */ /* 0x000fe20003fa6270 */
[----:B------:R-:W-:-:S02]  /*1a00*/  @!P2 IMAD.IADD R71, R71, 0x1, -R4 ;  /* 0x000000014747a824 */ /* 0x000fc400078e0a04 */
[----:B------:R-:W-:Y:S01]  /*1a10*/  @!P0 IMAD.MOV R73, RZ, RZ, -R73 ;  /* 0x000000ffff498224 */ /* 0x000fe200078e0a49 */
[----:B------:R-:W-:Y:S01]  /*1a20*/  ISETP.GT.U32.AND P0, PT, R4, R69, PT ;  /* 0x000000450400720c */ /* 0x000fe20003f04070 */
[----:B------:R-:W-:Y:S01]  /*1a30*/  VIADD R19, R0, 0x1c ;  /* 0x0000001c00137836 */ /* 0x000fe20000000000 */
[----:B------:R-:W-:Y:S01]  /*1a40*/  IABS R67, R20 ;  /* 0x0000001400437213 */ /* 0x000fe20000000000 */
[----:B------:R-:W-:Y:S01]  /*1a50*/  IMAD.HI.U32 R13, R8, R15, RZ ;  /* 0x0000000f080d7227 */ /* 0x000fe200078e00ff */
[----:B------:R-:W-:Y:S02]  /*1a60*/  ISETP.GT.U32.AND P2, PT, R4, R71, PT ;  /* 0x000000470400720c */ /* 0x000fe40003f44070 */
[----:B------:R-:W-:Y:S01]  /*1a70*/  IABS R17, R19 ;  /* 0x0000001300117213 */ /* 0x000fe20000000000 */
[----:B------:R-:W-:Y:S02]  /*1a80*/  IMAD.MOV R70, RZ, RZ, -R13 ;  /* 0x000000ffff467224 */ /* 0x000fe400078e0a0d */
[----:B------:R-:W-:-:S04]  /*1a90*/  IMAD.HI.U32 R14, R8, R67, RZ ;  /* 0x00000043080e7227 */ /* 0x000fc800078e00ff */
[----:B------:R-:W-:Y:S02]  /*1aa0*/  VIADD R16, R0, 0x1e ;  /* 0x0000001e00107836 */ /* 0x000fe40000000000 */
[----:B------:R-:W-:-:S04]  /*1ab0*/  IMAD.HI.U32 R13, R8, R17, RZ ;  /* 0x00000011080d7227 */ /* 0x000fc800078e00ff */
[----:B------:R-:W-:Y:S02]  /*1ac0*/  @!P3 IMAD.IADD R72, R72, 0x1, -R4 ;  /* 0x000000014848b824 */ /* 0x000fe400078e0a04 */
[C---:B------:R-:W-:Y:S01]  /*1ad0*/  IMAD R70, R4.reuse, R70, R15 ;  /* 0x0000004604467224 */ /* 0x040fe200078e020f */
[----:B------:R-:W-:Y:S01]  /*1ae0*/  IABS R15, R16 ;  /* 0x00000010000f7213 */ /* 0x000fe20000000000 */
[----:B------:R-:W-:Y:S01]  /*1af0*/  IMAD.MOV R14, RZ, RZ, -R14 ;  /* 0x000000ffff0e7224 */ /* 0x000fe200078e0a0e */
[C---:B------:R-:W-:Y:S01]  /*1b00*/  ISETP.GT.U32.AND P3, PT, R4.reuse, R72, PT ;  /* 0x000000480400720c */ /* 0x040fe20003f64070 */
[--C-:B------:R-:W-:Y:S02]  /*1b10*/  @!P0 IMAD.IADD R69, R69, 0x1, -R4.reuse ;  /* 0x0000000145458824 */ /* 0x100fe400078e0a04 */
[----:B------:R-:W-:Y:S02]  /*1b20*/  IMAD.MOV R13, RZ, RZ, -R13 ;  /* 0x000000ffff0d7224 */ /* 0x000fe400078e0a0d */
[C---:B------:R-:W-:Y:S01]  /*1b30*/  IMAD R67, R4.reuse, R14, R67 ;  /* 0x0000000e04437224 */ /* 0x040fe200078e0243 */
[----:B------:R-:W-:Y:S01]  /*1b40*/  ISETP.GT.U32.AND P0, PT, R4, R69, PT ;  /* 0x000000450400720c */ /* 0x000fe20003f04070 */
[----:B------:R-:W-:-:S02]  /*1b50*/  @!P2 IMAD.IADD R71, R71, 0x1, -R4 ;  /* 0x000000014747a824 */ /* 0x000fc400078e0a04 */
[----:B------:R-:W-:Y:S02]  /*1b60*/  IMAD R68, R4, R13, R17 ;  /* 0x0000000d04447224 */ /* 0x000fe400078e0211 */
[----:B------:R-:W-:-:S03]  /*1b70*/  IMAD.HI.U32 R13, R8, R15, RZ ;  /* 0x0000000f080d7227 */ /* 0x000fc600078e00ff */
[C---:B------:R-:W-:Y:S01]  /*1b80*/  ISETP.GT.U32.AND P2, PT, R4.reuse, R68, PT ;  /* 0x000000440400720c */ /* 0x040fe20003f44070 */
[----:B------:R-:W-:Y:S01]  /*1b90*/  @!P6 IMAD.MOV R71, RZ, RZ, -R71 ;  /* 0x000000ffff47e224 */ /* 0x000fe200078e0a47 */
[----:B------:R-:W-:Y:S01]  /*1ba0*/  ISETP.GT.U32.AND P6, PT, R4, R67, PT ;  /* 0x000000430400720c */ /* 0x000fe20003fc4070 */
[----:B------:R-:W-:Y:S02]  /*1bb0*/  IMAD.MOV R13, RZ, RZ, -R13 ;  /* 0x000000ffff0d7224 */ /* 0x000fe400078e0a0d */
[--C-:B------:R-:W-:Y:S01]  /*1bc0*/  @!P3 IMAD.IADD R72, R72, 0x1, -R4.reuse ;  /* 0x000000014848b824 */ /* 0x100fe200078e0a04 */
[C---:B------:R-:W-:Y:S01]  /*1bd0*/  ISETP.GT.U32.AND P3, PT, R4.reuse, R70, PT ;  /* 0x000000460400720c */ /* 0x040fe20003f64070 */
[----:B------:R-:W-:Y:S02]  /*1be0*/  IMAD R66, R4, R13, R15 ;  /* 0x0000000d04427224 */ /* 0x000fe400078e020f */
[----:B------:R-:W-:Y:S02]  /*1bf0*/  VIADD R17, R0, 0x1f ;  /* 0x0000001f00117836 */ /* 0x000fe40000000000 */
[----:B------:R-:W-:Y:S01]  /*1c00*/  @!P0 IMAD.IADD R69, R69, 0x1, -R4 ;  /* 0x0000000145458824 */ /* 0x000fe200078e0a04 */
[----:B------:R-:W-:Y:S01]  /*1c10*/  ISETP.GT.U32.AND P0, PT, R4, R66, PT ;  /* 0x000000420400720c */ /* 0x000fe20003f04070 */
[----:B------:R-:W-:Y:S01]  /*1c20*/  @!P1 IMAD.MOV R72, RZ, RZ, -R72 ;  /* 0x000000ffff489224 */ /* 0x000fe200078e0a48 */
[----:B------:R-:W-:Y:S01]  /*1c30*/  ISETP.GE.AND P1, PT, R19, RZ, PT ;  /* 0x000000ff1300720c */ /* 0x000fe20003f26270 */
[----:B------:R-:W-:Y:S01]  /*1c40*/  @!P6 IMAD.IADD R67, R67, 0x1, -R4 ;  /* 0x000000014343e824 */ /* 0x000fe200078e0a04 */
[----:B------:R-:W-:Y:S01]  /*1c50*/  IABS R65, R17 ;  /* 0x0000001100417213 */ /* 0x000fe20000000000 */
[----:B------:R-:W-:-:S02]  /*1c60*/  VIADD R19, R0, 0x20 ;  /* 0x0000002000137836 */ /* 0x000fc40000000000 */
[--C-:B------:R-:W-:Y:S01]  /*1c70*/  @!P3 IMAD.IADD R70, R70, 0x1, -R4.reuse ;  /* 0x000000014646b824 */ /* 0x100fe200078e0a04 */
[----:B------:R-:W-:Y:S01]  /*1c80*/  ISETP.GT.U32.AND P6, PT, R4, R67, PT ;  /* 0x000000430400720c */ /* 0x000fe20003fc4070 */
[----:B------:R-:W-:Y:S01]  /*1c90*/  IMAD.HI.U32 R13, R8, R65, RZ ;  /* 0x00000041080d7227 */ /* 0x000fe200078e00ff */
[----:B------:R-:W-:Y:S02]  /*1ca0*/  IABS R14, R19 ;  /* 0x00000013000e7213 */ /* 0x000fe40000000000 */
[----:B------:R-:W-:Y:S01]  /*1cb0*/  ISETP.GT.U32.AND P3, PT, R4, R70, PT ;  /* 0x000000460400720c */ /* 0x000fe20003f64070 */
[----:B------:R-:W-:Y:S02]  /*1cc0*/  IMAD.MOV R13, RZ, RZ, -R13 ;  /* 0x000000ffff0d7224 */ /* 0x000fe400078e0a0d */
[----:B------:R-:W-:Y:S02]  /*1cd0*/  @!P0 IMAD.IADD R66, R66, 0x1, -R4 ;  /* 0x0000000142428824 */ /* 0x000fe400078e0a04 */
[----:B------:R-:W-:-:S02]  /*1ce0*/  IMAD.MOV.U32 R15, RZ, RZ, R14 ;  /* 0x000000ffff0f7224 */ /* 0x000fc400078e000e */
[----:B------:R-:W-:Y:S01]  /*1cf0*/  @!P2 IMAD.IADD R68, R68, 0x1, -R4 ;  /* 0x000000014444a824 */ /* 0x000fe200078e0a04 */
[C---:B------:R-:W-:Y:S01]  /*1d00*/  ISETP.GT.U32.AND P0, PT, R4.reuse, R66, PT ;  /* 0x000000420400720c */ /* 0x040fe20003f04070 */
[----:B------:R-:W-:Y:S02]  /*1d10*/  IMAD R65, R4, R13, R65 ;  /* 0x0000000d04417224 */ /* 0x000fe400078e0241 */
[----:B------:R-:W-:Y:S01]  /*1d20*/  IMAD.HI.U32 R14, R8, R15, RZ ;  /* 0x0000000f080e7227 */ /* 0x000fe200078e00ff */
[----:B------:R-:W-:-:S03]  /*1d30*/  ISETP.GT.U32.AND P2, PT, R4, R68, PT ;  /* 0x000000440400720c */ /* 0x000fc60003f44070 */
[----:B------:R-:W-:Y:S01]  /*1d40*/  @!P6 IMAD.IADD R67, R67, 0x1, -R4 ;  /* 0x000000014343e824 */ /* 0x000fe200078e0a04 */
[----:B------:R-:W-:Y:S01]  /*1d50*/  ISETP.GT.U32.AND P6, PT, R4, R65, PT ;  /* 0x000000410400720c */ /* 0x000fe20003fc4070 */
[----:B------:R-:W-:Y:S02]  /*1d60*/  IMAD.MOV R14, RZ, RZ, -R14 ;  /* 0x000000ffff0e7224 */ /* 0x000fe400078e0a0e */
[--C-:B------:R-:W-:Y:S01]  /*1d70*/  @!P3 IMAD.IADD R70, R70, 0x1, -R4.reuse ;  /* 0x000000014646b824 */ /* 0x100fe200078e0a04 */
[----:B------:R-:W-:Y:S01]  /*1d80*/  ISETP.GE.AND P3, PT, R20, RZ, PT ;  /* 0x000000ff1400720c */ /* 0x000fe20003f66270 */
[----:B------:R-:W-:Y:S02]  /*1d90*/  IMAD R64, R4, R14, R15 ;  /* 0x0000000e04407224 */ /* 0x000fe400078e020f */
[----:B------:R-:W-:Y:S02]  /*1da0*/  VIADD R13, R0, 0x21 ;  /* 0x00000021000d7836 */ /* 0x000fe40000000000 */
[--C-:B------:R-:W-:Y:S01]  /*1db0*/  @!P0 IMAD.IADD R66, R66, 0x1, -R4.reuse ;  /* 0x0000000142428824 */ /* 0x100fe200078e0a04 */
[----:B------:R-:W-:Y:S01]  /*1dc0*/  ISETP.GT.U32.AND P0, PT, R4, R64, PT ;  /* 0x000000400400720c */ /* 0x000fe20003f04070 */
[--C-:B------:R-:W-:Y:S01]  /*1dd0*/  @!P2 IMAD.IADD R68, R68, 0x1, -R4.reuse ;  /* 0x000000014444a824 */ /* 0x100fe200078e0a04 */
[----:B------:R-:W-:Y:S01]  /*1de0*/  IABS R63, R13 ;  /* 0x0000000d003f7213 */ /* 0x000fe20000000000 */
[----:B------:R-:W-:Y:S01]  /*1df0*/  @!P6 IMAD.IADD R65, R65, 0x1, -R4 ;  /* 0x000000014141e824 */ /* 0x000fe200078e0a04 */
[----:B------:R-:W-:Y:S01]  /*1e00*/  ISETP.GE.AND P2, PT, R19, RZ, PT ;  /* 0x000000ff1300720c */ /* 0x000fe20003f46270 */
[----:B------:R-:W-:-:S02]  /*1e10*/  VIADD R14, R0, 0x22 ;  /* 0x00000022000e7836 */ /* 0x000fc40000000000 */
[----:B------:R-:W-:Y:S01]  /*1e20*/  @!P1 IMAD.MOV R68, RZ, RZ, -R68 ;  /* 0x000000ffff449224 */ /* 0x000fe200078e0a44 */
[----:B------:R-:W-:Y:S01]  /*1e30*/  ISETP.GE.AND P1, PT, R13, RZ, PT ;  /* 0x000000ff0d00720c */ /* 0x000fe20003f26270 */
[----:B------:R-:W-:Y:S01]  /*1e40*/  IMAD.HI.U32 R13, R8, R63, RZ ;  /* 0x0000003f080d7227 */ /* 0x000fe200078e00ff */
[----:B------:R-:W-:Y:S02]  /*1e50*/  ISETP.GT.U32.AND P6, PT, R4, R65, PT ;  /* 0x000000410400720c */ /* 0x000fe40003fc4070 */
[----:B------:R-:W-:Y:S01]  /*1e60*/  IABS R15, R14 ;  /* 0x0000000e000f7213 */ /* 0x000fe20000000000 */
[----:B------:R-:W-:Y:S01]  /*1e70*/  @!P3 IMAD.MOV R67, RZ, RZ, -R67 ;  /* 0x000000ffff43b224 */ /* 0x000fe200078e0a43 */
[----:B------:R-:W-:Y:S01]  /*1e80*/  ISETP.GE.AND P3, PT, R14, RZ, PT ;  /* 0x000000ff0e00720c */ /* 0x000fe20003f66270 */
[----:B------:R-:W-:Y:S02]  /*1e90*/  IMAD.MOV R14, RZ, RZ, -R13 ;  /* 0x000000ffff0e7224 */ /* 0x000fe400078e0a0d */
[----:B------:R-:W-:-:S02]  /*1ea0*/  @!P0 IMAD.IADD R64, R64, 0x1, -R4 ;  /* 0x0000000140408824 */ /* 0x000fc400078e0a04 */
[----:B------:R-:W-:Y:S01]  /*1eb0*/  @!P5 IMAD.MOV R70, RZ, RZ, -R70 ;  /* 0x000000ffff46d224 */ /* 0x000fe200078e0a46 */
[----:B------:R-:W-:Y:S01]  /*1ec0*/  ISETP.GE.AND P5, PT, R16, RZ, PT ;  /* 0x000000ff1000720c */ /* 0x000fe20003fa6270 */
[C---:B------:R-:W-:Y:S01]  /*1ed0*/  IMAD R63, R4.reuse, R14, R63 ;  /* 0x0000000e043f7224 */ /* 0x040fe200078e023f */
[----:B------:R-:W-:Y:S01]  /*1ee0*/  ISETP.GT.U32.AND P0, PT, R4, R64, PT ;  /* 0x000000400400720c */ /* 0x000fe20003f04070 */
[----:B------:R-:W-:-:S04]  /*1ef0*/  IMAD.HI.U32 R13, R8, R15, RZ ;  /* 0x0000000f080d7227 */ /* 0x000fc800078e00ff */
[----:B------:R-:W-:Y:S01]  /*1f00*/  @!P6 IMAD.IADD R65, R65, 0x1, -R4 ;  /* 0x000000014141e824 */ /* 0x000fe200078e0a04 */
[----:B------:R-:W-:Y:S01]  /*1f10*/  ISETP.GT.U32.AND P6, PT, R4, R63, PT ;  /* 0x0000003f0400720c */ /* 0x000fe20003fc4070 */
[----:B------:R-:W-:Y:S02]  /*1f20*/  VIADD R16, R0, 0x23 ;  /* 0x0000002300107836 */ /* 0x000fe40000000000 */
[----:B------:R-:W-:Y:S02]  /*1f30*/  IMAD.MOV R13, RZ, RZ, -R13 ;  /* 0x000000ffff0d7224 */ /* 0x000fe400078e0a0d */
[----:B------:R-:W-:Y:S01]  /*1f40*/  @!P5 IMAD.MOV R66, RZ, RZ, -R66 ;  /* 0x000000ffff42d224 */ /* 0x000fe200078e0a42 */
[----:B------:R-:W-:Y:S01]  /*1f50*/  IABS R61, R16 ;  /* 0x00000010003d7213 */ /* 0x000fe20000000000 */
[----:B------:R-:W-:Y:S01]  /*1f60*/  IMAD R62, R4, R13, R15 ;  /* 0x0000000d043e7224 */ /* 0x000fe200078e020f */
[----:B------:R-:W-:Y:S01]  /*1f70*/  ISETP.GE.AND P5, PT, R16, RZ, PT ;  /* 0x000000ff1000720c */ /* 0x000fe20003fa6270 */
[----:B------:R-:W-:Y:S01]  /*1f80*/  @!P4 IMAD.MOV R69, RZ, RZ, -R69 ;  /* 0x000000ffff45c224 */ /* 0x000fe200078e0a45 */
[----:B------:R-:W-:Y:S01]  /*1f90*/  ISETP.GE.AND P4, PT, R17, RZ, PT ;  /* 0x000000ff1100720c */ /* 0x000fe20003f86270 */
[----:B------:R-:W-:-:S02]  /*1fa0*/  VIADD R16, R0, 0x24 ;  /* 0x0000002400107836 */ /* 0x000fc40000000000 */
[----:B------:R-:W-:Y:S01]  /*1fb0*/  @!P0 IMAD.IADD R64, R64, 0x1, -R4 ;  /* 0x0000000140408824 */ /* 0x000fe200078e0a04 */
[----:B------:R-:W-:Y:S01]  /*1fc0*/  ISETP.GT.U32.AND P0, PT, R4, R62, PT ;  /* 0x0000003e0400720c */ /* 0x000fe20003f04070 */
[----:B------:R-:W-:Y:S01]  /*1fd0*/  IMAD.HI.U32 R14, R8, R61, RZ ;  /* 0x0000003d080e7227 */ /* 0x000fe200078e00ff */
[----:B------:R-:W-:-:S03]  /*1fe0*/  IABS R15, R16 ;  /* 0x00000010000f7213 */ /* 0x000fc60000000000 */
[----:B------:R-:W-:Y:S02]  /*1ff0*/  @!P6 IMAD.IADD R63, R63, 0x1, -R4 ;  /* 0x000000013f3fe824 */ /* 0x000fe400078e0a04 */
[----:B------:R-:W-:Y:S02]  /*2000*/  IMAD.MOV R14, RZ, RZ, -R14 ;  /* 0x000000ffff0e7224 */ /* 0x000fe400078e0a0e */
[----:B------:R-:W-:Y:S01]  /*2010*/  VIADD R19, R0, 0x25 ;  /* 0x0000002500137836 */ /* 0x000fe20000000000 */
[C---:B------:R-:W-:Y:S01]  /*2020*/  ISETP.GT.U32.AND P6, PT, R4.reuse, R63, PT ;  /* 0x0000003f0400720c */ /* 0x040fe20003fc4070 */
[----:B------:R-:W-:Y:S02]  /*2030*/  IMAD R61, R4, R14, R61 ;  /* 0x0000000e043d7224 */ /* 0x000fe400078e023d */
[----:B------:R-:W-:Y:S01]  /*2040*/  IMAD.HI.U32 R13, R8, R15, RZ ;  /* 0x0000000f080d7227 */ /* 0x000fe200078e00ff */
[----:B------:R-:W-:-:S03]  /*2050*/  IABS R59, R19 ;  /* 0x00000013003b7213 */ /* 0x000fc60000000000 */
[----:B------:R-:W-:Y:S01]  /*2060*/  @!P4 IMAD.MOV R65, RZ, RZ, -R65 ;  /* 0x000000ffff41c224 */ /* 0x000fe200078e0a41 */
[----:B------:R-:W-:Y:S01]  /*2070*/  ISETP.GT.U32.AND P4, PT, R4, R61, PT ;  /* 0x0000003d0400720c */ /* 0x000fe20003f84070 */
[----:B------:R-:W-:Y:S02]  /*2080*/  IMAD.MOV R60, RZ, RZ, -R13 ;  /* 0x000000ffff3c7224 */ /* 0x000fe400078e0a0d */
[----:B------:R-:W-:Y:S02]  /*2090*/  @!P0 IMAD.IADD R62, R62, 0x1, -R4 ;  /* 0x000000013e3e8824 */ /* 0x000fe400078e0a04 */
[----:B------:R-:W-:Y:S02]  /*20a0*/  IMAD R60, R4, R60, R15 ;  /* 0x0000003c043c7224 */ /* 0x000fe400078e020f */
[----:B------:R-:W-:Y:S01]  /*20b0*/  IMAD.HI.U32 R13, R8, R59, RZ ;  /* 0x0000003b080d7227 */ /* 0x000fe200078e00ff */
[----:B------:R-:W-:-:S03]  /*20c0*/  ISETP.GT.U32.AND P0, PT, R4, R62, PT ;  /* 0x0000003e0400720c */ /* 0x000fc60003f04070 */
[--C-:B------:R-:W-:Y:S01]  /*20d0*/  @!P6 IMAD.IADD R63, R63, 0x1, -R4.reuse ;  /* 0x000000013f3fe824 */ /* 0x100fe200078e0a04 */
[----:B------:R-:W-:Y:S01]  /*20e0*/  ISETP.GT.U32.AND P6, PT, R4, R60, PT ;  /* 0x0000003c0400720c */ /* 0x000fe20003fc4070 */
[----:B------:R-:W-:Y:S02]  /*20f0*/  VIADD R20, R0, 0x26 ;  /* 0x0000002600147836 */ /* 0x000fe40000000000 */
[----:B------:R-:W-:Y:S02]  /*2100*/  IMAD.MOV R13, RZ, RZ, -R13 ;  /* 0x000000ffff0d7224 */ /* 0x000fe400078e0a0d */
[--C-:B------:R-:W-:Y:S01]  /*2110*/  @!P4 IMAD.IADD R61, R61, 0x1, -R4.reuse ;  /* 0x000000013d3dc824 */ /* 0x100fe200078e0a04 */
[----:B------:R-:W-:Y:S01]  /*2120*/  IABS R17, R20 ;  /* 0x0000001400117213 */ /* 0x000fe20000000000 */
[----:B------:R-:W-:Y:S02]  /*2130*/  IMAD R59, R4, R13, R59 ;  /* 0x0000000d043b7224 */ /* 0x000fe400078e023b */
[----:B------:R-:W-:Y:S01]  /*2140*/  @!P0 IMAD.IADD R62, R62, 0x1, -R4 ;  /* 0x000000013e3e8824 */ /* 0x000fe200078e0a04 */
[----:B------:R-:W-:Y:S01]  /*2150*/  ISETP.GT.U32.AND P4, PT, R4, R61, PT ;  /* 0x0000003d0400720c */ /* 0x000fe20003f84070 */
[----:B------:R-:W-:Y:S01]  /*2160*/  IMAD.HI.U32 R14, R8, R17, RZ ;  /* 0x00000011080e7227 */ /* 0x000fe200078e00ff */
[----:B------:R-:W-:-:S03]  /*2170*/  ISETP.GT.U32.AND P0, PT, R4, R59, PT ;  /* 0x0000003b0400720c */ /* 0x000fc60003f04070 */
[----:B------:R-:W-:Y:S01]  /*2180*/  @!P2 IMAD.MOV R64, RZ, RZ, -R64 ;  /* 0x000000ffff40a224 */ /* 0x000fe200078e0a40 */
[----:B------:R-:W-:Y:S01]  /*2190*/  ISETP.GE.AND P2, PT, R16, RZ, PT ;  /* 0x000000ff1000720c */ /* 0x000fe20003f46270 */
[----:B------:R-:W-:Y:S02]  /*21a0*/  VIADD R16, R0, 0x27 ;  /* 0x0000002700107836 */ /* 0x000fe40000000000 */
[----:B------:R-:W-:Y:S02]  /*21b0*/  @!P6 IMAD.IADD R60, R60, 0x1, -R4 ;  /* 0x000000013c3ce824 */ /* 0x000fe400078e0a04 */
[----:B------:R-:W-:Y:S01]  /*21c0*/  IMAD.MOV R14, RZ, RZ, -R14 ;  /* 0x000000ffff0e7224 */ /* 0x000fe200078e0a0e */
[----:B------:R-:W-:Y:S01]  /*21d0*/  IABS R57, R16 ;  /* 0x0000001000397213 */ /* 0x000fe20000000000 */
[----:B------:R-:W-:Y:S01]  /*21e0*/  @!P4 IMAD.IADD R61, R61, 0x1, -R4 ;  /* 0x000000013d3dc824 */ /* 0x000fe200078e0a04 */
[C---:B------:R-:W-:Y:S01]  /*21f0*/  ISETP.GT.U32.AND P6, PT, R4.reuse, R60, PT ;  /* 0x0000003c0400720c */ /* 0x040fe20003fc4070 */
[----:B------:R-:W-:-:S02]  /*2200*/  IMAD R58, R4, R14, R17 ;  /* 0x0000000e043a7224 */ /* 0x000fc400078e0211 */
[----:B------:R-:W-:Y:S02]  /*2210*/  VIADD R17, R0, 0x28 ;  /* 0x0000002800117836 */ /* 0x000fe40000000000 */
[----:B------:R-:W-:Y:S01]  /*2220*/  IMAD.HI.U32 R13, R8, R57, RZ ;  /* 0x00000039080d7227 */ /* 0x000fe200078e00ff */
[----:B------:R-:W-:Y:S02]  /*2230*/  ISETP.GT.U32.AND P4, PT, R4, R58, PT ;  /* 0x0000003a0400720c */ /* 0x000fe40003f84070 */
[----:B------:R-:W-:Y:S01]  /*2240*/  IABS R15, R17 ;  /* 0x00000011000f7213 */ /* 0x000fe20000000000 */
[--C-:B------:R-:W-:Y:S01]  /*2250*/  @!P0 IMAD.IADD R59, R59, 0x1, -R4.reuse ;  /* 0x000000013b3b8824 */ /* 0x100fe200078e0a04 */
[----:B------:R-:W-:Y:S01]  /*2260*/  ISETP.GE.AND P0, PT, R16, RZ, PT ;  /* 0x000000ff1000720c */ /* 0x000fe20003f06270 */
[----:B------:R-:W-:Y:S02]  /*2270*/  @!P5 IMAD.MOV R61, RZ, RZ, -R61 ;  /* 0x000000ffff3dd224 */ /* 0x000fe400078e0a3d */
[----:B------:R-:W-:Y:S01]  /*2280*/  IMAD.MOV R14, RZ, RZ, -R13 ;  /* 0x000000ffff0e7224 */ /* 0x000fe200078e0a0d */
[----:B------:R-:W-:Y:S01]  /*2290*/  ISETP.GT.U32.AND P5, PT, R4, R59, PT ;  /* 0x0000003b0400720c */ /* 0x000fe20003fa4070 */
[----:B------:R-:W-:Y:S01]  /*22a0*/  @!P1 IMAD.MOV R63, RZ, RZ, -R63 ;  /* 0x000000ffff3f9224 */ /* 0x000fe200078e0a3f */
[----:B------:R-:W-:Y:S01]  /*22b0*/  ISETP.GE.AND P1, PT, R19, RZ, PT ;  /* 0x000000ff1300720c */ /* 0x000fe20003f26270 */
[----:B------:R-:W-:Y:S01]  /*22c0*/  @!P6 IMAD.IADD R60, R60, 0x1, -R4 ;  /* 0x000000013c3ce824 */ /* 0x000fe200078e0a04 */
[----:B------:R-:W-:Y:S01]  /*22d0*/  ISETP.GE.AND P6, PT, R17, RZ, PT ;  /* 0x000000ff1100720c */ /* 0x000fe20003fc6270 */
[----:B------:R-:W-:-:S02]  /*22e0*/  IMAD R57, R4, R14, R57 ;  /* 0x0000000e04397224 */ /* 0x000fc400078e0239 */
[----:B------:R-:W-:-:S04]  /*22f0*/  IMAD.HI.U32 R13, R8, R15, RZ ;  /* 0x0000000f080d7227 */ /* 0x000fc800078e00ff */
[----:B------:R-:W-:Y:S01]  /*2300*/  @!P2 IMAD.MOV R60, RZ, RZ, -R60 ;  /* 0x000000ffff3ca224 */ /* 0x000fe200078e0a3c */
[----:B------:R-:W-:Y:S01]  /*2310*/  ISETP.GT.U32.AND P2, PT, R4, R57, PT ;  /* 0x000000390400720c */ /* 0x000fe20003f44070 */
[--C-:B------:R-:W-:Y:S02]  /*2320*/  @!P4 IMAD.IADD R58, R58, 0x1, -R4.reuse ;  /* 0x000000013a3ac824 */ /* 0x100fe400078e0a04 */
[----:B------:R-:W-:Y:S02]  /*2330*/  IMAD.MOV R13, RZ, RZ, -R13 ;  /* 0x000000ffff0d7224 */ /* 0x000fe400078e0a0d */
[----:B------:R-:W-:Y:S01]  /*2340*/  VIADD R16, R0, 0x29 ;  /* 0x0000002900107836 */ /* 0x000fe20000000000 */
[C---:B------:R-:W-:Y:S01]  /*2350*/  ISETP.GT.U32.AND P4, PT, R4.reuse, R58, PT ;  /* 0x0000003a0400720c */ /* 0x040fe20003f84070 */
[----:B------:R-:W-:Y:S02]  /*2360*/  @!P5 IMAD.IADD R59, R59, 0x1, -R4 ;  /* 0x000000013b3bd824 */ /* 0x000fe400078e0a04 */
[----:B------:R-:W-:Y:S01]  /*2370*/  IMAD R13, R4, R13, R15 ;  /* 0x0000000d040d7224 */ /* 0x000fe200078e020f */
[----:B------:R-:W-:Y:S01]  /*2380*/  IABS R14, R16 ;  /* 0x00000010000e7213 */ /* 0x000fe20000000000 */
[----:B------:R-:W-:Y:S01]  /*2390*/  @!P3 IMAD.MOV R62, RZ, RZ, -R62 ;  /* 0x000000ffff3eb224 */ /* 0x000fe200078e0a3e */
[----:B------:R-:W-:Y:S01]  /*23a0*/  ISETP.GE.AND P3, PT, R20, RZ, PT ;  /* 0x000000ff1400720c */ /* 0x000fe20003f66270 */
[----:B------:R-:W-:Y:S01]  /*23b0*/  @!P1 IMAD.MOV R59, RZ, RZ, -R59 ;  /* 0x000000ffff3b9224 */ /* 0x000fe200078e0a3b */
[----:B------:R-:W-:Y:S01]  /*23c0*/  ISETP.GT.U32.AND P1, PT, R4, R13, PT ;  /* 0x0000000d0400720c */ /* 0x000fe20003f24070 */
[----:B------:R-:W-:Y:S01]  /*23d0*/  @!P2 IMAD.IADD R57, R57, 0x1, -R4 ;  /* 0x000000013939a824 */ /* 0x000fe200078e0a04 */
[----:B------:R-:W-:Y:S01]  /*23e0*/  ISETP.GE.AND P5, PT, R16, RZ, PT ;  /* 0x000000ff1000720c */ /* 0x000fe20003fa6270 */
[----:B------:R-:W-:-:S02]  /*23f0*/  VIADD R16, R0, 0x2a ;  /* 0x0000002a00107836 */ /* 0x000fc40000000000 */
[----:B------:R-:W-:Y:S01]  /*2400*/  IMAD.MOV.U32 R15, RZ, RZ, R14 ;  /* 0x000000ffff0f7224 */ /* 0x000fe200078e000e */
[----:B------:R-:W-:Y:S01]  /*2410*/  ISETP.GT.U32.AND P2, PT, R4, R57, PT ;  /* 0x000000390400720c */ /* 0x000fe20003f44070 */
[----:B------:R-:W-:Y:S01]  /*2420*/  @!P4 IMAD.IADD R58, R58, 0x1, -R4 ;  /* 0x000000013a3ac824 */ /* 0x000fe200078e0a04 */
[----:B------:R-:W-:Y:S01]  /*2430*/  ISETP.GE.AND P4, PT, R16, RZ, PT ;  /* 0x000000ff1000720c */ /* 0x000fe20003f86270 */
[----:B------:R-:W-:Y:S01]  /*2440*/  VIADD R17, R0, 0x2b ;  /* 0x0000002b00117836 */ /* 0x000fe20000000000 */
[----:B------:R-:W-:Y:S01]  /*2450*/  IABS R16, R16 ;  /* 0x0000001000107213 */ /* 0x000fe20000000000 */
[----:B------:R-:W-:-:S03]  /*2460*/  IMAD.HI.U32 R14, R8, R15, RZ ;  /* 0x0000000f080e7227 */ /* 0x000fc600078e00ff */
[----:B------:R-:W-:Y:S01]  /*2470*/  IABS R21, R17 ;  /* 0x0000001100157213 */ /* 0x000fe20000000000 */
[----:B------:R-:W-:Y:S02]  /*2480*/  IMAD.MOV R14, RZ, RZ, -R14 ;  /* 0x000000ffff0e7224 */ /* 0x000fe400078e0a0e */
[----:B------:R-:W-:Y:S01]  /*2490*/  @!P3 IMAD.MOV R58, RZ, RZ, -R58 ;  /* 0x000000ffff3ab224 */ /* 0x000fe200078e0a3a */
[----:B------:R-:W-:Y:S01]  /*24a0*/  ISETP.GE.AND P3, PT, R17, RZ, PT ;  /* 0x000000ff1100720c */ /* 0x000fe20003f66270 */
[----:B------:R-:W-:Y:S02]  /*24b0*/  @!P1 IMAD.IADD R13, R13, 0x1, -R4 ;  /* 0x000000010d0d9824 */ /* 0x000fe400078e0a04 */
[----:B------:R-:W-:Y:S02]  /*24c0*/  IMAD.MOV.U32 R17, RZ, RZ, R16 ;  /* 0x000000ffff117224 */ /* 0x000fe400078e0010 */
[C---:B------:R-:W-:Y:S01]  /*24d0*/  IMAD R15, R4.reuse, R14, R15 ;  /* 0x0000000e040f7224 */ /* 0x040fe200078e020f */
[----:B------:R-:W-:Y:S01]  /*24e0*/  ISETP.GT.U32.AND P1, PT, R4, R13, PT ;  /* 0x0000000d0400720c */ /* 0x000fe20003f24070 */
[----:B------:R-:W-:-:S04]  /*24f0*/  IMAD.HI.U32 R14, R8, R17, RZ ;  /* 0x00000011080e7227 */ /* 0x000fc800078e00ff */
[----:B------:R-:W-:Y:S01]  /*2500*/  @!P2 IMAD.IADD R57, R57, 0x1, -R4 ;  /* 0x000000013939a824 */ /* 0x000fe200078e0a04 */
[----:B------:R-:W-:Y:S01]  /*2510*/  ISETP.GT.U32.AND P2, PT, R4, R15, PT ;  /* 0x0000000f0400720c */ /* 0x000fe20003f44070 */
[C---:B------:R-:W-:Y:S02]  /*2520*/  VIADD R22, R0.reuse, 0x2d ;  /* 0x0000002d00167836 */ /* 0x040fe40000000000 */
[----:B------:R-:W-:Y:S02]  /*2530*/  IMAD.MOV R20, RZ, RZ, -R14 ;  /* 0x000000ffff147224 */ /* 0x000fe400078e0a0e */
[----:B------:R-:W-:Y:S01]  /*2540*/  VIADD R19, R0, 0x2c ;  /* 0x0000002c00137836 */ /* 0x000fe20000000000 */
[----:B------:R-:W-:Y:S01]  /*2550*/  IABS R25, R22 ;  /* 0x0000001600197213 */ /* 0x000fe20000000000 */
[----:B------:R-:W-:Y:S02]  /*2560*/  IMAD R17, R4, R20, R17 ;  /* 0x0000001404117224 */ /* 0x000fe400078e0211 */
[----:B------:R-:W-:Y:S01]  /*2570*/  @!P0 IMAD.MOV R57, RZ, RZ, -R57 ;  /* 0x000000ffff398224 */ /* 0x000fe200078e0a39 */
[----:B------:R-:W-:Y:S01]  /*2580*/  IABS R23, R19 ;  /* 0x0000001300177213 */ /* 0x000fe20000000000 */
[----:B------:R-:W-:Y:S01]  /*2590*/  @!P1 IMAD.IADD R13, R13, 0x1, -R4 ;  /* 0x000000010d0d9824 */ /* 0x000fe200078e0a04 */
[----:B------:R-:W-:Y:S01]  /*25a0*/  ISETP.GE.AND P0, PT, R19, RZ, PT ;  /* 0x000000ff1300720c */ /* 0x000fe20003f06270 */
[----:B------:R-:W-:Y:S01]  /*25b0*/  IMAD.HI.U32 R19, R8, R25, RZ ;  /* 0x0000001908137227 */ /* 0x000fe200078e00ff */
[----:B------:R-:W-:-:S03]  /*25c0*/  ISETP.GT.U32.AND P1, PT, R4, R17, PT ;  /* 0x000000110400720c */ /* 0x000fc60003f24070 */
[----:B------:R-:W-:Y:S02]  /*25d0*/  @!P2 IMAD.IADD R15, R15, 0x1, -R4 ;  /* 0x000000010f0fa824 */ /* 0x000fe400078e0a04 */
[----:B------:R-:W-:-:S03]  /*25e0*/  IMAD.HI.U32 R16, R8, R21, RZ ;  /* 0x0000001508107227 */ /* 0x000fc600078e00ff */
[----:B------:R-:W-:Y:S01]  /*25f0*/  ISETP.GT.U32.AND P2, PT, R4, R15, PT ;  /* 0x0000000f0400720c */ /* 0x000fe20003f44070 */
[----:B------:R-:W-:Y:S02]  /*2600*/  IMAD.MOV R19, RZ, RZ, -R19 ;  /* 0x000000ffff137224 */ /* 0x000fe400078e0a13 */
[----:B------:R-:W-:-:S04]  /*2610*/  IMAD.HI.U32 R14, R8, R23, RZ ;  /* 0x00000017080e7227 */ /* 0x000fc800078e00ff */
[----:B------:R-:W-:Y:S02]  /*2620*/  IMAD.MOV R16, RZ, RZ, -R16 ;  /* 0x000000ffff107224 */ /* 0x000fe400078e0a10 */
[C---:B------:R-:W-:Y:S02]  /*2630*/  IMAD R25, R4.reuse, R19, R25 ;  /* 0x0000001304197224 */ /* 0x040fe400078e0219 */
[----:B------:R-:W-:Y:S02]  /*2640*/  IMAD.MOV R14, RZ, RZ, -R14 ;  /* 0x000000ffff0e7224 */ /* 0x000fe400078e0a0e */
[C---:B------:R-:W-:Y:S02]  /*2650*/  IMAD R21, R4.reuse, R16, R21 ;  /* 0x0000001004157224 */ /* 0x040fe400078e0215 */
[----:B------:R-:W-:Y:S01]  /*2660*/  @!P1 IMAD.IADD R17, R17, 0x1, -R4 ;  /* 0x0000000111119824 */ /* 0x000fe200078e0a04 */
[C---:B------:R-:W-:Y:S01]  /*2670*/  ISETP.GT.U32.AND P1, PT, R4.reuse, R25, PT ;  /* 0x000000190400720c */ /* 0x040fe20003f24070 */
[----:B------:R-:W-:-:S02]  /*2680*/  IMAD R23, R4, R14, R23 ;  /* 0x0000000e04177224 */ /* 0x000fc400078e0217 */
[----:B------:R-:W-:Y:S01]  /*2690*/  @!P6 IMAD.MOV R13, RZ, RZ, -R13 ;  /* 0x000000ffff0de224 */ /* 0x000fe200078e0a0d */
[----:B------:R-:W-:Y:S01]  /*26a0*/  ISETP.GT.U32.AND P6, PT, R4, R21, PT ;  /* 0x000000150400720c */ /* 0x000fe20003fc4070 */
[----:B------:R-:W-:Y:S02]  /*26b0*/  VIADD R20, R0, 0x2e ;  /* 0x0000002e00147836 */ /* 0x000fe40000000000 */
[--C-:B------:R-:W-:Y:S01]  /*26c0*/  @!P2 IMAD.IADD R15, R15, 0x1, -R4.reuse ;  /* 0x000000010f0fa824 */ /* 0x100fe200078e0a04 */
[----:B------:R-:W-:Y:S01]  /*26d0*/  ISETP.GT.U32.AND P2, PT, R4, R23, PT ;  /* 0x000000170400720c */ /* 0x000fe20003f44070 */
[----:B------:R-:W-:Y:S01]  /*26e0*/  VIADD R24, R0, 0x2f ;  /* 0x0000002f00187836 */ /* 0x000fe20000000000 */
[----:B------:R-:W-:Y:S01]  /*26f0*/  IABS R27, R20 ;  /* 0x00000014001b7213 */ /* 0x000fe20000000000 */
[----:B------:R-:W-:Y:S02]  /*2700*/  @!P5 IMAD.MOV R15, RZ, RZ, -R15 ;  /* 0x000000ffff0fd224 */ /* 0x000fe400078e0a0f */
[----:B------:R-:W-:Y:S01]  /*2710*/  @!P1 IMAD.IADD R25, R25, 0x1, -R4 ;  /* 0x0000000119199824 */ /* 0x000fe200078e0a04 */
[----:B------:R-:W-:Y:S01]  /*2720*/  IABS R29, R24 ;  /* 0x00000018001d7213 */ /* 0x000fe20000000000 */
[----:B------:R-:W-:-:S03]  /*2730*/  IMAD.HI.U32 R14, R8, R27, RZ ;  /* 0x0000001b080e7227 */ /* 0x000fc600078e00ff */
[C---:B------:R-:W-:Y:S01]  /*2740*/  ISETP.GT.U32.AND P5, PT, R4.reuse, R25, PT ;  /* 0x000000190400720c */ /* 0x040fe20003fa4070 */
[----:B------:R-:W-:Y:S01]  /*2750*/  @!P6 IMAD.IADD R21, R21, 0x1, -R4 ;  /* 0x000000011515e824 */ /* 0x000fe200078e0a04 */
[----:B------:R-:W-:Y:S01]  /*2760*/  ISETP.GT.U32.AND P6, PT, R4, R17, PT ;  /* 0x000000110400720c */ /* 0x000fe20003fc4070 */
[----:B------:R-:W-:Y:S02]  /*2770*/  IMAD.MOV R19, RZ, RZ, -R14 ;  /* 0x000000ffff137224 */ /* 0x000fe400078e0a0e */
[----:B------:R-:W-:-:S04]  /*2780*/  IMAD.HI.U32 R16, R8, R29, RZ ;  /* 0x0000001d08107227 */ /* 0x000fc800078e00ff */
[----:B------:R-:W-:Y:S01]  /*2790*/  @!P2 IMAD.IADD R23, R23, 0x1, -R4 ;  /* 0x000000011717a824 */ /* 0x000fe200078e0a04 */
[C---:B------:R-:W-:Y:S01]  /*27a0*/  ISETP.GT.U32.AND P2, PT, R4.reuse, R21, PT ;  /* 0x000000150400720c */ /* 0x040fe20003f44070 */
[----:B------:R-:W-:Y:S02]  /*27b0*/  IMAD R27, R4, R19, R27 ;  /* 0x00000013041b7224 */ /* 0x000fe400078e021b */
[----:B------:R-:W-:Y:S01]  /*27c0*/  VIADD R28, R0, 0x31 ;  /* 0x00000031001c7836 */ /* 0x000fe20000000000 */
[C---:B------:R-:W-:Y:S01]  /*27d0*/  ISETP.GT.U32.AND P1, PT, R4.reuse, R23, PT ;  /* 0x000000170400720c */ /* 0x040fe20003f24070 */
[----:B------:R-:W-:Y:S02]  /*27e0*/  IMAD.MOV R19, RZ, RZ, -R16 ;  /* 0x000000ffff137224 */ /* 0x000fe400078e0a10 */
[----:B------:R-:W-:Y:S01]  /*27f0*/  @!P5 IMAD.IADD R25, R25, 0x1, -R4 ;  /* 0x000000011919d824 */ /* 0x000fe200078e0a04 */
[----:B------:R-:W-:Y:S01]  /*2800*/  IABS R33, R28 ;  /* 0x0000001c00217213 */ /* 0x000fe20000000000 */
[----:B------:R-:W-:-:S02]  /*2810*/  IMAD R29, R4, R19, R29 ;  /* 0x00000013041d7224 */ /* 0x000fc400078e021d */
[----:B------:R-:W-:Y:S02]  /*2820*/  VIADD R26, R0, 0x30 ;  /* 0x00000030001a7836 */ /* 0x000fe40000000000 */
[----:B------:R-:W-:Y:S01]  /*2830*/  IMAD.HI.U32 R16, R8, R33, RZ ;  /* 0x0000002108107227 */ /* 0x000fe200078e00ff */
[C---:B------:R-:W-:Y:S02]  /*2840*/  ISETP.GT.U32.AND P5, PT, R4.reuse, R29, PT ;  /* 0x0000001d0400720c */ /* 0x040fe40003fa4070 */
[----:B------:R-:W-:Y:S01]  /*2850*/  IABS R31, R26 ;  /* 0x0000001a001f7213 */ /* 0x000fe20000000000 */
[----:B------:R-:W-:Y:S01]  /*2860*/  @!P2 IMAD.IADD R21, R21, 0x1, -R4 ;  /* 0x000000011515a824 */ /* 0x000fe200078e0a04 */
[----:B------:R-:W-:Y:S01]  /*2870*/  ISETP.GT.U32.AND P2, PT, R4, R27, PT ;  /* 0x0000001b0400720c */ /* 0x000fe20003f44070 */
[----:B------:R-:W-:Y:S02]  /*2880*/  IMAD.MOV R16, RZ, RZ, -R16 ;  /* 0x000000ffff107224 */ /* 0x000fe400078e0a10 */
[----:B------:R-:W-:Y:S01]  /*2890*/  @!P6 IMAD.IADD R17, R17, 0x1, -R4 ;  /* 0x000000011111e824 */ /* 0x000fe200078e0a04 */
[----:B------:R-:W-:Y:S01]  /*28a0*/  ISETP.GE.AND P6, PT, R22, RZ, PT ;  /* 0x000000ff1600720c */ /* 0x000fe20003fc6270 */
[----:B------:R-:W-:-:S02]  /*28b0*/  IMAD R33, R4, R16, R33 ;  /* 0x0000001004217224 */ /* 0x000fc400078e0221 */
[----:B------:R-:W-:Y:S02]  /*28c0*/  VIADD R30, R0, 0x32 ;  /* 0x00000032001e7836 */ /* 0x000fe40000000000 */
[----:B------:R-:W-:Y:S01]  /*28d0*/  @!P5 IMAD.IADD R29, R29, 0x1, -R4 ;  /* 0x000000011d1dd824 */ /* 0x000fe200078e0a04 */
[----:B------:R-:W-:Y:S01]  /*28e0*/  ISETP.GT.U32.AND P5, PT, R4, R33, PT ;  /* 0x000000210400720c */ /* 0x000fe20003fa4070 */
[----:B------:R-:W-:Y:S01]  /*28f0*/  IMAD.HI.U32 R14, R8, R31, RZ ;  /* 0x0000001f080e7227 */ /* 0x000fe200078e00ff */
[----:B------:R-:W-:-:S03]  /*2900*/  IABS R35, R30 ;  /* 0x0000001e00237213 */ /* 0x000fc60000000000 */
[----:B------:R-:W-:Y:S02]  /*2910*/  @!P2 IMAD.IADD R27, R27, 0x1, -R4 ;  /* 0x000000011b1ba824 */ /* 0x000fe400078e0a04 */
[----:B------:R-:W-:Y:S02]  /*2920*/  IMAD.MOV.U32 R19, RZ, RZ, R17 ;  /* 0x000000ffff137224 */ /* 0x000fe400078e0011 */
[----:B------:R-:W-:Y:S02]  /*2930*/  IMAD.MOV R14, RZ, RZ, -R14 ;  /* 0x000000ffff0e7224 */ /* 0x000fe400078e0a0e */
[----:B------:R-:W-:Y:S01]  /*2940*/  @!P4 IMAD.MOV R19, RZ, RZ, -R19 ;  /* 0x000000ffff13c224 */ /* 0x000fe200078e0a13 */
[C---:B------:R-:W-:Y:S01]  /*2950*/  ISETP.GT.U32.AND P4, PT, R4.reuse, R27, PT ;  /* 0x0000001b0400720c */ /* 0x040fe20003f84070 */
[----:B------:R-:W-:Y:S02]  /*2960*/  IMAD R31, R4, R14, R31 ;  /* 0x0000000e041f7224 */ /* 0x000fe400078e021f */
[----:B------:R-:W-:-:S02]  /*2970*/  VIADD R32, R0, 0x33 ;  /* 0x0000003300207836 */ /* 0x000fc40000000000 */
[----:B------:R-:W-:Y:S01]  /*2980*/  IMAD.HI.U32 R14, R8, R35, RZ ;  /* 0x00000023080e7227 */ /* 0x000fe200078e00ff */
[C---:B------:R-:W-:Y:S02]  /*2990*/  ISETP.GT.U32.AND P2, PT, R4.reuse, R31, PT ;  /* 0x0000001f0400720c */ /* 0x040fe40003f44070 */
[----:B------:R-:W-:Y:S01]  /*29a0*/  IABS R37, R32 ;  /* 0x0000002000257213 */ /* 0x000fe20000000000 */
[----:B------:R-:W-:Y:S02]  /*29b0*/  IMAD.MOV R17, RZ, RZ, -R14 ;  /* 0x000000ffff117224 */ /* 0x000fe400078e0a0e */
[----:B------:R-:W-:Y:S02]  /*29c0*/  @!P5 IMAD.IADD R33, R33, 0x1, -R4 ;  /* 0x000000012121d824 */ /* 0x000fe400078e0a04 */
[----:B------:R-:W-:Y:S02]  /*29d0*/  IMAD R17, R4, R17, R35 ;  /* 0x0000001104117224 */ /* 0x000fe400078e0223 */
[----:B------:R-:W-:Y:S01]  /*29e0*/  IMAD.HI.U32 R14, R8, R37, RZ ;  /* 0x00000025080e7227 */ /* 0x000fe200078e00ff */
[----:B------:R-:W-:-:S03]  /*29f0*/  ISETP.GT.U32.AND P5, PT, R4, R33, PT ;  /* 0x000000210400720c */ /* 0x000fc60003fa4070 */
[----:B------:R-:W-:Y:S01]  /*2a00*/  @!P4 IMAD.IADD R27, R27, 0x1, -R4 ;  /* 0x000000011b1bc824 */ /* 0x000fe200078e0a04 */
[C---:B------:R-:W-:Y:S01]  /*2a10*/  ISETP.GT.U32.AND P4, PT, R4.reuse, R17, PT ;  /* 0x000000110400720c */ /* 0x040fe20003f84070 */
[----:B------:R-:W-:Y:S02]  /*2a20*/  IMAD.MOV R14, RZ, RZ, -R14 ;  /* 0x000000ffff0e7224 */ /* 0x000fe400078e0a0e */
[--C-:B------:R-:W-:Y:S01]  /*2a30*/  @!P2 IMAD.IADD R31, R31, 0x1, -R4.reuse ;  /* 0x000000011f1fa824 */ /* 0x100fe200078e0a04 */
[C---:B------:R-:W-:Y:S01]  /*2a40*/  ISETP.GT.U32.AND P2, PT, R4.reuse, R29, PT ;  /* 0x0000001d0400720c */ /* 0x040fe20003f44070 */
[----:B------:R-:W-:Y:S02]  /*2a50*/  IMAD R37, R4, R14, R37 ;  /* 0x0000000e04257224 */ /* 0x000fe400078e0225 */
[----:B------:R-:W-:Y:S02]  /*2a60*/  VIADD R34, R0, 0x34 ;  /* 0x0000003400227836 */ /* 0x000fe40000000000 */
[--C-:B------:R-:W-:Y:S01]  /*2a70*/  @!P5 IMAD.IADD R33, R33, 0x1, -R4.reuse ;  /* 0x000000012121d824 */ /* 0x100fe200078e0a04 */
[----:B------:R-:W-:Y:S01]  /*2a80*/  ISETP.GT.U32.AND P5, PT, R4, R37, PT ;  /* 0x000000250400720c */ /* 0x000fe20003fa4070 */
[----:B------:R-:W-:Y:S01]  /*2a90*/  VIADD R36, R0, 0x35 ;  /* 0x0000003500247836 */ /* 0x000fe20000000000 */
[----:B------:R-:W-:Y:S01]  /*2aa0*/  IABS R39, R34 ;  /* 0x0000002200277213 */ /* 0x000fe20000000000 */
[----:B------:R-:W-:-:S02]  /*2ab0*/  @!P4 IMAD.IADD R17, R17, 0x1, -R4 ;  /* 0x000000011111c824 */ /* 0x000fc400078e0a04 */
[--C-:B------:R-:W-:Y:S01]  /*2ac0*/  @!P1 IMAD.IADD R23, R23, 0x1, -R4.reuse ;  /* 0x0000000117179824 */ /* 0x100fe200078e0a04 */
[----:B------:R-:W-:Y:S01]  /*2ad0*/  IABS R41, R36 ;  /* 0x0000002400297213 */ /* 0x000fe20000000000 */
[----:B------:R-:W-:Y:S01]  /*2ae0*/  IMAD.HI.U32 R16, R8, R39, RZ ;  /* 0x0000002708107227 */ /* 0x000fe200078e00ff */
[----:B------:R-:W-:Y:S02]  /*2af0*/  ISETP.GT.U32.AND P4, PT, R4, R17, PT ;  /* 0x000000110400720c */ /* 0x000fe40003f84070 */
[----:B------:R-:W-:Y:S01]  /*2b00*/  ISETP.GE.AND P1, PT, R20, RZ, PT ;  /* 0x000000ff1400720c */ /* 0x000fe20003f26270 */
[----:B------:R-:W-:Y:S01]  /*2b10*/  @!P2 IMAD.IADD R29, R29, 0x1, -R4 ;  /* 0x000000011d1da824 */ /* 0x000fe200078e0a04 */
[----:B------:R-:W-:Y:S01]  /*2b20*/  ISETP.GE.AND P2, PT, R24, RZ, PT ;  /* 0x000000ff1800720c */ /* 0x000fe20003f46270 */
[----:B------:R-:W-:Y:S02]  /*2b30*/  IMAD.MOV R16, RZ, RZ, -R16 ;  /* 0x000000ffff107224 */ /* 0x000fe400078e0a10 */
[----:B------:R-:W-:-:S02]  /*2b40*/  VIADD R24, R0, 0x36 ;  /* 0x0000003600187836 */ /* 0x000fc40000000000 */
[----:B------:R-:W-:Y:S02]  /*2b50*/  @!P5 IMAD.IADD R37, R37, 0x1, -R4 ;  /* 0x000000012525d824 */ /* 0x000fe400078e0a04 */
[----:B------:R-:W-:Y:S01]  /*2b60*/  IMAD R39, R4, R16, R39 ;  /* 0x0000001004277224 */ /* 0x000fe200078e0227 */
[----:B------:R-:W-:Y:S01]  /*2b70*/  IABS R43, R24 ;  /* 0x00000018002b7213 */ /* 0x000fe20000000000 */
[----:B------:R-:W-:Y:S01]  /*2b80*/  IMAD.HI.U32 R20, R8, R41, RZ ;  /* 0x0000002908147227 */ /* 0x000fe200078e00ff */
[----:B------:R-:W-:-:S03]  /*2b90*/  ISETP.GT.U32.AND P5, PT, R4, R37, PT ;  /* 0x000000250400720c */ /* 0x000fc60003fa4070 */
[----:B------:R-:W-:Y:S01]  /*2ba0*/  @!P4 IMAD.IADD R17, R17, 0x1, -R4 ;  /* 0x000000011111c824 */ /* 0x000fe200078e0a04 */
[C---:B------:R-:W-:Y:S01]  /*2bb0*/  ISETP.GT.U32.AND P4, PT, R4.reuse, R39, PT ;  /* 0x000000270400720c */ /* 0x040fe20003f84070 */
[----:B------:R-:W-:Y:S01]  /*2bc0*/  @!P3 IMAD.MOV R21, RZ, RZ, -R21 ;  /* 0x000000ffff15b224 */ /* 0x000fe200078e0a15 */
[----:B------:R-:W-:Y:S01]  /*2bd0*/  ISETP.GT.U32.AND P3, PT, R4, R31, PT ;  /* 0x0000001f0400720c */ /* 0x000fe20003f64070 */
[----:B------:R-:W-:Y:S02]  /*2be0*/  IMAD.MOV R20, RZ, RZ, -R20 ;  /* 0x000000ffff147224 */ /* 0x000fe400078e0a14 */
[----:B------:R-:W-:-:S04]  /*2bf0*/  IMAD.HI.U32 R14, R8, R43, RZ ;  /* 0x0000002b080e7227 */ /* 0x000fc800078e00ff */
[C---:B------:R-:W-:Y:S02]  /*2c00*/  IMAD R41, R4.reuse, R20, R41 ;  /* 0x0000001404297224 */ /* 0x040fe400078e0229 */
[----:B------:R-:W-:Y:S02]  /*2c10*/  IMAD.MOV R14, RZ, RZ, -R14 ;  /* 0x000000ffff0e7224 */ /* 0x000fe400078e0a0e */
[--C-:B------:R-:W-:Y:S01]  /*2c20*/  @!P5 IMAD.IADD R37, R37, 0x1, -R4.reuse ;  /* 0x000000012525d824 */ /* 0x100fe200078e0a04 */
[C---:B------:R-:W-:Y:S01]  /*2c30*/  ISETP.GT.U32.AND P5, PT, R4.reuse, R41, PT ;  /* 0x000000290400720c */ /* 0x040fe20003fa4070 */
[C---:B------:R-:W-:Y:S02]  /*2c40*/  IMAD R43, R4.reuse, R14, R43 ;  /* 0x0000000e042b7224 */ /* 0x040fe400078e022b */
[--C-:B------:R-:W-:Y:S02]  /*2c50*/  @!P4 IMAD.IADD R39, R39, 0x1, -R4.reuse ;  /* 0x000000012727c824 */ /* 0x100fe400078e0a04 */
[----:B------:R-:W-:Y:S01]  /*2c60*/  @!P3 IMAD.IADD R31, R31, 0x1, -R4 ;  /* 0x000000011f1fb824 */ /* 0x000fe200078e0a04 */
[----:B------:R-:W-:Y:S01]  /*2c70*/  ISETP.GT.U32.AND P4, PT, R4, R43, PT ;  /* 0x0000002b0400720c */ /* 0x000fe20003f84070 */
[----:B------:R-:W-:Y:S01]  /*2c80*/  VIADD R38, R0, 0x38 ;  /* 0x0000003800267836 */ /* 0x000fe20000000000 */
[----:B------:R-:W-:Y:S01]  /*2c90*/  ISETP.GE.AND P3, PT, R26, RZ, PT ;  /* 0x000000ff1a00720c */ /* 0x000fe20003f66270 */
[----:B------:R-:W-:-:S02]  /*2ca0*/  VIADD R26, R0, 0x37 ;  /* 0x00000037001a7836 */ /* 0x000fc40000000000 */
[C---:B------:R-:W-:Y:S01]  /*2cb0*/  VIADD R40, R0.reuse, 0x39 ;  /* 0x0000003900287836 */ /* 0x040fe20000000000 */
[----:B------:R-:W-:Y:S01]  /*2cc0*/  IABS R47, R38 ;  /* 0x00000026002f7213 */ /* 0x000fe20000000000 */
[----:B------:R-:W-:Y:S01]  /*2cd0*/  @!P5 IMAD.IADD R41, R41, 0x1, -R4 ;  /* 0x000000012929d824 */ /* 0x000fe200078e0a04 */
[----:B------:R-:W-:Y:S01]  /*2ce0*/  IABS R45, R26 ;  /* 0x0000001a002d7213 */ /* 0x000fe20000000000 */
[----:B------:R-:W-:Y:S01]  /*2cf0*/  VIADD R42, R0, 0x3a ;  /* 0x0000003a002a7836 */ /* 0x000fe20000000000 */
[----:B------:R-:W-:Y:S01]  /*2d00*/  ISETP.GT.U32.AND P5, PT, R4, R39, PT ;  /* 0x000000270400720c */ /* 0x000fe20003fa4070 */
[C---:B------:R-:W-:Y:S01]  /*2d10*/  IMAD.HI.U32 R16, R8.reuse, R47, RZ ;  /* 0x0000002f08107227 */ /* 0x040fe200078e00ff */
[----:B------:R-:W-:Y:S02]  /*2d20*/  IABS R49, R40 ;  /* 0x0000002800317213 */ /* 0x000fe40000000000 */
[----:B------:R-:W-:Y:S01]  /*2d30*/  IABS R51, R42 ;  /* 0x0000002a00337213 */ /* 0x000fe20000000000 */
[----:B------:R-:W-:-:S04]  /*2d40*/  IMAD.HI.U32 R14, R8, R45, RZ ;  /* 0x0000002d080e7227 */ /* 0x000fc800078e00ff */
[----:B------:R-:W-:Y:S01]  /*2d50*/  @!P4 IMAD.IADD R43, R43, 0x1, -R4 ;  /* 0x000000012b2bc824 */ /* 0x000fe200078e0a04 */
[C---:B------:R-:W-:Y:S01]  /*2d60*/  ISETP.GT.U32.AND P4, PT, R4.reuse, R41, PT ;  /* 0x000000290400720c */ /* 0x040fe20003f84070 */
[----:B------:R-:W-:Y:S02]  /*2d70*/  IMAD.MOV R14, RZ, RZ, -R14 ;  /* 0x000000ffff0e7224 */ /* 0x000fe400078e0a0e */
[----:B------:R-:W-:Y:S01]  /*2d80*/  @!P0 IMAD.MOV R23, RZ, RZ, -R23 ;  /* 0x000000ffff178224 */ /* 0x000fe200078e0a17 */
[----:B------:R-:W-:Y:S01]  /*2d90*/  ISETP.GT.U32.AND P0, PT, R4, R43, PT ;  /* 0x0000002b0400720c */ /* 0x000fe20003f04070 */
[----:B------:R-:W-:-:S04]  /*2da0*/  IMAD.HI.U32 R20, R8, R49, RZ ;  /* 0x0000003108147227 */ /* 0x000fc800078e00ff */
[----:B------:R-:W-:Y:S02]  /*2db0*/  IMAD.MOV R16, RZ, RZ, -R16 ;  /* 0x000000ffff107224 */ /* 0x000fe400078e0a10 */
[C---:B------:R-:W-:Y:S02]  /*2dc0*/  IMAD R45, R4.reuse, R14, R45 ;  /* 0x0000000e042d7224 */ /* 0x040fe400078e022d */
[----:B------:R-:W-:Y:S02]  /*2dd0*/  IMAD.MOV R20, RZ, RZ, -R20 ;  /* 0x000000ffff147224 */ /* 0x000fe400078e0a14 */
[C---:B------:R-:W-:Y:S01]  /*2de0*/  IMAD R47, R4.reuse, R16, R47 ;  /* 0x00000010042f7224 */ /* 0x040fe200078e022f */
[----:B------:R-:W-:Y:S01]  /*2df0*/  IABS R16, R0 ;  /* 0x0000000000107213 */ /* 0x000fe20000000000 */
[----:B------:R-:W-:Y:S01]  /*2e00*/  @!P5 IMAD.IADD R39, R39, 0x1, -R4 ;  /* 0x000000012727d824 */ /* 0x000fe200078e0a04 */
[----:B------:R-:W-:Y:S01]  /*2e10*/  ISETP.GT.U32.AND P5, PT, R4, R45, PT ;  /* 0x0000002d0400720c */ /* 0x000fe20003fa4070 */
[----:B------:R-:W-:-:S04]  /*2e20*/  IMAD.HI.U32 R22, R8, R51, RZ ;  /* 0x0000003308167227 */ /* 0x000fc800078e00ff */
[C---:B------:R-:W-:Y:S02]  /*2e30*/  IMAD R49, R4.reuse, R20, R49 ;  /* 0x0000001404317224 */ /* 0x040fe400078e0231 */
[----:B------:R-:W-:Y:S01]  /*2e40*/  @!P4 IMAD.IADD R41, R41, 0x1, -R4 ;  /* 0x000000012929c824 */ /* 0x000fe200078e0a04 */
[C---:B------:R-:W-:Y:S01]  /*2e50*/  ISETP.GT.U32.AND P4, PT, R4.reuse, R47, PT ;  /* 0x0000002f0400720c */ /* 0x040fe20003f84070 */
[----:B------:R-:W-:Y:S02]  /*2e60*/  IMAD.MOV R22, RZ, RZ, -R22 ;  /* 0x000000ffff167224 */ /* 0x000fe400078e0a16 */
[----:B------:R-:W-:Y:S01]  /*2e70*/  @!P0 IMAD.IADD R43, R43, 0x1, -R4 ;  /* 0x000000012b2b8824 */ /* 0x000fe200078e0a04 */
[C---:B------:R-:W-:Y:S01]  /*2e80*/  ISETP.GT.U32.AND P0, PT, R4.reuse, R49, PT ;  /* 0x000000310400720c */ /* 0x040fe20003f04070 */
[----:B------:R-:W-:Y:S02]  /*2e90*/  IMAD R51, R4, R22, R51 ;  /* 0x0000001604337224 */ /* 0x000fe400078e0233 */
[----:B------:R-:W-:-:S02]  /*2ea0*/  VIADD R20, R0, 0x3b ;  /* 0x0000003b00147836 */ /* 0x000fc40000000000 */
[----:B------:R-:W-:Y:S02]  /*2eb0*/  VIADD R22, R0, 0x3c ;  /* 0x0000003c00167836 */ /* 0x000fe40000000000 */
[--C-:B------:R-:W-:Y:S01]  /*2ec0*/  @!P5 IMAD.IADD R45, R45, 0x1, -R4.reuse ;  /* 0x000000012d2dd824 */ /* 0x100fe200078e0a04 */
[----:B------:R-:W-:Y:S01]  /*2ed0*/  ISETP.GT.U32.AND P5, PT, R4, R51, PT ;  /* 0x000000330400720c */ /* 0x000fe20003fa4070 */
[--C-:B------:R-:W-:Y:S01]  /*2ee0*/  @!P4 IMAD.IADD R47, R47, 0x1, -R4.reuse ;  /* 0x000000012f2fc824 */ /* 0x100fe200078e0a04 */
[----:B------:R-:W-:Y:S01]  /*2ef0*/  IABS R55, R20 ;  /* 0x0000001400377213 */ /* 0x000fe20000000000 */
[----:B------:R-:W-:Y:S01]  /*2f00*/  VIADD R44, R0, 0x3d ;  /* 0x0000003d002c7836 */ /* 0x000fe20000000000 */
[----:B------:R-:W-:Y:S01]  /*2f10*/  IABS R103, R22 ;  /* 0x0000001600677213 */ /* 0x000fe20000000000 */
[----:B------:R-:W-:Y:S01]  /*2f20*/  IMAD R56, R12, 0x40, R11 ;  /* 0x000000400c387824 */ /* 0x000fe200078e020b */
[C---:B------:R-:W-:Y:S01]  /*2f30*/  ISETP.GT.U32.AND P4, PT, R4.reuse, R45, PT ;  /* 0x0000002d0400720c */ /* 0x040fe20003f84070 */
[----:B------:R-:W-:Y:S01]  /*2f40*/  @!P0 IMAD.IADD R49, R49, 0x1, -R4 ;  /* 0x0000000131318824 */ /* 0x000fe200078e0a04 */
[----:B------:R-:W-:Y:S01]  /*2f50*/  ISETP.GT.U32.AND P0, PT, R4, R47, PT ;  /* 0x0000002f0400720c */ /* 0x000fe20003f04070 */
[C---:B------:R-:W-:Y:S01]  /*2f60*/  IMAD.HI.U32 R11, R8.reuse, R55, RZ ;  /* 0x00000037080b7227 */ /* 0x040fe200078e00ff */
[----:B------:R-:W-:Y:S01]  /*2f70*/  IABS R105, R44 ;  /* 0x0000002c00697213 */ /* 0x000fe20000000000 */
[----:B------:R1:W-:Y:S02]  /*2f80*/  STL [R1+0x240], R56 ;  /* 0x0002403801007387 */ /* 0x0003e40000100800 */
[----:B------:R-:W-:-:S04]  /*2f90*/  IMAD.HI.U32 R12, R8, R103, RZ ;  /* 0x00000067080c7227 */ /* 0x000fc800078e00ff */
[----:B------:R-:W-:Y:S02]  /*2fa0*/  VIADD R46, R0, 0x3e ;  /* 0x0000003e002e7836 */ /* 0x000fe40000000000 */
[----:B------:R-:W-:Y:S02]  /*2fb0*/  IMAD.MOV R11, RZ, RZ, -R11 ;  /* 0x000000ffff0b7224 */ /* 0x000fe400078e0a0b */
[----:B------:R-:W-:Y:S01]  /*2fc0*/  IMAD.MOV R12, RZ, RZ, -R12 ;  /* 0x000000ffff0c7224 */ /* 0x000fe200078e0a0c */
[----:B------:R-:W-:Y:S01]  /*2fd0*/  IABS R107, R46 ;  /* 0x0000002e006b7213 */ /* 0x000fe20000000000 */
[----:B------:R-:W-:Y:S02]  /*2fe0*/  @!P5 IMAD.IADD R51, R51, 0x1, -R4 ;  /* 0x000000013333d824 */ /* 0x000fe400078e0a04 */
[----:B------:R-:W-:Y:S01]  /*2ff0*/  @!P6 IMAD.MOV R25, RZ, RZ, -R25 ;  /* 0x000000ffff19e224 */ /* 0x000fe200078e0a19 */
[----:B------:R-:W-:Y:S01]  /*3000*/  ISETP.GT.U32.AND P6, PT, R4, R49, PT ;  /* 0x000000310400720c */ /* 0x000fe20003fc4070 */
[----:B------:R-:W-:Y:S01]  /*3010*/  IMAD.HI.U32 R14, R8, R105, RZ ;  /* 0x00000069080e7227 */ /* 0x000fe200078e00ff */
[----:B------:R-:W-:-:S03]  /*3020*/  ISETP.GT.U32.AND P5, PT, R4, R51, PT ;  /* 0x000000330400720c */ /* 0x000fc60003fa4070 */
[C---:B------:R-:W-:Y:S02]  /*3030*/  IMAD R55, R4.reuse, R11, R55 ;  /* 0x0000000b04377224 */ /* 0x040fe400078e0237 */
[----:B------:R-:W-:Y:S01]  /*3040*/  IMAD R103, R4, R12, R103 ;  /* 0x0000000c04677224 */ /* 0x000fe200078e0267 */
[----:B------:R-:W-:Y:S01]  /*3050*/  IABS R12, R56 ;  /* 0x00000038000c7213 */ /* 0x000fe20000000000 */
[----:B------:R-:W-:Y:S02]  /*3060*/  IMAD.MOV R14, RZ, RZ, -R14 ;  /* 0x000000ffff0e7224 */ /* 0x000fe400078e0a0e */
[----:B------:R-:W-:-:S04]  /*3070*/  IMAD.HI.U32 R11, R8, R107, RZ ;  /* 0x0000006b080b7227 */ /* 0x000fc800078e00ff */
[--C-:B------:R-:W-:Y:S01]  /*3080*/  @!P4 IMAD.IADD R45, R45, 0x1, -R4.reuse ;  /* 0x000000012d2dc824 */ /* 0x100fe200078e0a04 */
[C---:B------:R-:W-:Y:S01]  /*3090*/  ISETP.GT.U32.AND P4, PT, R4.reuse, R55, PT ;  /* 0x000000370400720c */ /* 0x040fe20003f84070 */
[--C-:B------:R-:W-:Y:S01]  /*30a0*/  @!P0 IMAD.IADD R47, R47, 0x1, -R4.reuse ;  /* 0x000000012f2f8824 */ /* 0x100fe200078e0a04 */
[C---:B------:R-:W-:Y:S01]  /*30b0*/  ISETP.GT.U32.AND P0, PT, R4.reuse, R103, PT ;  /* 0x000000670400720c */ /* 0x040fe20003f04070 */
[C---:B------:R-:W-:Y:S02]  /*30c0*/  IMAD R105, R4.reuse, R14, R105 ;  /* 0x0000000e04697224 */ /* 0x040fe400078e0269 */
[----:B------:R-:W-:Y:S02]  /*30d0*/  IMAD.MOV R14, RZ, RZ, -R11 ;  /* 0x000000ffff0e7224 */ /* 0x000fe400078e0a0b */
[----:B------:R-:W-:Y:S01]  /*30e0*/  @!P6 IMAD.IADD R49, R49, 0x1, -R4 ;  /* 0x000000013131e824 */ /* 0x000fe200078e0a04 */
[C---:B------:R-:W-:Y:S01]  /*30f0*/  ISETP.GT.U32.AND P6, PT, R4.reuse, R105, PT ;  /* 0x000000690400720c */ /* 0x040fe20003fc4070 */
[----:B------:R-:W-:-:S02]  /*3100*/  IMAD R107, R4, R14, R107 ;  /* 0x0000000e046b7224 */ /* 0x000fc400078e026b */
[----:B------:R-:W-:Y:S02]  /*3110*/  IMAD.MOV.U32 R11, RZ, RZ, R16 ;  /* 0x000000ffff0b7224 */ /* 0x000fe400078e0010 */
[----:B------:R-:W-:-:S04]  /*3120*/  IMAD.HI.U32 R10, R10, R12, RZ ;  /* 0x0000000c0a0a7227 */ /* 0x000fc800078e00ff */
[----:B------:R-:W-:Y:S01]  /*3130*/  @!P5 IMAD.IADD R51, R51, 0x1, -R4 ;  /* 0x000000013333d824 */ /* 0x000fe200078e0a04 */
[----:B------:R-:W-:Y:S01]  /*3140*/  ISETP.GT.U32.AND P5, PT, R4, R107, PT ;  /* 0x0000006b0400720c */ /* 0x000fe20003fa4070 */
[----:B------:R-:W-:-:S04]  /*3150*/  IMAD.HI.U32 R8, R8, R11, RZ ;  /* 0x0000000b08087227 */ /* 0x000fc800078e00ff */
[----:B------:R-:W-:Y:S02]  /*3160*/  IMAD.MOV R10, RZ, RZ, -R10 ;  /* 0x000000ffff0a7224 */ /* 0x000fe400078e0a0a */
[--C-:B------:R-:W-:Y:S01]  /*3170*/  @!P4 IMAD.IADD R55, R55, 0x1, -R4.reuse ;  /* 0x000000013737c824 */ /* 0x100fe200078e0a04 */
[----:B------:R-:W-:Y:S01]  /*3180*/  ISETP.GE.AND P4, PT, R28, RZ, PT ;  /* 0x000000ff1c00720c */ /* 0x000fe20003f86270 */
[----:B------:R-:W-:Y:S01]  /*3190*/  @!P0 IMAD.IADD R103, R103, 0x1, -R4 ;  /* 0x0000000167678824 */ /* 0x000fe200078e0a04 */
[----:B------:R-:W-:Y:S01]  /*31a0*/  ISETP.GE.AND P0, PT, R30, RZ, PT ;  /* 0x000000ff1e00720c */ /* 0x000fe20003f06270 */
[----:B------:R-:W-:Y:S02]  /*31b0*/  IMAD.MOV R14, RZ, RZ, -R8 ;  /* 0x000000ffff0e7224 */ /* 0x000fe400078e0a08 */
[----:B------:R-:W-:Y:S02]  /*31c0*/  IMAD R8, R7, R10, R12 ;  /* 0x0000000a07087224 */ /* 0x000fe400078e020c */
[----:B------:R-:W-:Y:S01]  /*31d0*/  @!P1 IMAD.MOV R27, RZ, RZ, -R27 ;  /* 0x000000ffff1b9224 */ /* 0x000fe200078e0a1b */
[C---:B------:R-:W-:Y:S01]  /*31e0*/  ISETP.GT.U32.AND P1, PT, R4.reuse, R55, PT ;  /* 0x000000370400720c */ /* 0x040fe20003f24070 */
[----:B------:R-:W-:Y:S01]  /*31f0*/  @!P2 IMAD.MOV R29, RZ, RZ, -R29 ;  /* 0x000000ffff1da224 */ /* 0x000fe200078e0a1d */
[----:B------:R-:W-:Y:S01]  /*3200*/  ISETP.GT.U32.AND P2, PT, R4, R103, PT ;  /* 0x000000670400720c */ /* 0x000fe20003f44070 */
[--C-:B------:R-:W-:Y:S01]  /*3210*/  @!P6 IMAD.IADD R105, R105, 0x1, -R4.reuse ;  /* 0x000000016969e824 */ /* 0x100fe200078e0a04 */
[----:B------:R-:W-:Y:S01]  /*3220*/  ISETP.GT.U32.AND P6, PT, R7, R8, PT ;  /* 0x000000080700720c */ /* 0x000fe20003fc4070 */
[----:B------:R-:W-:-:S02]  /*3230*/  @!P5 IMAD.IADD R107, R107, 0x1, -R4 ;  /* 0x000000016b6bd824 */ /* 0x000fc400078e0a04 */
[C---:B------:R-:W-:Y:S01]  /*3240*/  IMAD R11, R4.reuse, R14, R11 ;  /* 0x0000000e040b7224 */ /* 0x040fe200078e020b */
[C---:B------:R-:W-:Y:S01]  /*3250*/  ISETP.GT.U32.AND P5, PT, R4.reuse, R105, PT ;  /* 0x000000690400720c */ /* 0x040fe20003fa4070 */
[----:B------:R-:W-:Y:S02]  /*3260*/  IMAD.MOV.U32 R35, RZ, RZ, R17 ;  /* 0x000000ffff237224 */ /* 0x000fe400078e0011 */
[----:B------:R-:W-:Y:S01]  /*3270*/  @!P4 IMAD.MOV R33, RZ, RZ, -R33 ;  /* 0x000000ffff21c224 */ /* 0x000fe200078e0a21 */
[----:B------:R-:W-:Y:S01]  /*3280*/  ISETP.GT.U32.AND P4, PT, R4, R11, PT ;  /* 0x0000000b0400720c */ /* 0x000fe20003f84070 */
[--C-:B------:R-:W-:Y:S01]  /*3290*/  @!P1 IMAD.IADD R55, R55, 0x1, -R4.reuse ;  /* 0x0000000137379824 */ /* 0x100fe200078e0a04 */
[----:B------:R-:W-:Y:S01]  /*32a0*/  ISETP.GE.AND P1, PT, R34, RZ, PT ;  /* 0x000000ff2200720c */ /* 0x000fe20003f26270 */
[--C-:B------:R-:W-:Y:S01]  /*32b0*/  @!P2 IMAD.IADD R103, R103, 0x1, -R4.reuse ;  /* 0x000000016767a824 */ /* 0x100fe200078e0a04 */
[----:B------:R-:W-:Y:S01]  /*32c0*/  ISETP.GE.AND P2, PT, R36, RZ, PT ;  /* 0x000000ff2400720c */ /* 0x000fe20003f46270 */
[----:B------:R-:W-:Y:S01]  /*32d0*/  @!P6 IMAD.IADD R8, R8, 0x1, -R7 ;  /* 0x000000010808e824 */ /* 0x000fe200078e0a07 */
[----:B------:R-:W2:Y:S01]  /*32e0*/  LDC.64 R16, c[0x0][0x230] ;  /* 0x00008c00ff107b82 */ /* 0x000ea20000000a00 */
[----:B------:R-:W-:Y:S01]  /*32f0*/  @!P3 IMAD.MOV R31, RZ, RZ, -R31 ;  /* 0x000000ffff1fb224 */ /* 0x000fe200078e0a1f */
[----:B------:R-:W-:Y:S01]  /*3300*/  ISETP.GT.U32.AND P3, PT, R4, R107, PT ;  /* 0x0000006b0400720c */ /* 0x000fe20003f64070 */
[----:B------:R-:W-:Y:S01]  /*3310*/  @!P0 IMAD.MOV R35, RZ, RZ, -R35 ;  /* 0x000000ffff238224 */ /* 0x000fe200078e0a23 */
[----:B------:R-:W-:Y:S01]  /*3320*/  ISETP.GT.U32.AND P0, PT, R7, R8, PT ;  /* 0x000000080700720c */ /* 0x000fe20003f04070 */
[--C-:B------:R-:W-:Y:S01]  /*3330*/  @!P5 IMAD.IADD R105, R105, 0x1, -R4.reuse ;  /* 0x000000016969d824 */ /* 0x100fe200078e0a04 */
[----:B------:R-:W-:Y:S01]  /*3340*/  ISETP.GE.AND P5, PT, R24, RZ, PT ;  /* 0x000000ff1800720c */ /* 0x000fe20003fa6270 */
[--C-:B------:R-:W-:Y:S01]  /*3350*/  @!P4 IMAD.IADD R11, R11, 0x1, -R4.reuse ;  /* 0x000000010b0bc824 */ /* 0x100fe200078e0a04 */
[----:B------:R-:W-:Y:S01]  /*3360*/  ISETP.GE.AND P6, PT, R32, RZ, PT ;  /* 0x000000ff2000720c */ /* 0x000fe20003fc6270 */
[----:B------:R-:W-:Y:S01]  /*3370*/  @!P1 IMAD.MOV R39, RZ, RZ, -R39 ;  /* 0x000000ffff279224 */ /* 0x000fe200078e0a27 */
[----:B------:R-:W-:Y:S01]  /*3380*/  ISETP.GE.AND P1, PT, R56, RZ, PT ;  /* 0x000000ff3800720c */ /* 0x000fe20003f26270 */
[----:B------:R-:W-:Y:S01]  /*3390*/  @!P2 IMAD.MOV R41, RZ, RZ, -R41 ;  /* 0x000000ffff29a224 */ /* 0x000fe200078e0a29 */
[----:B------:R-:W-:Y:S01]  /*33a0*/  ISETP.NE.AND P2, PT, R140, RZ, PT ;  /* 0x000000ff8c00720c */ /* 0x000fe20003f45270 */
[----:B------:R-:W-:Y:S01]  /*33b0*/  IMAD.MOV.U32 R53, RZ, RZ, R45 ;  /* 0x000000ffff357224 */ /* 0x000fe200078e002d */
[----:B------:R-:W-:Y:S01]  /*33c0*/  ISETP.GE.AND P4, PT, R38, RZ, PT ;  /* 0x000000ff2600720c */ /* 0x000fe20003f86270 */
[----:B------:R-:W-:Y:S01]  /*33d0*/  @!P3 IMAD.IADD R107, R107, 0x1, -R4 ;  /* 0x000000016b6bb824 */ /* 0x000fe200078e0a04 */
[----:B------:R-:W-:Y:S01]  /*33e0*/  ISETP.GE.AND P3, PT, R26, RZ, PT ;  /* 0x000000ff1a00720c */ /* 0x000fe20003f66270 */
[----:B------:R-:W-:Y:S01]  /*33f0*/  @!P0 IMAD.IADD R8, R8, 0x1, -R7 ;  /* 0x0000000108088824 */ /* 0x000fe200078e0a07 */
[----:B------:R-:W-:Y:S01]  /*3400*/  ISETP.GT.U32.AND P0, PT, R4, R11, PT ;  /* 0x0000000b0400720c */ /* 0x000fe20003f04070 */
[----:B------:R-:W-:Y:S01]  /*3410*/  @!P5 IMAD.MOV R43, RZ, RZ, -R43 ;  /* 0x000000ffff2bd224 */ /* 0x000fe200078e0a2b */
[----:B------:R-:W-:Y:S01]  /*3420*/  ISETP.GE.AND P5, PT, R40, RZ, PT ;  /* 0x000000ff2800720c */ /* 0x000fe20003fa6270 */
[----:B------:R-:W-:-:S02]  /*3430*/  IMAD.MOV.U32 R99, RZ, RZ, R49 ;  /* 0x000000ffff637224 */ /* 0x000fc400078e0031 */
[----:B------:R-:W-:Y:S01]  /*3440*/  @!P1 IMAD.MOV R8, RZ, RZ, -R8 ;  /* 0x000000ffff089224 */ /* 0x000fe200078e0a08 */
[----:B------:R-:W-:Y:S01]  /*3450*/  ISETP.GE.AND P1, PT, R44, RZ, PT ;  /* 0x000000ff2c00720c */ /* 0x000fe20003f26270 */
[----:B------:R-:W-:Y:S01]  /*3460*/  @!P6 IMAD.MOV R37, RZ, RZ, -R37 ;  /* 0x000000ffff25e224 */ /* 0x000fe200078e0a25 */
[----:B------:R-:W-:Y:S01]  /*3470*/  @!P2 LOP3.LUT R8, RZ, R140, RZ, 0x33, !PT ;  /* 0x0000008cff08a212 */ /* 0x000fe200078e33ff */
[----:B------:R-:W-:Y:S01]  /*3480*/  IMAD.SHL.U32 R10, R9, 0x10, RZ ;  /* 0x00000010090a7824 */ /* 0x000fe200078e00ff */
[----:B------:R-:W-:Y:S01]  /*3490*/  ISETP.GE.AND P2, PT, R0, RZ, PT ;  /* 0x000000ff0000720c */ /* 0x000fe20003f46270 */
[----:B------:R-:W-:Y:S01]  /*34a0*/  @!P3 IMAD.MOV R53, RZ, RZ, -R53 ;  /* 0x000000ffff35b224 */ /* 0x000fe200078e0a35 */
[----:B------:R-:W-:Y:S01]  /*34b0*/  ISETP.GE.AND P3, PT, R42, RZ, PT ;  /* 0x000000ff2a00720c */ /* 0x000fe20003f66270 */
[----:B------:R-:W-:Y:S01]  /*34c0*/  @!P0 IMAD.IADD R11, R11, 0x1, -R4 ;  /* 0x000000010b0b8824 */ /* 0x000fe200078e0a04 */
[----:B------:R-:W-:Y:S01]  /*34d0*/  ISETP.GE.AND P6, PT, R20, RZ, PT ;  /* 0x000000ff1400720c */ /* 0x000fe20003fc6270 */
[----:B------:R-:W-:Y:S01]  /*34e0*/  @!P5 IMAD.MOV R99, RZ, RZ, -R99 ;  /* 0x000000ffff63d224 */ /* 0x000fe200078e0a63 */
[----:B------:R-:W-:Y:S01]  /*34f0*/  ISETP.GE.AND P0, PT, R22, RZ, PT ;  /* 0x000000ff1600720c */ /* 0x000fe20003f06270 */
[----:B------:R-:W-:Y:S01]  /*3500*/  IMAD.MOV.U32 R97, RZ, RZ, R47 ;  /* 0x000000ffff617224 */ /* 0x000fe200078e002f */
[----:B------:R-:W-:Y:S01]  /*3510*/  ISETP.GE.AND P5, PT, R46, RZ, PT ;  /* 0x000000ff2e00720c */ /* 0x000fe20003fa6270 */
[----:B--2---:R-:W-:Y:S01]  /*3520*/  IMAD R7, R8, R17, RZ ;  /* 0x0000001108077224 */ /* 0x004fe200078e02ff */
[----:B------:R-:W-:Y:S01]  /*3530*/  LOP3.LUT R10, R10, 0x70, RZ, 0xc0, !PT ;  /* 0x000000700a0a7812 */ /* 0x000fe200078ec0ff */
[----:B------:R-:W-:Y:S01]  /*3540*/  @!P4 IMAD.MOV R97, RZ, RZ, -R97 ;  /* 0x000000ffff61c224 */ /* 0x000fe200078e0a61 */
[----:B------:R-:W-:Y:S01]  /*3550*/  ISETP.NE.AND P4, PT, R141, RZ, PT ;  /* 0x000000ff8d00720c */ /* 0x000fe20003f85270 */
[----:B------:R-:W-:Y:S01]  /*3560*/  @!P2 IMAD.MOV R11, RZ, RZ, -R11 ;  /* 0x000000ffff0ba224 */ /* 0x000fe200078e0a0b */
[----:B------:R-:W-:Y:S01]  /*3570*/  LOP3.LUT R4, RZ, R141, RZ, 0x33, !PT ;  /* 0x0000008dff047212 */ /* 0x000fe200078e33ff */
[----:B------:R-:W-:-:S02]  /*3580*/  IMAD.MOV.U32 R17, RZ, RZ, R51 ;  /* 0x000000ffff117224 */ /* 0x000fc400078e0033 */
[----:B------:R-:W-:Y:S01]  /*3590*/  IMAD.MOV.U32 R101, RZ, RZ, R55 ;  /* 0x000000ffff657224 */ /* 0x000fe200078e0037 */
[----:B------:R-:W-:Y:S01]  /*35a0*/  SEL R80, R4, R11, !P4 ;  /* 0x0000000b04507207 */ /* 0x000fe20006000000 */
[----:B------:R-:W-:Y:S01]  /*35b0*/  IMAD.IADD R3, R10, 0x1, R3 ;  /* 0x000000010a037824 */ /* 0x000fe200078e0203 */
[C---:B------:R-:W-:Y:S01]  /*35c0*/  SEL R81, R4.reuse, R81, !P4 ;  /* 0x0000005104517207 */ /* 0x040fe20006000000 */
[----:B------:R-:W2:Y:S01]  /*35d0*/  LDC.64 R10, c[0x0][0x238] ;  /* 0x00008e00ff0a7b82 */ /* 0x000ea20000000a00 */
[----:B------:R-:W-:Y:S01]  /*35e0*/  @!P3 IMAD.MOV R17, RZ, RZ, -R17 ;  /* 0x000000ffff11b224 */ /* 0x000fe200078e0a11 */
[C---:B------:R-:W-:Y:S01]  /*35f0*/  SEL R82, R4.reuse, R82, !P4 ;  /* 0x0000005204527207 */ /* 0x040fe20006000000 */
[----:B------:R-:W-:Y:S01]  /*3600*/  @!P6 IMAD.MOV R101, RZ, RZ, -R101 ;  /* 0x000000ffff65e224 */ /* 0x000fe200078e0a65 */
[C---:B------:R-:W-:Y:S01]  /*3610*/  SEL R83, R4.reuse, R83, !P4 ;  /* 0x0000005304537207 */ /* 0x040fe20006000000 */
[----:B------:R-:W-:Y:S01]  /*3620*/  @!P0 IMAD.MOV R103, RZ, RZ, -R103 ;  /* 0x000000ffff678224 */ /* 0x000fe200078e0a67 */
[C---:B------:R-:W-:Y:S01]  /*3630*/  SEL R84, R4.reuse, R84, !P4 ;  /* 0x0000005404547207 */ /* 0x040fe20006000000 */
[----:B------:R-:W-:Y:S01]  /*3640*/  @!P1 IMAD.MOV R105, RZ, RZ, -R105 ;  /* 0x000000ffff699224 */ /* 0x000fe200078e0a69 */
[C---:B------:R-:W-:Y:S01]  /*3650*/  SEL R85, R4.reuse, R85, !P4 ;  /* 0x0000005504557207 */ /* 0x040fe20006000000 */
[----:B------:R-:W-:Y:S01]  /*3660*/  @!P5 IMAD.MOV R107, RZ, RZ, -R107 ;  /* 0x000000ffff6bd224 */ /* 0x000fe200078e0a6b */
[----:B------:R-:W-:Y:S01]  /*3670*/  SEL R86, R4, R86, !P4 ;  /* 0x0000005604567207 */ /* 0x000fe20006000000 */
[----:B------:R-:W-:Y:S01]  /*3680*/  VIADD R8, R16, 0x7f ;  /* 0x0000007f10087836 */ /* 0x000fe20000000000 */
[C---:B------:R-:W-:Y:S01]  /*3690*/  SEL R87, R4.reuse, R87, !P4 ;  /* 0x0000005704577207 */ /* 0x040fe20006000000 */
[----:B------:R-:W-:Y:S01]  /*36a0*/  STL [R1+0x4b0], R3 ;  /* 0x0004b00301007387 */ /* 0x000fe20000100800 */
[----:B------:R-:W-:-:S02]  /*36b0*/  SEL R88, R4, R88, !P4 ;  /* 0x0000005804587207 */ /* 0x000fc40006000000 */
[C---:B------:R-:W-:Y:S01]  /*36c0*/  SEL R89, R4.reuse, R89, !P4 ;  /* 0x0000005904597207 */ /* 0x040fe20006000000 */
[----:B------:R3:W-:Y:S01]  /*36d0*/  STL [R1+0x450], R0 ;  /* 0x0004500001007387 */ /* 0x0007e20000100800 */
[C---:B------:R-:W-:Y:S02]  /*36e0*/  SEL R90, R4.reuse, R90, !P4 ;  /* 0x0000005a045a7207 */ /* 0x040fe40006000000 */
[C---:B------:R-:W-:Y:S01]  /*36f0*/  SEL R91, R4.reuse, R91, !P4 ;  /* 0x0000005b045b7207 */ /* 0x040fe20006000000 */
[----:B------:R-:W-:Y:S01]  /*3700*/  STL.64 [R1+0x3d8], R140 ;  /* 0x0003d88c01007387 */ /* 0x000fe20000100a00 */
[C---:B------:R-:W-:Y:S02]  /*3710*/  SEL R92, R4.reuse, R92, !P4 ;  /* 0x0000005c045c7207 */ /* 0x040fe40006000000 */
[C---:B------:R-:W-:Y:S01]  /*3720*/  SEL R93, R4.reuse, R93, !P4 ;  /* 0x0000005d045d7207 */ /* 0x040fe20006000000 */
[----:B------:R-:W-:Y:S01]  /*3730*/  STL [R1+0x454], R7 ;  /* 0x0004540701007387 */ /* 0x000fe20000100800 */
[----:B------:R-:W-:-:S02]  /*3740*/  SEL R94, R4, R94, !P4 ;  /* 0x0000005e045e7207 */ /* 0x000fc40006000000 */
[C---:B------:R-:W-:Y:S02]  /*3750*/  SEL R95, R4.reuse, R95, !P4 ;  /* 0x0000005f045f7207 */ /* 0x040fe40006000000 */
[C---:B------:R-:W-:Y:S02]  /*3760*/  SEL R96, R4.reuse, R96, !P4 ;  /* 0x0000006004607207 */ /* 0x040fe40006000000 */
[C---:B------:R-:W-:Y:S02]  /*3770*/  SEL R79, R4.reuse, R79, !P4 ;  /* 0x0000004f044f7207 */ /* 0x040fe40006000000 */
[C---:B------:R-:W-:Y:S02]  /*3780*/  SEL R78, R4.reuse, R78, !P4 ;  /* 0x0000004e044e7207 */ /* 0x040fe40006000000 */
[C---:B------:R-:W-:Y:S02]  /*3790*/  SEL R77, R4.reuse, R77, !P4 ;  /* 0x0000004d044d7207 */ /* 0x040fe40006000000 */
        /* <DEDUP_REMOVED lines=20> */
[C---:B-1----:R-:W-:Y:S02]  /*38e0*/  SEL R56, R4.reuse, R13, !P4 ;  /* 0x0000000d04387207 */ /* 0x042fe40006000000 */
        /* <DEDUP_REMOVED lines=22> */
[----:B------:R-:W-:Y:S02]  /*3a50*/  SEL R18, R4, R18, !P4 ;  /* 0x0000001204127207 */ /* 0x000fe40006000000 */
[----:B------:R-:W-:Y:S02]  /*3a60*/  SHF.R.U32.HI R4, RZ, 0x6, R9 ;  /* 0x00000006ff047819 */ /* 0x000fe40000011609 */
[C---:B------:R-:W-:Y:S01]  /*3a70*/  LEA R174, P0, R7.reuse, UR4, 0x2 ;  /* 0x0000000407ae7c11 */ /* 0x040fe2000f8010ff */
[----:B------:R-:W-:Y:S01]  /*3a80*/  ULDC UR4, c[0x0][0x230] ;  /* 0x00008c0000047ab9 */ /* 0x000fe20000000800 */
[----:B------:R-:W-:Y:S02]  /*3a90*/  SGXT.U32 R4, R4, 0x1 ;  /* 0x000000010404781a */ /* 0x000fe40000000000 */
[----:B------:R-:W-:Y:S01]  /*3aa0*/  LEA.HI.X.SX32 R12, R7, UR5, 0x2, P0 ;  /* 0x00000005070c7c11 */ /* 0x000fe200080f16ff */
[----:B------:R-:W-:Y:S01]  /*3ab0*/  ULDC UR5, c[0x0][0x230] ;  /* 0x00008c0000057ab9 */ /* 0x000fe20000000800 */
[----:B------:R-:W-:Y:S01]  /*3ac0*/  ISETP.GT.AND P0, PT, R8, 0x7f, PT ;  /* 0x0000007f0800780c */ /* 0x000fe20003f04270 */
[C---:B--2---:R-:W-:Y:S01]  /*3ad0*/  IMAD R224, R4.reuse, R10, RZ ;  /* 0x0000000a04e07224 */ /* 0x044fe200078e02ff */
[----:B------:R-:W-:-:S02]  /*3ae0*/  LOP3.LUT R129, R4, 0x42, RZ, 0xfc, !PT ;  /* 0x0000004204817812 */ /* 0x000fc400078efcff */
[----:B------:R-:W-:Y:S01]  /*3af0*/  LOP3.LUT R126, R4, 0x20, RZ, 0xfc, !PT ;  /* 0x00000020047e7812 */ /* 0x000fe200078efcff */
[----:B------:R-:W-:Y:S01]  /*3b00*/  IMAD R223, R10, 0x2, R224 ;  /* 0x000000020adf7824 */ /* 0x000fe200078e02e0 */
[C---:B------:R-:W-:Y:S01]  /*3b10*/  LOP3.LUT R169, R4.reuse, 0x2, RZ, 0xfc, !PT ;  /* 0x0000000204a97812 */ /* 0x040fe200078efcff */
[----:B------:R-:W-:Y:S01]  /*3b20*/  STL [R1+0x3a0], R224 ;  /* 0x0003a0e001007387 */ /* 0x000fe20000100800 */
[----:B------:R-:W-:Y:S01]  /*3b30*/  ISETP.GE.AND P1, PT, R4, R16, PT ;  /* 0x000000100400720c */ /* 0x000fe20003f26270 */
[----:B------:R-:W-:Y:S01]  /*3b40*/  IMAD R222, R10, 0x2, R223 ;  /* 0x000000020ade7824 */ /* 0x000fe200078e02df */
[----:B------:R-:W-:Y:S02]  /*3b50*/  SEL R114, RZ, 0x4, !P0 ;  /* 0x00000004ff727807 */ /* 0x000fe40004000000 */
[----:B------:R-:W-:Y:S01]  /*3b60*/  LOP3.LUT R127, R4, 0x22, RZ, 0xfc, !PT ;  /* 0x00000022047f7812 */ /* 0x000fe200078efcff */
[----:B------:R-:W-:Y:S01]  /*3b70*/  IMAD R209, R10, 0x2, R222 ;  /* 0x000000020ad17824 */ /* 0x000fe200078e02de */
[----:B------:R-:W-:Y:S01]  /*3b80*/  ISETP.GE.AND P4, PT, R129, UR5, PT ;  /* 0x0000000581007c0c */ /* 0x000fe2000bf86270 */
[----:B------:R-:W-:Y:S01]  /*3b90*/  ULDC UR5, c[0x0][0x230] ;  /* 0x00008c0000057ab9 */ /* 0x000fe20000000800 */
[----:B------:R-:W-:Y:S01]  /*3ba0*/  LOP3.LUT R130, R4, 0x60, RZ, 0xfc, !PT ;  /* 0x0000006004827812 */ /* 0x000fe200078efcff */
[----:B------:R-:W-:Y:S01]  /*3bb0*/  IMAD R208, R10, 0x2, R209 ;  /* 0x000000020ad07824 */ /* 0x000fe200078e02d1 */
[----:B------:R-:W-:-:S02]  /*3bc0*/  LOP3.LUT R132, R4, 0x4, RZ, 0xfc, !PT ;  /* 0x0000000404847812 */ /* 0x000fc400078efcff */
[-C--:B------:R-:W-:Y:S01]  /*3bd0*/  ISETP.GE.AND P3, PT, R126, R16.reuse, PT ;  /* 0x000000107e00720c */ /* 0x080fe20003f66270 */
[----:B------:R-:W-:Y:S01]  /*3be0*/  IMAD R207, R10, 0x2, R208 ;  /* 0x000000020acf7824 */ /* 0x000fe200078e02d0 */
[C---:B------:R-:W-:Y:S02]  /*3bf0*/  LOP3.LUT R143, R4.reuse, 0x46, RZ, 0xfc, !PT ;  /* 0x00000046048f7812 */ /* 0x040fe400078efcff */
[----:B------:R-:W-:Y:S01]  /*3c00*/  LOP3.LUT R128, R4, 0x40, RZ, 0xfc, !PT ;  /* 0x0000004004807812 */ /* 0x000fe200078efcff */
[----:B------:R-:W-:Y:S01]  /*3c10*/  IMAD R206, R10, 0x2, R207 ;  /* 0x000000020ace7824 */ /* 0x000fe200078e02cf */
[-C--:B------:R-:W-:Y:S02]  /*3c20*/  ISETP.GE.AND P2, PT, R169, R16.reuse, PT ;  /* 0x00000010a900720c */ /* 0x080fe40003f46270 */
[----:B------:R-:W-:Y:S02]  /*3c30*/  SEL R15, R114, RZ, !P1 ;  /* 0x000000ff720f7207 */ /* 0x000fe40004800000 */
[----:B------:R-:W-:-:S02]  /*3c40*/  ISETP.GE.AND P1, PT, R127, R16, PT ;  /* 0x000000107f00720c */ /* 0x000fc40003f26270 */
[----:B------:R-:W-:Y:S01]  /*3c50*/  SEL R116, R114, RZ, !P4 ;  /* 0x000000ff72747207 */ /* 0x000fe20006000000 */
[----:B------:R-:W-:Y:S01]  /*3c60*/  STL [R1+0x4ac], R15 ;  /* 0x0004ac0f01007387 */ /* 0x000fe20000100800 */
[----:B------:R-:W-:Y:S02]  /*3c70*/  ISETP.GE.AND P0, PT, R130, UR16, PT ;  /* 0x0000001082007c0c */ /* 0x000fe4000bf06270 */
[----:B------:R-:W-:Y:S02]  /*3c80*/  SEL R122, R114, RZ, !P3 ;  /* 0x000000ff727a7207 */ /* 0x000fe40005800000 */
[----:B------:R-:W-:Y:S02]  /*3c90*/  ISETP.GE.AND P4, PT, R132, R16, PT ;  /* 0x000000108400720c */ /* 0x000fe40003f86270 */
[C---:B------:R-:W-:Y:S02]  /*3ca0*/  LOP3.LUT R133, R4.reuse, 0x6, RZ, 0xfc, !PT ;  /* 0x0000000604857812 */ /* 0x040fe400078efcff */
[----:B------:R-:W-:-:S02]  /*3cb0*/  LOP3.LUT R144, R4, 0x64, RZ, 0xfc, !PT ;  /* 0x0000006404907812 */ /* 0x000fc400078efcff */
[----:B------:R-:W-:Y:S01]  /*3cc0*/  ISETP.GE.AND P3, PT, R143, UR7, PT ;  /* 0x000000078f007c0c */ /* 0x000fe2000bf66270 */
[----:B------:R-:W-:Y:S01]  /*3cd0*/  ULDC UR7, c[0x0][0x230] ;  /* 0x00008c0000077ab9 */ /* 0x000fe20000000800 */
[----:B------:R-:W-:Y:S02]  /*3ce0*/  LOP3.LUT R146, R4, 0x8, RZ, 0xfc, !PT ;  /* 0x0000000804927812 */ /* 0x000fe400078efcff */
[----:B------:R-:W-:Y:S01]  /*3cf0*/  ISETP.GE.AND P5, PT, R128, UR4, PT ;  /* 0x0000000480007c0c */ /* 0x000fe2000bfa6270 */
[----:B------:R-:W-:Y:S01]  /*3d00*/  ULDC UR4, c[0x0][0x230] ;  /* 0x00008c0000047ab9 */ /* 0x000fe20000000800 */
[----:B------:R-:W-:Y:S01]  /*3d10*/  SEL R14, R114, RZ, !P2 ;  /* 0x000000ff720e7207 */ /* 0x000fe20005000000 */
[----:B------:R-:W-:Y:S01]  /*3d20*/  UIADD3 UR4, UR4, -0x80, URZ ;  /* 0xffffff8004047890 */ /* 0x000fe2000fffe03f */
[----:B------:R-:W-:Y:S02]  /*3d30*/  LOP3.LUT R145, R4, 0x66, RZ, 0xfc, !PT ;  /* 0x0000006604917812 */ /* 0x000fe400078efcff */
[C---:B------:R-:W-:Y:S01]  /*3d40*/  SEL R13, R114.reuse, RZ, !P1 ;  /* 0x000000ff720d7207 */ /* 0x040fe20004800000 */
[----:B------:R-:W-:Y:S01]  /*3d50*/  STL [R1+0x4b4], R14 ;  /* 0x0004b40e01007387 */ /* 0x000fe20000100800 */
[----:B------:R-:W-:-:S02]  /*3d60*/  SEL R110, R114, RZ, !P0 ;  /* 0x000000ff726e7207 */ /* 0x000fc40004000000 */
[----:B---3--:R-:W-:Y:S01]  /*3d70*/  SEL R0, R114, RZ, !P4 ;  /* 0x000000ff72007207 */ /* 0x008fe20006000000 */
[----:B------:R-:W-:Y:S01]  /*3d80*/  STL [R1+0x4a8], R13 ;  /* 0x0004a80d01007387 */ /* 0x000fe20000100800 */
[----:B------:R-:W-:Y:S02]  /*3d90*/  ISETP.GE.AND P1, PT, R144, UR18, PT ;  /* 0x0000001290007c0c */ /* 0x000fe4000bf26270 */
[----:B------:R-:W-:Y:S01]  /*3da0*/  ISETP.GE.AND P0, PT, R133, R16, PT ;  /* 0x000000108500720c */ /* 0x000fe20003f06270 */
[----:B------:R1:W-:Y:S01]  /*3db0*/  STL [R1+0x88], R0 ;  /* 0x0000880001007387 */ /* 0x0003e20000100800 */
[----:B------:R-:W-:Y:S02]  /*3dc0*/  SEL R242, R114, RZ, !P3 ;  /* 0x000000ff72f27207 */ /* 0x000fe40005800000 */
[----:B------:R-:W-:Y:S02]  /*3dd0*/  LOP3.LUT R147, R4, 0xa, RZ, 0xfc, !PT ;  /* 0x0000000a04937812 */ /* 0x000fe400078efcff */
[----:B------:R-:W-:-:S02]  /*3de0*/  SEL R115, R114, RZ, !P5 ;  /* 0x000000ff72737207 */ /* 0x000fc40006800000 */
[----:B------:R-:W-:Y:S02]  /*3df0*/  ISETP.GE.AND P3, PT, R146, R16, PT ;  /* 0x000000109200720c */ /* 0x000fe40003f66270 */
[----:B------:R-:W-:Y:S02]  /*3e00*/  ISETP.GE.AND P5, PT, R145, UR19, PT ;  /* 0x0000001391007c0c */ /* 0x000fe4000bfa6270 */
[C---:B------:R-:W-:Y:S02]  /*3e10*/  LOP3.LUT R131, R4.reuse, 0x62, RZ, 0xfc, !PT ;  /* 0x0000006204837812 */ /* 0x040fe400078efcff */
[----:B------:R-:W-:Y:S02]  /*3e20*/  LOP3.LUT R148, R4, 0x28, RZ, 0xfc, !PT ;  /* 0x0000002804947812 */ /* 0x000fe400078efcff */
[C---:B------:R-:W-:Y:S02]  /*3e30*/  SEL R252, R114.reuse, RZ, !P0 ;  /* 0x000000ff72fc7207 */ /* 0x040fe40004000000 */
[----:B------:R-:W-:-:S02]  /*3e40*/  SEL R241, R114, RZ, !P1 ;  /* 0x000000ff72f17207 */ /* 0x000fc40004800000 */
[-C--:B------:R-:W-:Y:S01]  /*3e50*/  ISETP.GE.AND P1, PT, R147, R16.reuse, PT ;  /* 0x000000109300720c */ /* 0x080fe20003f26270 */
[----:B------:R2:W-:Y:S01]  /*3e60*/  STL [R1+0x4b8], R252 ;  /* 0x0004b8fc01007387 */ /* 0x0005e20000100800 */
[C---:B-1----:R-:W-:Y:S02]  /*3e70*/  SEL R0, R114.reuse, RZ, !P3 ;  /* 0x000000ff72007207 */ /* 0x042fe40005800000 */
[----:B------:R-:W-:Y:S02]  /*3e80*/  SEL R240, R114, RZ, !P5 ;  /* 0x000000ff72f07207 */ /* 0x000fe40006800000 */
[----:B------:R-:W-:Y:S01]  /*3e90*/  LOP3.LUT R149, R4, 0x2a, RZ, 0xfc, !PT ;  /* 0x0000002a04957812 */ /* 0x000fe200078efcff */
[----:B------:R1:W-:Y:S01]  /*3ea0*/  STL [R1+0xa8], R0 ;  /* 0x0000a80001007387 */ /* 0x0003e20000100800 */
[----:B------:R-:W-:Y:S02]  /*3eb0*/  ISETP.GE.AND P6, PT, R131, UR17, PT ;  /* 0x0000001183007c0c */ /* 0x000fe4000bfc6270 */
[----:B------:R-:W-:Y:S01]  /*3ec0*/  ISETP.GE.AND P5, PT, R148, R16, PT ;  /* 0x000000109400720c */ /* 0x000fe20003fa6270 */
[----:B--2---:R-:W-:Y:S01]  /*3ed0*/  IMAD R252, R10, 0x2, R206 ;  /* 0x000000020afc7824 */ /* 0x004fe200078e02ce */
[----:B------:R-:W-:-:S02]  /*3ee0*/  LOP3.LUT R134, R4, 0x24, RZ, 0xfc, !PT ;  /* 0x0000002404867812 */ /* 0x000fc400078efcff */
[----:B------:R-:W-:Y:S01]  /*3ef0*/  LOP3.LUT R150, R4, 0x48, RZ, 0xfc, !PT ;  /* 0x0000004804967812 */ /* 0x000fe200078efcff */
[----:B------:R-:W-:Y:S01]  /*3f00*/  IMAD R14, R10, 0x2, R252 ;  /* 0x000000020a0e7824 */ /* 0x000fe200078e02fc */
[----:B------:R-:W-:Y:S02]  /*3f10*/  SEL R2, R114, RZ, !P1 ;  /* 0x000000ff72027207 */ /* 0x000fe40004800000 */
[----:B------:R-:W-:Y:S01]  /*3f20*/  LOP3.LUT R135, R4, 0x26, RZ, 0xfc, !PT ;  /* 0x0000002604877812 */ /* 0x000fe200078efcff */
[----:B------:R-:W-:Y:S01]  /*3f30*/  IMAD R3, R10, 0x2, R14 ;  /* 0x000000020a037824 */ /* 0x000fe200078e020e */
[----:B------:R-:W-:Y:S01]  /*3f40*/  SEL R111, R114, RZ, !P6 ;  /* 0x000000ff726f7207 */ /* 0x000fe20007000000 */
[----:B------:R2:W-:Y:S01]  /*3f50*/  STL [R1+0xa4], R2 ;  /* 0x0000a40201007387 */ /* 0x0005e20000100800 */
[----:B------:R-:W-:Y:S01]  /*3f60*/  ISETP.GE.AND P3, PT, R149, R16, PT ;  /* 0x000000109500720c */ /* 0x000fe20003f66270 */
[----:B------:R-:W-:Y:S01]  /*3f70*/  IMAD R15, R10, 0x2, R3 ;  /* 0x000000020a0f7824 */ /* 0x000fe200078e0203 */
[----:B-1----:R-:W-:-:S02]  /*3f80*/  SEL R0, R114, RZ, !P5 ;  /* 0x000000ff72007207 */ /* 0x002fc40006800000 */
[-C--:B------:R-:W-:Y:S01]  /*3f90*/  ISETP.GE.AND P6, PT, R134, R16.reuse, PT ;  /* 0x000000108600720c */ /* 0x080fe20003fc6270 */
[----:B------:R-:W-:Y:S01]  /*3fa0*/  IMAD R13, R10, 0x2, R15 ;  /* 0x000000020a0d7824 */ /* 0x000fe200078e020f */
[----:B------:R-:W-:Y:S01]  /*3fb0*/  LOP3.LUT R151, R4, 0x4a, RZ, 0xfc, !PT ;  /* 0x0000004a04977812 */ /* 0x000fe200078efcff */
[----:B------:R1:W-:Y:S01]  /*3fc0*/  STL [R1+0xa0], R0 ;  /* 0x0000a00001007387 */ /* 0x0003e20000100800 */
[----:B------:R-:W-:Y:S01]  /*3fd0*/  ISETP.GE.AND P0, PT, R150, UR8, PT ;  /* 0x0000000896007c0c */ /* 0x000fe2000bf06270 */
[----:B------:R-:W-:Y:S01]  /*3fe0*/  ULDC UR8, c[0x0][0x230] ;  /* 0x00008c0000087ab9 */ /* 0x000fe20000000800 */
[----:B------:R-:W-:Y:S01]  /*3ff0*/  LOP3.LUT R142, R4, 0x44, RZ, 0xfc, !PT ;  /* 0x00000044048e7812 */ /* 0x000fe200078efcff */
[----:B------:R-:W-:Y:S01]  /*4000*/  IMAD R43, R10, 0x2, R13 ;  /* 0x000000020a2b7824 */ /* 0x000fe200078e020d */
[----:B------:R-:W-:Y:S02]  /*4010*/  ISETP.GE.AND P4, PT, R135, R16, PT ;  /* 0x000000108700720c */ /* 0x000fe40003f86270 */
[----:B------:R-:W-:Y:S01]  /*4020*/  LOP3.LUT R152, R4, 0x68, RZ, 0xfc, !PT ;  /* 0x0000006804987812 */ /* 0x000fe200078efcff */
[----:B------:R-:W-:Y:S01]  /*4030*/  IMAD R41, R10, 0x2, R43 ;  /* 0x000000020a297824 */ /* 0x000fe200078e022b */
[----:B--2---:R-:W-:-:S02]  /*4040*/  SEL R2, R114, RZ, !P3 ;  /* 0x000000ff72027207 */ /* 0x004fc40005800000 */
[----:B------:R-:W-:Y:S01]  /*4050*/  SEL R245, R114, RZ, !P6 ;  /* 0x000000ff72f57207 */ /* 0x000fe20007000000 */
[----:B------:R-:W-:Y:S01]  /*4060*/  IMAD R39, R10, 0x2, R41 ;  /* 0x000000020a277824 */ /* 0x000fe200078e0229 */
[----:B------:R-:W-:Y:S01]  /*4070*/  ISETP.GE.AND P6, PT, R151, UR9, PT ;  /* 0x0000000997007c0c */ /* 0x000fe2000bfc6270 */
[----:B------:R2:W-:Y:S01]  /*4080*/  STL [R1+0x9c], R2 ;  /* 0x00009c0201007387 */ /* 0x0005e20000100800 */
[----:B-1----:R-:W-:Y:S01]  /*4090*/  SEL R0, R114, RZ, !P0 ;  /* 0x000000ff72007207 */ /* 0x002fe20004000000 */
[----:B------:R-:W-:Y:S01]  /*40a0*/  IMAD R37, R10, 0x2, R39 ;  /* 0x000000020a257824 */ /* 0x000fe200078e0227 */
[----:B------:R-:W-:Y:S01]  /*40b0*/  ISETP.GE.AND P2, PT, R142, UR6, PT ;  /* 0x000000068e007c0c */ /* 0x000fe2000bf46270 */
[----:B------:R-:W-:Y:S01]  /*40c0*/  ULDC UR6, c[0x0][0x230] ;  /* 0x00008c0000067ab9 */ /* 0x000fe20000000800 */
[----:B------:R-:W-:Y:S01]  /*40d0*/  SEL R244, R114, RZ, !P4 ;  /* 0x000000ff72f47207 */ /* 0x000fe20006000000 */
[----:B------:R1:W-:Y:S01]  /*40e0*/  STL [R1+0x98], R0 ;  /* 0x0000980001007387 */ /* 0x0003e20000100800 */
[----:B------:R-:W-:Y:S01]  /*40f0*/  LOP3.LUT R153, R4, 0x6a, RZ, 0xfc, !PT ;  /* 0x0000006a04997812 */ /* 0x000fe200078efcff */
[----:B------:R-:W-:Y:S01]  /*4100*/  IMAD R35, R10, 0x2, R37 ;  /* 0x000000020a237824 */ /* 0x000fe200078e0225 */
[----:B------:R-:W-:Y:S01]  /*4110*/  ISETP.GE.AND P4, PT, R152, UR20, PT ;  /* 0x0000001498007c0c */ /* 0x000fe2000bf86270 */
[----:B------:R-:W-:Y:S01]  /*4120*/  ULDC UR9, c[0x0][0x230] ;  /* 0x00008c0000097ab9 */ /* 0x000fe20000000800 */
        /* <DEDUP_REMOVED lines=9> */
[----:B------:R-:W-:Y:S02]  /*41c0*/  LOP3.LUT R155, R4, 0xe, RZ, 0xfc, !PT ;  /* 0x0000000e049b7812 */ /* 0x000fe400078efcff */
[-C--:B------:R-:W-:Y:S01]  /*41d0*/  ISETP.GE.AND P6, PT, R154, R16.reuse, PT ;  /* 0x000000109a00720c */ /* 0x080fe20003fc6270 */
[----:B------:R1:W-:Y:S01]  /*41e0*/  STL [R1+0x90], R0 ;  /* 0x0000900001007387 */ /* 0x0003e20000100800 */
[----:B------:R-:W-:Y:S01]  /*41f0*/  LOP3.LUT R156, R4, 0x2c, RZ, 0xfc, !PT ;  /* 0x0000002c049c7812 */ /* 0x000fe200078efcff */
[----:B------:R-:W-:Y:S01]  /*4200*/  IMAD R27, R10, 0x2, R29 ;  /* 0x000000020a1b7824 */ /* 0x000fe200078e021d */
[----:B------:R-:W-:-:S02]  /*4210*/  ISETP.GE.AND P4, PT, R155, R16, PT ;  /* 0x000000109b00720c */ /* 0x000fc40003f86270 */
[----:B--2---:R-:W-:Y:S01]  /*4220*/  SEL R2, R114, RZ, !P2 ;  /* 0x000000ff72027207 */ /* 0x004fe20005000000 */
[----:B------:R-:W-:Y:S01]  /*4230*/  IMAD R25, R10, 0x2, R27 ;  /* 0x000000020a197824 */ /* 0x000fe200078e021b */
[----:B------:R-:W-:Y:S02]  /*4240*/  LOP3.LUT R157, R4, 0x2e, RZ, 0xfc, !PT ;  /* 0x0000002e049d7812 */ /* 0x000fe400078efcff */
[-C--:B------:R-:W-:Y:S01]  /*4250*/  ISETP.GE.AND P2, PT, R156, R16.reuse, PT ;  /* 0x000000109c00720c */ /* 0x080fe20003f46270 */
[----:B------:R2:W-:Y:S01]  /*4260*/  STL [R1+0x8c], R2 ;  /* 0x00008c0201007387 */ /* 0x0005e20000100800 */
[----:B-1----:R-:W-:Y:S01]  /*4270*/  SEL R0, R114, RZ, !P6 ;  /* 0x000000ff72007207 */ /* 0x002fe20007000000 */
[----:B------:R-:W-:Y:S01]  /*4280*/  IMAD R23, R10, 0x2, R25 ;  /* 0x000000020a177824 */ /* 0x000fe200078e0219 */
[C---:B------:R-:W-:Y:S02]  /*4290*/  LOP3.LUT R162, R4.reuse, 0x4c, RZ, 0xfc, !PT ;  /* 0x0000004c04a27812 */ /* 0x040fe400078efcff */
[----:B------:R-:W-:Y:S01]  /*42a0*/  ISETP.GE.AND P6, PT, R157, R16, PT ;  /* 0x000000109d00720c */ /* 0x000fe20003fc6270 */
[----:B------:R1:W-:Y:S01]  /*42b0*/  STL [R1+0xc8], R0 ;  /* 0x0000c80001007387 */ /* 0x0003e20000100800 */
[----:B------:R-:W-:Y:S01]  /*42c0*/  LOP3.LUT R163, R4, 0x4e, RZ, 0xfc, !PT ;  /* 0x0000004e04a37812 */ /* 0x000fe200078efcff */
[----:B------:R-:W-:Y:S01]  /*42d0*/  IMAD R21, R10, 0x2, R23 ;  /* 0x000000020a157824 */ /* 0x000fe200078e0217 */
[----:B------:R-:W-:Y:S01]  /*42e0*/  ISETP.GE.AND P1, PT, R162, UR10, PT ;  /* 0x0000000aa2007c0c */ /* 0x000fe2000bf26270 */
[----:B------:R-:W-:Y:S01]  /*42f0*/  ULDC UR10, c[0x0][0x230] ;  /* 0x00008c00000a7ab9 */ /* 0x000fe20000000800 */
[----:B--2---:R-:W-:Y:S01]  /*4300*/  SEL R2, R114, RZ, !P4 ;  /* 0x000000ff72027207 */ /* 0x004fe20006000000 */
[----:B------:R-:W-:Y:S01]  /*4310*/  IMAD R19, R10, 0x2, R21 ;  /* 0x000000020a137824 */ /* 0x000fe200078e0215 */
[----:B------:R-:W-:-:S02]  /*4320*/  LOP3.LUT R164, R4, 0x6c, RZ, 0xfc, !PT ;  /* 0x0000006c04a47812 */ /* 0x000fc400078efcff */
[----:B------:R-:W-:Y:S01]  /*4330*/  ISETP.GE.AND P5, PT, R163, UR11, PT ;  /* 0x0000000ba3007c0c */ /* 0x000fe2000bfa6270 */
[----:B------:R2:W-:Y:S01]  /*4340*/  STL [R1+0xc4], R2 ;  /* 0x0000c40201007387 */ /* 0x0005e20000100800 */
[----:B-1----:R-:W-:Y:S01]  /*4350*/  SEL R0, R114, RZ, !P2 ;  /* 0x000000ff72007207 */ /* 0x002fe20005000000 */
[----:B------:R-:W-:Y:S01]  /*4360*/  IMAD R17, R10, 0x2, R19 ;  /* 0x000000020a117824 */ /* 0x000fe200078e0213 */
[----:B------:R-:W-:Y:S02]  /*4370*/  LOP3.LUT R165, R4, 0x6e, RZ, 0xfc, !PT ;  /* 0x0000006e04a57812 */ /* 0x000fe400078efcff */
[----:B------:R-:W-:Y:S01]  /*4380*/  ISETP.GE.AND P3, PT, R164, UR22, PT ;  /* 0x00000016a4007c0c */ /* 0x000fe2000bf66270 */
[----:B------:R1:W-:Y:S01]  /*4390*/  STL [R1+0xc0], R0 ;  /* 0x0000c00001007387 */ /* 0x0003e20000100800 */
[----:B------:R-:W-:Y:S01]  /*43a0*/  LOP3.LUT R166, R4, 0x10, RZ, 0xfc, !PT ;  /* 0x0000001004a67812 */ /* 0x000fe200078efcff */
[----:B------:R-:W-:Y:S01]  /*43b0*/  IMAD R123, R10, 0x2, R17 ;  /* 0x000000020a7b7824 */ /* 0x000fe200078e0211 */
[----:B------:R-:W-:-:S02]  /*43c0*/  ISETP.GE.AND P0, PT, R165, UR23, PT ;  /* 0x00000017a5007c0c */ /* 0x000fc4000bf06270 */
[----:B--2---:R-:W-:Y:S02]  /*43d0*/  SEL R2, R114, RZ, !P6 ;  /* 0x000000ff72027207 */ /* 0x004fe40007000000 */
[C---:B------:R-:W-:Y:S02]  /*43e0*/  LOP3.LUT R167, R4.reuse, 0x12, RZ, 0xfc, !PT ;  /* 0x0000001204a77812 */ /* 0x040fe400078efcff */
[----:B------:R-:W-:Y:S01]  /*43f0*/  LOP3.LUT R168, R4, 0x30, RZ, 0xfc, !PT ;  /* 0x0000003004a87812 */ /* 0x000fe200078efcff */
[----:B------:R2:W-:Y:S01]  /*4400*/  STL [R1+0xbc], R2 ;  /* 0x0000bc0201007387 */ /* 0x0005e20000100800 */
[----:B-1----:R-:W-:Y:S02]  /*4410*/  SEL R0, R114, RZ, !P1 ;  /* 0x000000ff72007207 */ /* 0x002fe40004800000 */
[C---:B------:R-:W-:Y:S02]  /*4420*/  LOP3.LUT R140, R4.reuse, 0x32, RZ, 0xfc, !PT ;  /* 0x00000032048c7812 */ /* 0x040fe400078efcff */
[C---:B------:R-:W-:Y:S01]  /*4430*/  LOP3.LUT R141, R4.reuse, 0x50, RZ, 0xfc, !PT ;  /* 0x00000050048d7812 */ /* 0x040fe200078efcff */
[----:B------:R1:W-:Y:S01]  /*4440*/  STL [R1+0xb8], R0 ;  /* 0x0000b80001007387 */ /* 0x0003e20000100800 */
[----:B------:R-:W-:-:S02]  /*4450*/  LOP3.LUT R177, R4, 0x52, RZ, 0xfc, !PT ;  /* 0x0000005204b17812 */ /* 0x000fc400078efcff */
[----:B------:R-:W-:Y:S02]  /*4460*/  ISETP.GE.AND P4, PT, R141, UR12, PT ;  /* 0x0000000c8d007c0c */ /* 0x000fe4000bf86270 */
[C---:B------:R-:W-:Y:S02]  /*4470*/  LOP3.LUT R178, R4.reuse, 0x70, RZ, 0xfc, !PT ;  /* 0x0000007004b27812 */ /* 0x040fe400078efcff */
[C---:B------:R-:W-:Y:S02]  /*4480*/  LOP3.LUT R179, R4.reuse, 0x72, RZ, 0xfc, !PT ;  /* 0x0000007204b37812 */ /* 0x040fe400078efcff */
[C---:B------:R-:W-:Y:S02]  /*4490*/  LOP3.LUT R180, R4.reuse, 0x14, RZ, 0xfc, !PT ;  /* 0x0000001404b47812 */ /* 0x040fe400078efcff */
[C---:B------:R-:W-:Y:S02]  /*44a0*/  LOP3.LUT R181, R4.reuse, 0x16, RZ, 0xfc, !PT ;  /* 0x0000001604b57812 */ /* 0x040fe400078efcff */
[----:B------:R-:W-:-:S02]  /*44b0*/  LOP3.LUT R182, R4, 0x34, RZ, 0xfc, !PT ;  /* 0x0000003404b67812 */ /* 0x000fc400078efcff */
[C---:B------:R-:W-:Y:S02]  /*44c0*/  LOP3.LUT R183, R4.reuse, 0x36, RZ, 0xfc, !PT ;  /* 0x0000003604b77812 */ /* 0x040fe400078efcff */
        /* <DEDUP_REMOVED lines=15> */
[----:B------:R-:W-:Y:S01]  /*45c0*/  LOP3.LUT R117, R4, 0x3e, RZ, 0xfc, !PT ;  /* 0x0000003e04757812 */ /* 0x000fe200078efcff */
[----:B------:R-:W-:Y:S01]  /*45d0*/  ULDC.64 UR16, c[0x0][0x208] ;  /* 0x0000820000107ab9 */ /* 0x000fe20000000a00 */
[C---:B--2---:R-:W-:Y:S01]  /*45e0*/  SEL R2, R114.reuse, RZ, !P5 ;  /* 0x000000ff72027207 */ /* 0x044fe20006800000 */
[----:B------:R-:W-:Y:S01]  /*45f0*/  ULDC UR12, c[0x0][0x230] ;  /* 0x00008c00000c7ab9 */ /* 0x000fe20000000800 */
[----:B-1----:R-:W-:-:S02]  /*4600*/  SEL R0, R114, RZ, !P3 ;  /* 0x000000ff72007207 */ /* 0x002fc40005800000 */
[-C--:B------:R-:W-:Y:S01]  /*4610*/  ISETP.GE.AND P5, PT, R166, R16.reuse, PT ;  /* 0x00000010a600720c */ /* 0x080fe20003fa6270 */
[----:B------:R1:W-:Y:S01]  /*4620*/  STL [R1+0xb4], R2 ;  /* 0x0000b40201007387 */ /* 0x0003e20000100800 */
[----:B------:R-:W-:Y:S02]  /*4630*/  ISETP.GE.AND P3, PT, R167, R16, PT ;  /* 0x00000010a700720c */ /* 0x000fe40003f66270 */
[----:B------:R-:W-:Y:S01]  /*4640*/  ISETP.GE.AND P2, PT, R177, UR13, PT ;  /* 0x0000000db1007c0c */ /* 0x000fe2000bf46270 */
[----:B------:R2:W-:Y:S01]  /*4650*/  STL [R1+0xb0], R0 ;  /* 0x0000b00001007387 */ /* 0x0005e20000100800 */
[----:B------:R-:W-:Y:S02]  /*4660*/  ISETP.GE.AND P6, PT, R178, UR24, PT ;  /* 0x00000018b2007c0c */ /* 0x000fe4000bfc6270 */
[----:B------:R-:W-:Y:S02]  /*4670*/  ISETP.GE.AND P1, PT, R179, UR25, PT ;  /* 0x00000019b3007c0c */ /* 0x000fe4000bf26270 */
[----:B-1----:R-:W-:-:S02]  /*4680*/  SEL R2, R114, RZ, !P0 ;  /* 0x000000ff72027207 */ /* 0x002fc40004000000 */
[----:B------:R-:W-:Y:S02]  /*4690*/  ISETP.GE.AND P0, PT, R168, R16, PT ;  /* 0x00000010a800720c */ /* 0x000fe40003f06270 */
[----:B--2---:R-:W-:Y:S01]  /*46a0*/  SEL R0, R114, RZ, !P5 ;  /* 0x000000ff72007207 */ /* 0x004fe20006800000 */
[----:B------:R1:W-:Y:S01]  /*46b0*/  STL [R1+0xac], R2 ;  /* 0x0000ac0201007387 */ /* 0x0003e20000100800 */
[----:B------:R-:W-:-:S03]  /*46c0*/  ISETP.GE.AND P5, PT, R184, UR14, PT ;  /* 0x0000000eb8007c0c */ /* 0x000fc6000bfa6270 */
[----:B------:R2:W-:Y:S01]  /*46d0*/  STL [R1+0xe8], R0 ;  /* 0x0000e80001007387 */ /* 0x0005e20000100800 */
[----:B-1----:R-:W-:Y:S02]  /*46e0*/  SEL R2, R114, RZ, !P3 ;  /* 0x000000ff72027207 */ /* 0x002fe40005800000 */
[----:B------:R-:W-:Y:S02]  /*46f0*/  ISETP.GE.AND P3, PT, R140, R16, PT ;  /* 0x000000108c00720c */ /* 0x000fe40003f66270 */
[----:B--2---:R-:W-:Y:S01]  /*4700*/  SEL R0, R114, RZ, !P0 ;  /* 0x000000ff72007207 */ /* 0x004fe20004000000 */
[----:B------:R1:W-:Y:S01]  /*4710*/  STL [R1+0xe4], R2 ;  /* 0x0000e40201007387 */ /* 0x0003e20000100800 */
[----:B------:R-:W-:-:S03]  /*4720*/  ISETP.GE.AND P0, PT, R185, UR15, PT ;  /* 0x0000000fb9007c0c */ /* 0x000fc6000bf06270 */
[----:B------:R2:W-:Y:S01]  /*4730*/  STL [R1+0xe0], R0 ;  /* 0x0000e00001007387 */ /* 0x0005e20000100800 */
[----:B-1----:R-:W-:Y:S02]  /*4740*/  SEL R2, R114, RZ, !P3 ;  /* 0x000000ff72027207 */ /* 0x002fe40005800000 */
[----:B------:R-:W-:Y:S02]  /*4750*/  ISETP.GE.AND P3, PT, R190, UR26, PT ;  /* 0x0000001abe007c0c */ /* 0x000fe4000bf66270 */
[----:B--2---:R-:W-:Y:S01]  /*4760*/  SEL R0, R114, RZ, !P4 ;  /* 0x000000ff72007207 */ /* 0x004fe20006000000 */
[----:B------:R1:W-:Y:S01]  /*4770*/  STL [R1+0xdc], R2 ;  /* 0x0000dc0201007387 */ /* 0x0003e20000100800 */
[----:B------:R-:W-:-:S03]  /*4780*/  ISETP.GE.AND P4, PT, R191, UR27, PT ;  /* 0x0000001bbf007c0c */ /* 0x000fc6000bf86270 */
[----:B------:R-:W-:Y:S04]  /*4790*/  STL [R1+0x23c], R223 ;  /* 0x00023cdf01007387 */ /* 0x000fe80000100800 */
[----:B------:R2:W-:Y:S01]  /*47a0*/  STL [R1+0xd8], R0 ;  /* 0x0000d80001007387 */ /* 0x0005e20000100800 */
[----:B-1----:R-:W-:Y:S02]  /*47b0*/  SEL R2, R114, RZ, !P2 ;  /* 0x000000ff72027207 */ /* 0x002fe40005000000 */
[----:B------:R-:W-:-:S03]  /*47c0*/  ISETP.GE.AND P2, PT, R180, R16, PT ;  /* 0x00000010b400720c */ /* 0x000fc60003f46270 */
[----:B------:R1:W-:Y:S01]  /*47d0*/  STL [R1+0xd4], R2 ;  /* 0x0000d40201007387 */ /* 0x0003e20000100800 */
[----:B--2---:R-:W-:-:S03]  /*47e0*/  SEL R0, R114, RZ, !P6 ;  /* 0x000000ff72007207 */ /* 0x004fc60007000000 */
[----:B------:R-:W-:Y:S01]  /*47f0*/  STL [R1+0x238], R222 ;  /* 0x000238de01007387 */ /* 0x000fe20000100800 */
[----:B------:R-:W-:-:S03]  /*4800*/  ISETP.GE.AND P6, PT, R181, R16, PT ;  /* 0x00000010b500720c */ /* 0x000fc60003fc6270 */
[----:B------:R2:W-:Y:S01]  /*4810*/  STL [R1+0xd0], R0 ;  /* 0x0000d00001007387 */ /* 0x0005e20000100800 */
[----:B-1----:R-:W-:-:S03]  /*4820*/  SEL R2, R114, RZ, !P2 ;  /* 0x000000ff72027207 */ /* 0x002fc60005000000 */
[----:B------:R-:W-:Y:S01]  /*4830*/  STL [R1+0x234], R209 ;  /* 0x000234d101007387 */ /* 0x000fe20000100800 */
[-C--:B------:R-:W-:Y:S02]  /*4840*/  ISETP.GE.AND P2, PT, R183, R16.reuse, PT ;  /* 0x00000010b700720c */ /* 0x080fe40003f46270 */
[----:B--2---:R-:W-:Y:S02]  /*4850*/  SEL R0, R114, RZ, !P1 ;  /* 0x000000ff72007207 */ /* 0x004fe40004800000 */
[----:B------:R-:W-:-:S03]  /*4860*/  ISETP.GE.AND P1, PT, R182, R16, PT ;  /* 0x00000010b600720c */ /* 0x000fc60003f26270 */
[----:B------:R1:W-:Y:S04]  /*4870*/  STL [R1+0xcc], R0 ;  /* 0x0000cc0001007387 */ /* 0x0003e80000100800 */
[----:B------:R2:W-:Y:S04]  /*4880*/  STL [R1+0x108], R2 ;  /* 0x0001080201007387 */ /* 0x0005e80000100800 */
[----:B------:R-:W-:Y:S01]  /*4890*/  STL [R1+0x280], R208 ;  /* 0x000280d001007387 */ /* 0x000fe20000100800 */
[----:B-1----:R-:W-:Y:S02]  /*48a0*/  SEL R0, R114, RZ, !P6 ;  /* 0x000000ff72007207 */ /* 0x002fe40007000000 */
[----:B------:R-:W-:-:S02]  /*48b0*/  ISETP.GE.AND P6, PT, R192, R16, PT ;  /* 0x00000010c000720c */ /* 0x000fc40003fc6270 */
[----:B--2---:R-:W-:Y:S01]  /*48c0*/  SEL R2, R114, RZ, !P2 ;  /* 0x000000ff72027207 */ /* 0x004fe20005000000 */
[----:B------:R1:W-:Y:S01]  /*48d0*/  STL [R1+0x104], R0 ;  /* 0x0001040001007387 */ /* 0x0003e20000100800 */
[----:B------:R-:W-:-:S03]  /*48e0*/  ISETP.GE.AND P2, PT, R194, R16, PT ;  /* 0x00000010c200720c */ /* 0x000fc60003f46270 */
[----:B------:R-:W-:Y:S01]  /*48f0*/  STL [R1+0x230], R207 ;  /* 0x000230cf01007387 */ /* 0x000fe20000100800 */
[----:B-1----:R-:W-:Y:S02]  /*4900*/  SEL R0, R114, RZ, !P1 ;  /* 0x000000ff72007207 */ /* 0x002fe40004800000 */
        /* <DEDUP_REMOVED lines=17> */
[C---:B--2---:R-:W-:Y:S01]  /*4a20*/  SEL R2, R114.reuse, RZ, !P1 ;  /* 0x000000ff72027207 */ /* 0x044fe20004800000 */
[----:B------:R1:W-:Y:S04]  /*4a30*/  STL [R1+0xec], R0 ;  /* 0x0000ec0001007387 */ /* 0x0003e80000100800 */
[----:B------:R-:W-:Y:S01]  /*4a40*/  STL [R1+0x220], R3 ;  /* 0x0002200301007387 */ /* 0x000fe20000100800 */
[----:B-1----:R-:W-:-:S05]  /*4a50*/  SEL R0, R114, RZ, !P6 ;  /* 0x000000ff72007207 */ /* 0x002fca0007000000 */
[----:B------:R1:W-:Y:S04]  /*4a60*/  STL [R1+0x134], R0 ;  /* 0x0001340001007387 */ /* 0x0003e80000100800 */
[----:B------:R-:W-:Y:S04]  /*4a70*/  STL [R1+0x21c], R15 ;  /* 0x00021c0f01007387 */ /* 0x000fe80000100800 */
[----:B------:R2:W-:Y:S01]  /*4a80*/  STL [R1+0x130], R2 ;  /* 0x0001300201007387 */ /* 0x0005e20000100800 */
[----:B-1----:R-:W-:-:S03]  /*4a90*/  LOP3.LUT R0, R9, 0x7f, RZ, 0xc0, !PT ;  /* 0x0000007f09007812 */ /* 0x002fc600078ec0ff */
[----:B------:R-:W-:Y:S01]  /*4aa0*/  STL [R1+0x218], R13 ;  /* 0x0002180d01007387 */ /* 0x000fe20000100800 */
[----:B------:R-:W-:Y:S02]  /*4ab0*/  ISETP.GE.AND P1, PT, R0, UR10, PT ;  /* 0x0000000a00007c0c */ /* 0x000fe4000bf26270 */
[----:B--2---:R-:W-:Y:S02]  /*4ac0*/  SEL R2, R114, RZ, !P2 ;  /* 0x000000ff72027207 */ /* 0x004fe40005000000 */
[----:B------:R-:W-:Y:S01]  /*4ad0*/  ISETP.GE.AND P2, PT, R196, UR5, PT ;  /* 0x00000005c4007c0c */ /* 0x000fe2000bf46270 */
[----:B------:R-:W-:Y:S01]  /*4ae0*/  ULDC UR5, c[0x0][0x240] ;  /* 0x0000900000057ab9 */ /* 0x000fe20000000800 */
[----:B------:R-:W-:Y:S01]  /*4af0*/  SEL R9, R114, RZ, !P1 ;  /* 0x000000ff72097207 */ /* 0x000fe20004800000 */
[----:B------:R1:W-:Y:S01]  /*4b00*/  STL [R1+0x12c], R2 ;  /* 0x00012c0201007387 */ /* 0x0003e20000100800 */
[----:B------:R-:W-:Y:S02]  /*4b10*/  IMAD R80, R80, UR5, RZ ;  /* 0x0000000550507c24 */ /* 0x000fe4000f8e02ff */
[----:B------:R-:W-:Y:S01]  /*4b20*/  ISETP.NE.U32.AND P1, PT, R9, RZ, PT ;  /* 0x000000ff0900720c */ /* 0x000fe20003f25070 */
[----:B------:R-:W-:-:S02]  /*4b30*/  IMAD R9, R0, R11, RZ ;  /* 0x0000000b00097224 */ /* 0x000fc400078e02ff */
[----:B------:R-:W-:Y:S02]  /*4b40*/  IMAD R81, R81, UR5, RZ ;  /* 0x0000000551517c24 */ /* 0x000fe4000f8e02ff */
[----:B------:R-:W-:Y:S01]  /*4b50*/  IMAD R82, R82, UR5, RZ ;  /* 0x0000000552527c24 */ /* 0x000fe2000f8e02ff */
[----:B-1----:R-:W-:Y:S01]  /*4b60*/  SEL R2, R114, RZ, !P5 ;  /* 0x000000ff72027207 */ /* 0x002fe20006800000 */
[----:B------:R-:W-:Y:S01]  /*4b70*/  IMAD R83, R83, UR5, RZ ;  /* 0x0000000553537c24 */ /* 0x000fe2000f8e02ff */
[----:B------:R-:W-:Y:S01]  /*4b80*/  ISETP.GE.AND P5, PT, R171, UR6, PT ;  /* 0x00000006ab007c0c */ /* 0x000fe2000bfa6270 */
[----:B------:R-:W-:Y:S02]  /*4b90*/  IMAD R84, R84, UR5, RZ ;  /* 0x0000000554547c24 */ /* 0x000fe4000f8e02ff */
[----:B------:R1:W-:Y:S01]  /*4ba0*/  STL [R1+0x128], R2 ;  /* 0x0001280201007387 */ /* 0x0003e20000100800 */
[----:B------:R-:W-:Y:S01]  /*4bb0*/  SEL R7, R114, RZ, !P5 ;  /* 0x000000ff72077207 */ /* 0x000fe20006800000 */
[----:B------:R-:W-:Y:S01]  /*4bc0*/  IMAD R85, R85, UR5, RZ ;  /* 0x0000000555557c24 */ /* 0x000fe2000f8e02ff */
[----:B------:R-:W-:Y:S01]  /*4bd0*/  ISETP.GE.AND P5, PT, R0, UR4, PT ;  /* 0x0000000400007c0c */ /* 0x000fe2000bfa6270 */
[----:B------:R-:W-:Y:S01]  /*4be0*/  IMAD R86, R86, UR5, RZ ;  /* 0x0000000556567c24 */ /* 0x000fe2000f8e02ff */
[----:B------:R-:W-:Y:S01]  /*4bf0*/  @P1 LOP3.LUT R5, R5, 0x1, RZ, 0xfc, !PT ;  /* 0x0000000105051812 */ /* 0x000fe200078efcff */
[----:B------:R-:W-:Y:S01]  /*4c00*/  IMAD R87, R87, UR5, RZ ;  /* 0x0000000557577c24 */ /* 0x000fe2000f8e02ff */
[----:B------:R-:W-:Y:S01]  /*4c10*/  SEL R16, RZ, 0x4, P5 ;  /* 0x00000004ff107807 */ /* 0x000fe20002800000 */
[----:B------:R-:W-:Y:S01]  /*4c20*/  IMAD R88, R88, UR5, RZ ;  /* 0x0000000558587c24 */ /* 0x000fe2000f8e02ff */
[----:B------:R-:W-:Y:S01]  /*4c30*/  ISETP.GE.AND P5, PT, R170, UR8, PT ;  /* 0x00000008aa007c0c */ /* 0x000fe2000bfa6270 */
[----:B------:R-:W-:Y:S01]  /*4c40*/  IMAD R89, R89, UR5, RZ ;  /* 0x0000000559597c24 */ /* 0x000fe2000f8e02ff */
[----:B-1----:R-:W-:Y:S01]  /*4c50*/  SEL R2, R114, RZ, !P2 ;  /* 0x000000ff72027207 */ /* 0x002fe20005000000 */
[----:B------:R-:W-:Y:S01]  /*4c60*/  IMAD R90, R90, UR5, RZ ;  /* 0x000000055a5a7c24 */ /* 0x000fe2000f8e02ff */
[----:B------:R-:W-:Y:S01]  /*4c70*/  ISETP.GE.AND P2, PT, R125, UR7, PT ;  /* 0x000000077d007c0c */ /* 0x000fe2000bf46270 */
[----:B------:R-:W-:Y:S01]  /*4c80*/  IMAD R91, R91, UR5, RZ ;  /* 0x000000055b5b7c24 */ /* 0x000fe2000f8e02ff */
[----:B------:R-:W-:Y:S01]  /*4c90*/  SEL R0, R114, RZ, !P5 ;  /* 0x000000ff72007207 */ /* 0x000fe20006800000 */
[----:B------:R1:W-:Y:S01]  /*4ca0*/  STL [R1+0x124], R2 ;  /* 0x0001240201007387 */ /* 0x0003e20000100800 */
[----:B------:R-:W-:Y:S01]  /*4cb0*/  IMAD R92, R92, UR5, RZ ;  /* 0x000000055c5c7c24 */ /* 0x000fe2000f8e02ff */
[----:B------:R-:W-:Y:S01]  /*4cc0*/  ULDC.64 UR6, c[0x0][0x218] ;  /* 0x0000860000067ab9 */ /* 0x000fe20000000a00 */
[----:B------:R-:W-:Y:S01]  /*4cd0*/  IMAD R93, R93, UR5, RZ ;  /* 0x000000055d5d7c24 */ /* 0x000fe2000f8e02ff */
[----:B------:R-:W-:Y:S01]  /*4ce0*/  STL [R1+0x120], R7 ;  /* 0x0001200701007387 */ /* 0x000fe20000100800 */
[----:B------:R-:W-:Y:S01]  /*4cf0*/  IMAD R94, R94, UR5, RZ ;  /* 0x000000055e5e7c24 */ /* 0x000fe2000f8e02ff */
[----:B------:R-:W-:Y:S01]  /*4d00*/  LEA R52, P5, R9, UR6, 0x2 ;  /* 0x0000000609347c11 */ /* 0x000fe2000f8a10ff */
[----:B------:R-:W-:Y:S01]  /*4d10*/  IMAD R95, R95, UR5, RZ ;  /* 0x000000055f5f7c24 */ /* 0x000fe2000f8e02ff */
[----:B------:R-:W-:Y:S01]  /*4d20*/  ULDC UR6, c[0x0][0x230] ;  /* 0x00008c0000067ab9 */ /* 0x000fe20000000800 */
[----:B------:R-:W-:Y:S01]  /*4d30*/  IMAD R96, R96, UR5, RZ ;  /* 0x0000000560607c24 */ /* 0x000fe2000f8e02ff */
[----:B-1----:R-:W-:Y:S01]  /*4d40*/  SEL R2, R114, RZ, !P2 ;  /* 0x000000ff72027207 */ /* 0x002fe20005000000 */
[----:B------:R-:W-:Y:S01]  /*4d50*/  IMAD R79, R79, UR5, RZ ;  /* 0x000000054f4f7c24 */ /* 0x000fe2000f8e02ff */
[----:B------:R-:W-:Y:S01]  /*4d60*/  ISETP.GT.AND P2, PT, R8, 0xff, PT ;  /* 0x000000ff0800780c */ /* 0x000fe20003f44270 */
[----:B------:R-:W-:Y:S01]  /*4d70*/  IMAD R78, R78, UR5, RZ ;  /* 0x000000054e4e7c24 */ /* 0x000fe2000f8e02ff */
[----:B------:R-:W-:Y:S01]  /*4d80*/  LEA.HI.X.SX32 R53, R9, UR7, 0x2, P5 ;  /* 0x0000000709357c11 */ /* 0x000fe2000a8f16ff */
[----:B------:R1:W-:Y:S01]  /*4d90*/  STL [R1+0x11c], R2 ;  /* 0x00011c0201007387 */ /* 0x0003e20000100800 */
[----:B------:R-:W-:Y:S01]  /*4da0*/  SEL R16, R16, RZ, P2 ;  /* 0x000000ff10107207 */ /* 0x000fe20001000000 */
[----:B------:R-:W-:Y:S01]  /*4db0*/  IMAD R77, R77, UR5, RZ ;  /* 0x000000054d4d7c24 */ /* 0x000fe2000f8e02ff */
[-C--:B------:R-:W-:Y:S01]  /*4dc0*/  LEA R188, P5, R19, R174.reuse, 0x2 ;  /* 0x000000ae13bc7211 */ /* 0x080fe200078a10ff */
[----:B------:R-:W-:Y:S01]  /*4dd0*/  STL [R1+0x460], R8 ;  /* 0x0004600801007387 */ /* 0x000fe20000100800 */
[----:B------:R-:W-:Y:S01]  /*4de0*/  IMAD R76, R76, UR5, RZ ;  /* 0x000000054c4c7c24 */ /* 0x000fe2000f8e02ff */
[----:B------:R-:W-:Y:S01]  /*4df0*/  ULDC UR7, c[0x0][0x230] ;  /* 0x00008c0000077ab9 */ /* 0x000fe20000000800 */
[----:B------:R-:W-:Y:S01]  /*4e00*/  IMAD R75, R75, UR5, RZ ;  /* 0x000000054b4b7c24 */ /* 0x000fe2000f8e02ff */
[----:B------:R-:W-:Y:S01]  /*4e10*/  STL [R1+0x458], R11 ;  /* 0x0004580b01007387 */ /* 0x000fe20000100800 */
[----:B------:R-:W-:Y:S01]  /*4e20*/  IMAD R74, R74, UR5, RZ ;  /* 0x000000054a4a7c24 */ /* 0x000fe2000f8e02ff */
[----:B-1----:R-:W-:Y:S01]  /*4e30*/  SEL R2, R114, RZ, !P4 ;  /* 0x000000ff72027207 */ /* 0x002fe20006000000 */
[----:B------:R-:W-:Y:S01]  /*4e40*/  IMAD R73, R73, UR5, RZ ;  /* 0x0000000549497c24 */ /* 0x000fe2000f8e02ff */
[----:B------:R1:W-:Y:S01]  /*4e50*/  STL [R1+0x118], R0 ;  /* 0x0001180001007387 */ /* 0x0003e20000100800 */
[----:B------:R-:W-:Y:S01]  /*4e60*/  IMAD R72, R72, UR5, RZ ;  /* 0x0000000548487c24 */ /* 0x000fe2000f8e02ff */
[----:B------:R-:W-:Y:S01]  /*4e70*/  LEA R158, P4, R41, R174, 0x2 ;  /* 0x000000ae299e7211 */ /* 0x000fe200078810ff */
[----:B------:R-:W-:Y:S01]  /*4e80*/  IMAD R71, R71, UR5, RZ ;  /* 0x0000000547477c24 */ /* 0x000fe2000f8e02ff */
[-C--:B------:R-:W-:Y:S01]  /*4e90*/  LEA.HI.X.SX32 R189, R19, R12.reuse, 0x2, P5 ;  /* 0x0000000c13bd7211 */ /* 0x080fe200028f16ff */
[----:B------:R-:W-:Y:S01]  /*4ea0*/  IMAD R70, R70, UR5, RZ ;  /* 0x0000000546467c24 */ /* 0x000fe2000f8e02ff */
[----:B------:R-:W-:Y:S01]  /*4eb0*/  LEA.HI.X.SX32 R159, R41, R12, 0x2, P4 ;  /* 0x0000000c299f7211 */ /* 0x000fe200020f16ff */
[----:B------:R-:W-:Y:S01]  /*4ec0*/  IMAD R69, R69, UR5, RZ ;  /* 0x0000000545457c24 */ /* 0x000fe2000f8e02ff */
[----:B------:R-:W-:Y:S01]  /*4ed0*/  LEA R138, P4, R37, R174, 0x2 ;  /* 0x000000ae258a7211 */ /* 0x000fe200078810ff */
[----:B------:R-:W-:Y:S01]  /*4ee0*/  IMAD R68, R68, UR5, RZ ;  /* 0x0000000544447c24 */ /* 0x000fe2000f8e02ff */
[----:B-1----:R-:W-:Y:S01]  /*4ef0*/  SEL R0, R114, RZ, !P0 ;  /* 0x000000ff72007207 */ /* 0x002fe20004000000 */
[----:B------:R-:W-:Y:S01]  /*4f00*/  IMAD R67, R67, UR5, RZ ;  /* 0x0000000543437c24 */ /* 0x000fe2000f8e02ff */
[----:B------:R-:W-:Y:S01]  /*4f10*/  ISETP.NE.U32.AND P0, PT, R16, RZ, PT ;  /* 0x000000ff1000720c */ /* 0x000fe20003f05070 */
[----:B------:R-:W-:Y:S01]  /*4f20*/  IMAD R66, R66, UR5, RZ ;  /* 0x0000000542427c24 */ /* 0x000fe2000f8e02ff */
[----:B------:R-:W-:Y:S01]  /*4f30*/  LEA.HI.X.SX32 R139, R37, R12, 0x2, P4 ;  /* 0x0000000c258b7211 */ /* 0x000fe200020f16ff */
[----:B------:R-:W-:Y:S01]  /*4f40*/  STL [R1+0x114], R0 ;  /* 0x0001140001007387 */ /* 0x000fe20000100800 */
[----:B------:R-:W-:Y:S01]  /*4f50*/  IMAD R105, R65, UR5, RZ ;  /* 0x0000000541697c24 */ /* 0x000fe2000f8e02ff */
[-C--:B------:R-:W-:Y:S01]  /*4f60*/  LEA R112, P4, R33, R174.reuse, 0x2 ;  /* 0x000000ae21707211 */ /* 0x080fe200078810ff */
[----:B------:R-:W-:Y:S01]  /*4f70*/  IMAD R104, R64, UR5, RZ ;  /* 0x0000000540687c24 */ /* 0x000fe2000f8e02ff */
[----:B------:R-:W-:Y:S01]  /*4f80*/  LEA R186, P5, R17, R174, 0x2 ;  /* 0x000000ae11ba7211 */ /* 0x000fe200078a10ff */
[----:B------:R-:W-:Y:S01]  /*4f90*/  IMAD R231, R63, UR5, RZ ;  /* 0x000000053fe77c24 */ /* 0x000fe2000f8e02ff */
[----:B------:R-:W-:Y:S01]  /*4fa0*/  LEA.HI.X.SX32 R113, R33, R12, 0x2, P4 ;  /* 0x0000000c21717211 */ /* 0x000fe200020f16ff */
[----:B------:R-:W-:Y:S01]  /*4fb0*/  IMAD R230, R62, UR5, RZ ;  /* 0x000000053ee67c24 */ /* 0x000fe2000f8e02ff */
[----:B------:R-:W-:Y:S01]  /*4fc0*/  LEA R234, P4, R29, R174, 0x2 ;  /* 0x000000ae1dea7211 */ /* 0x000fe200078810ff */
[----:B------:R-:W-:Y:S01]  /*4fd0*/  IMAD R103, R61, UR5, RZ ;  /* 0x000000053d677c24 */ /* 0x000fe2000f8e02ff */
[----:B------:R-:W-:Y:S01]  /*4fe0*/  @P0 LOP3.LUT R6, R6, 0x40000000, RZ, 0xfc, !PT ;  /* 0x4000000006060812 */ /* 0x000fe200078efcff */
[----:B------:R-:W-:Y:S01]  /*4ff0*/  IMAD R102, R60, UR5, RZ ;  /* 0x000000053c667c24 */ /* 0x000fe2000f8e02ff */
[----:B------:R-:W-:Y:S01]  /*5000*/  LEA.HI.X.SX32 R235, R29, R12, 0x2, P4 ;  /* 0x0000000c1deb7211 */ /* 0x000fe200020f16ff */
[----:B------:R-:W-:Y:S01]  /*5010*/  IMAD R59, R59, UR5, RZ ;  /* 0x000000053b3b7c24 */ /* 0x000fe2000f8e02ff */
[----:B------:R-:W-:Y:S01]  /*5020*/  LEA R218, P4, R25, R174, 0x2 ;  /* 0x000000ae19da7211 */ /* 0x000fe200078810ff */
[----:B------:R1:W-:Y:S01]  /*5030*/  STL [R1+0x4a4], R6 ;  /* 0x0004a40601007387 */ /* 0x0003e20000100800 */
[----:B------:R-:W-:Y:S01]  /*5040*/  IMAD R58, R58, UR5, RZ ;  /* 0x000000053a3a7c24 */ /* 0x000fe2000f8e02ff */
[-C--:B------:R-:W-:Y:S01]  /*5050*/  LEA.HI.X.SX32 R187, R17, R12.reuse, 0x2, P5 ;  /* 0x0000000c11bb7211 */ /* 0x080fe200028f16ff */
[----:B------:R-:W-:Y:S01]  /*5060*/  IMAD R57, R57, UR5, RZ ;  /* 0x0000000539397c24 */ /* 0x000fe2000f8e02ff */
[----:B------:R-:W-:Y:S01]  /*5070*/  STL [R1+0x45c], R9 ;  /* 0x00045c0901007387 */ /* 0x000fe20000100800 */
[----:B------:R-:W-:Y:S01]  /*5080*/  IMAD R56, R56, UR5, RZ ;  /* 0x0000000538387c24 */ /* 0x000fe2000f8e02ff */
[----:B------:R-:W-:Y:S01]  /*5090*/  LEA.HI.X.SX32 R219, R25, R12, 0x2, P4 ;  /* 0x0000000c19db7211 */ /* 0x000fe200020f16ff */
[----:B------:R-:W-:Y:S01]  /*50a0*/  IMAD R97, R55, UR5, RZ ;  /* 0x0000000537617c24 */ /* 0x000fe2000f8e02ff */
[----:B------:R-:W-:Y:S01]  /*50b0*/  STL [R1+0x34c], R80 ;  /* 0x00034c5001007387 */ /* 0x000fe20000100800 */
[----:B------:R-:W-:Y:S01]  /*50c0*/  IMAD R229, R54, UR5, RZ ;  /* 0x0000000536e57c24 */ /* 0x000fe2000f8e02ff */
[----:B-1----:R-:W-:Y:S01]  /*50d0*/  SEL R6, R114, RZ, !P3 ;  /* 0x000000ff72067207 */ /* 0x002fe20005800000 */
[----:B------:R-:W-:Y:S01]  /*50e0*/  IMAD R228, R51, UR5, RZ ;  /* 0x0000000533e47c24 */ /* 0x000fe2000f8e02ff */
[----:B------:R-:W-:Y:S01]  /*50f0*/  STL [R1+0x348], R81 ;  /* 0x0003485101007387 */ /* 0x000fe20000100800 */
[-C--:B------:R-:W-:Y:S01]  /*5100*/  LEA R160, P3, R43, R174.reuse, 0x2 ;  /* 0x000000ae2ba07211 */ /* 0x080fe200078610ff */
[----:B------:R-:W-:Y:S01]  /*5110*/  IMAD R227, R50, UR5, RZ ;  /* 0x0000000532e37c24 */ /* 0x000fe2000f8e02ff */
[----:B------:R-:W-:Y:S01]  /*5120*/  LEA R202, P4, R21, R174, 0x2 ;  /* 0x000000ae15ca7211 */ /* 0x000fe200078810ff */
[----:B------:R-:W-:Y:S01]  /*5130*/  STL [R1+0x344], R82 ;  /* 0x0003445201007387 */ /* 0x000fe20000100800 */
[----:B------:R-:W-:Y:S01]  /*5140*/  LEA.HI.X.SX32 R161, R43, R12, 0x2, P3 ;  /* 0x0000000c2ba17211 */ /* 0x000fe200018f16ff */
[----:B------:R-:W-:Y:S01]  /*5150*/  IMAD R226, R49, UR5, RZ ;  /* 0x0000000531e27c24 */ /* 0x000fe2000f8e02ff */
[----:B------:R-:W-:Y:S01]  /*5160*/  LEA R136, P3, R39, R174, 0x2 ;  /* 0x000000ae27887211 */ /* 0x000fe200078610ff */
[----:B------:R-:W-:Y:S01]  /*5170*/  STL [R1+0x340], R83 ;  /* 0x0003405301007387 */ /* 0x000fe20000100800 */
[----:B------:R-:W-:Y:S01]  /*5180*/  IMAD R225, R48, UR5, RZ ;  /* 0x0000000530e17c24 */ /* 0x000fe2000f8e02ff */
[-C--:B------:R-:W-:Y:S01]  /*5190*/  LEA.HI.X.SX32 R203, R21, R12.reuse, 0x2, P4 ;  /* 0x0000000c15cb7211 */ /* 0x080fe200020f16ff */
[----:B------:R-:W-:Y:S01]  /*51a0*/  IMAD R217, R47, UR5, RZ ;  /* 0x000000052fd97c24 */ /* 0x000fe2000f8e02ff */
[----:B------:R-:W-:Y:S01]  /*51b0*/  STL [R1+0x33c], R84 ;  /* 0x00033c5401007387 */ /* 0x000fe20000100800 */
[----:B------:R-:W-:Y:S01]  /*51c0*/  LEA.HI.X.SX32 R137, R39, R12, 0x2, P3 ;  /* 0x0000000c27897211 */ /* 0x000fe200018f16ff */
[----:B------:R-:W-:Y:S01]  /*51d0*/  IMAD R216, R46, UR5, RZ ;  /* 0x000000052ed87c24 */ /* 0x000fe2000f8e02ff */
[-C--:B------:R-:W-:Y:S01]  /*51e0*/  LEA R120, P3, R35, R174.reuse, 0x2 ;  /* 0x000000ae23787211 */ /* 0x080fe200078610ff */
[----:B------:R-:W-:Y:S01]  /*51f0*/  STL [R1+0x338], R85 ;  /* 0x0003385501007387 */ /* 0x000fe20000100800 */
[----:B------:R-:W-:Y:S01]  /*5200*/  IMAD R215, R45, UR5, RZ ;  /* 0x000000052dd77c24 */ /* 0x000fe2000f8e02ff */
[----:B------:R-:W-:Y:S01]  /*5210*/  LEA R172, P4, R123, R174, 0x2 ;  /* 0x000000ae7bac7211 */ /* 0x000fe200078810ff */
[----:B------:R-:W-:Y:S01]  /*5220*/  IMAD R214, R44, UR5, RZ ;  /* 0x000000052cd67c24 */ /* 0x000fe2000f8e02ff */
        /* <DEDUP_REMOVED lines=11> */
[C---:B------:R-:W-:Y:S01]  /*52e0*/  LEA R220, P3, R27.reuse, R174, 0x2 ;  /* 0x000000ae1bdc7211 */ /* 0x040fe200078610ff */
[----:B------:R-:W-:Y:S01]  /*52f0*/  STL [R1+0x320], R89 ;  /* 0x0003205901007387 */ /* 0x000fe20000100800 */
[----:B------:R-:W-:Y:S01]  /*5300*/  IMAD R101, R34, UR5, RZ ;  /* 0x0000000522657c24 */ /* 0x000fe2000f8e02ff */
[----:B------:R-:W-:Y:S01]  /*5310*/  LOP3.LUT R11, R4, 0x5c, RZ, 0xfc, !PT ;  /* 0x0000005c040b7812 */ /* 0x000fe200078efcff */
        /* <DEDUP_REMOVED lines=12> */
[-C--:B------:R-:W-:Y:S01]  /*53e0*/  LEA R98, P3, R80, R52.reuse, 0x2 ;  /* 0x0000003450627211 */ /* 0x080fe200078610ff */
[----:B------:R-:W-:Y:S01]  /*53f0*/  STL [R1+0x310], R93 ;  /* 0x0003105d01007387 */ /* 0x000fe20000100800 */
[----:B------:R-:W-:Y:S01]  /*5400*/  IMAD R198, R24, UR5, RZ ;  /* 0x0000000518c67c24 */ /* 0x000fe2000f8e02ff */
[-C--:B------:R-:W-:Y:S01]  /*5410*/  LEA R22, P5, R81, R52.reuse, 0x2 ;  /* 0x0000003451167211 */ /* 0x080fe200078a10ff */
[----:B------:R-:W-:Y:S01]  /*5420*/  IMAD R176, R20, UR5, RZ ;  /* 0x0000000514b07c24 */ /* 0x000fe2000f8e02ff */
[----:B------:R-:W-:Y:S01]  /*5430*/  STL [R1+0x30c], R94 ;  /* 0x00030c5e01007387 */ /* 0x000fe20000100800 */
[-C--:B------:R-:W-:Y:S01]  /*5440*/  LEA R20, P4, R82, R52.reuse, 0x2 ;  /* 0x0000003452147211 */ /* 0x080fe200078810ff */
[----:B------:R-:W-:Y:S01]  /*5450*/  IMAD R175, R18, UR5, RZ ;  /* 0x0000000512af7c24 */ /* 0x000fe2000f8e02ff */
[-C--:B------:R-:W-:Y:S01]  /*5460*/  LEA.HI.X.SX32 R99, R80, R53.reuse, 0x2, P3 ;  /* 0x0000003550637211 */ /* 0x080fe200018f16ff */
[----:B------:R-:W-:Y:S01]  /*5470*/  STL [R1+0x308], R95 ;  /* 0x0003085f01007387 */ /* 0x000fe20000100800 */
[-C--:B------:R-:W-:Y:S01]  /*5480*/  LEA R18, P3, R83, R52.reuse, 0x2 ;  /* 0x0000003453127211 */ /* 0x080fe200078610ff */
[----:B------:R-:W-:Y:S01]  /*5490*/  ULDC UR8, c[0x0][0x230] ;  /* 0x00008c0000087ab9 */ /* 0x000fe20000000800 */
[-C--:B------:R-:W-:Y:S01]  /*54a0*/  LEA.HI.X.SX32 R23, R81, R53.reuse, 0x2, P5 ;  /* 0x0000003551177211 */ /* 0x080fe200028f16ff */
[----:B------:R-:W-:Y:S01]  /*54b0*/  STL [R1+0x304], R96 ;  /* 0x0003046001007387 */ /* 0x000fe20000100800 */
[----:B------:R-:W-:Y:S01]  /*54c0*/  LEA R16, P5, R84, R52, 0x2 ;  /* 0x0000003454107211 */ /* 0x000fe200078a10ff */
[----:B------:R-:W-:Y:S01]  /*54d0*/  IMAD R123, R10, 0x2, R123 ;  /* 0x000000020a7b7824 */ /* 0x000fe200078e027b */
[-C--:B------:R-:W-:Y:S01]  /*54e0*/  LEA.HI.X.SX32 R21, R82, R53.reuse, 0x2, P4 ;  /* 0x0000003552157211 */ /* 0x080fe200020f16ff */
[----:B------:R-:W-:Y:S01]  /*54f0*/  STL [R1+0x300], R79 ;  /* 0x0003004f01007387 */ /* 0x000fe20000100800 */
[----:B------:R-:W-:-:S02]  /*5500*/  LEA.HI.X.SX32 R19, R83, R53, 0x2, P3 ;  /* 0x0000003553137211 */ /* 0x000fc400018f16ff */
[----:B------:R-:W-:Y:S01]  /*5510*/  LEA.HI.X.SX32 R17, R84, R53, 0x2, P5 ;  /* 0x0000003554117211 */ /* 0x000fe200028f16ff */
[----:B------:R-:W-:Y:S01]  /*5520*/  STL [R1+0x2fc], R78 ;  /* 0x0002fc4e01007387 */ /* 0x000fe20000100800 */
[C---:B------:R-:W-:Y:S02]  /*5530*/  LOP3.LUT R7, R4.reuse, 0x7c, RZ, 0xfc, !PT ;  /* 0x0000007c04077812 */ /* 0x040fe400078efcff */
[----:B------:R-:W-:Y:S01]  /*5540*/  LOP3.LUT R0, R4, 0x7e, RZ, 0xfc, !PT ;  /* 0x0000007e04007812 */ /* 0x000fe200078efcff */
[----:B------:R-:W-:Y:S01]  /*5550*/  STL [R1+0x2f8], R77 ;  /* 0x0002f84d01007387 */ /* 0x000fe20000100800 */
[----:B------:R-:W-:Y:S02]  /*5560*/  ISETP.NE.U32.AND P1, PT, R122, RZ, PT ;  /* 0x000000ff7a00720c */ /* 0x000fe40003f25070 */
[----:B------:R-:W-:Y:S01]  /*5570*/  LOP3.LUT R5, R5, 0xfffffffd, RZ, 0xc0, !PT ;  /* 0xfffffffd05057812 */ /* 0x000fe200078ec0ff */
[----:B------:R-:W-:Y:S04]  /*5580*/  STL [R1+0x2f4], R76 ;  /* 0x0002f44c01007387 */ /* 0x000fe80000100800 */
[----:B------:R-:W-:Y:S04]  /*5590*/  STL [R1+0x2f0], R75 ;  /* 0x0002f04b01007387 */ /* 0x000fe80000100800 */
[----:B------:R-:W-:Y:S02]  /*55a0*/  STL [R1+0x2ec], R74 ;  /* 0x0002ec4a01007387 */ /* 0x000fe40000100800 */
[----:B------:R-:W-:-:S02]  /*55b0*/  @P1 LOP3.LUT R5, R5, 0x2, RZ, 0xfc, !PT ;  /* 0x0000000205051812 */ /* 0x000fc400078efcff */
[----:B------:R-:W-:Y:S02]  /*55c0*/  STL [R1+0x2e8], R73 ;  /* 0x0002e84901007387 */ /* 0x000fe40000100800 */
[----:B------:R-:W-:Y:S02]  /*55d0*/  LOP3.LUT R5, R5, 0xfffffffb, RZ, 0xc0, !PT ;  /* 0xfffffffb05057812 */ /* 0x000fe400078ec0ff */
[----:B------:R-:W-:Y:S04]  /*55e0*/  STL [R1+0x2e4], R72 ;  /* 0x0002e44801007387 */ /* 0x000fe80000100800 */
        /* <DEDUP_REMOVED lines=39> */
[----:B------:R-:W-:Y:S04]  /*5860*/  STL.64 [R1+0x80], R98 ;  /* 0x0000806201007387 */ /* 0x000fe80000100a00 */
[----:B------:R1:W-:Y:S04]  /*5870*/  STL.64 [R1+0x70], R20 ;  /* 0x0000701401007387 */ /* 0x0003e80000100a00 */
[----:B------:R-:W-:Y:S04]  /*5880*/  STL.64 [R1+0x78], R22 ;  /* 0x0000781601007387 */ /* 0x000fe80000100a00 */
[----:B------:R2:W-:Y:S01]  /*5890*/  STL.64 [R1+0x68], R18 ;  /* 0x0000681201007387 */ /* 0x0005e20000100a00 */
[----:B-1----:R-:W-:-:S03]  /*58a0*/  LEA R20, P4, R85, R52, 0x2 ;  /* 0x0000003455147211 */ /* 0x002fc600078810ff */
[----:B------:R1:W-:Y:S01]  /*58b0*/  STL.64 [R1+0x60], R16 ;  /* 0x0000601001007387 */ /* 0x0003e20000100a00 */
[----:B------:R-:W-:Y:S02]  /*58c0*/  LEA.HI.X.SX32 R21, R85, R53, 0x2, P4 ;  /* 0x0000003555157211 */ /* 0x000fe400020f16ff */
[----:B--2---:R-:W-:-:S03]  /*58d0*/  LEA R18, P3, R86, R52, 0x2 ;  /* 0x0000003456127211 */ /* 0x004fc600078610ff */
[----:B------:R2:W-:Y:S01]  /*58e0*/  STL.64 [R1+0x58], R20 ;  /* 0x0000581401007387 */ /* 0x0005e20000100a00 */
[----:B------:R-:W-:Y:S02]  /*58f0*/  LEA.HI.X.SX32 R19, R86, R53, 0x2, P3 ;  /* 0x0000003556137211 */ /* 0x000fe400018f16ff */
        /* <DEDUP_REMOVED lines=23> */
[-C--:B------:R-:W-:Y:S02]  /*5a70*/  LEA.HI.X.SX32 R21, R94, R53.reuse, 0x2, P4 ;  /* 0x000000355e157211 */ /* 0x080fe400020f16ff */
[-C--:B------:R-:W-:Y:S02]  /*5a80*/  LEA R40, P4, R79, R52.reuse, 0x2 ;  /* 0x000000344f287211 */ /* 0x080fe400078810ff */
[-C--:B-1----:R-:W-:Y:S01]  /*5a90*/  LEA R18, P3, R95, R52.reuse, 0x2 ;  /* 0x000000345f127211 */ /* 0x082fe200078610ff */
[----:B------:R1:W-:Y:S01]  /*5aa0*/  STL.64 [R1+0x10], R20 ;  /* 0x0000101401007387 */ /* 0x0003e20000100a00 */
[-C--:B------:R-:W-:Y:S02]  /*5ab0*/  LEA.HI.X.SX32 R41, R79, R53.reuse, 0x2, P4 ;  /* 0x000000354f297211 */ /* 0x080fe400020f16ff */
[----:B------:R-:W-:Y:S02]  /*5ac0*/  LEA.HI.X.SX32 R19, R95, R53, 0x2, P3 ;  /* 0x000000355f137211 */ /* 0x000fe400018f16ff */
[----:B--2---:R-:W-:-:S02]  /*5ad0*/  LEA R16, P5, R96, R52, 0x2 ;  /* 0x0000003460107211 */ /* 0x004fc400078a10ff */
[-C--:B------:R-:W-:Y:S01]  /*5ae0*/  LEA R26, P3, R78, R52.reuse, 0x2 ;  /* 0x000000344e1a7211 */ /* 0x080fe200078610ff */
[----:B------:R-:W-:Y:S01]  /*5af0*/  STL.64 [R1+0x8], R18 ;  /* 0x0000081201007387 */ /* 0x000fe20000100a00 */
[-C--:B------:R-:W-:Y:S02]  /*5b00*/  LEA.HI.X.SX32 R17, R96, R53.reuse, 0x2, P5 ;  /* 0x0000003560117211 */ /* 0x080fe400028f16ff */
[-C--:B------:R-:W-:Y:S02]  /*5b10*/  LEA R108, P5, R77, R52.reuse, 0x2 ;  /* 0x000000344d6c7211 */ /* 0x080fe400078a10ff */
[-C--:B------:R-:W-:Y:S01]  /*5b20*/  LEA R98, P4, R76, R52.reuse, 0x2 ;  /* 0x000000344c627211 */ /* 0x080fe200078810ff */
[----:B------:R2:W-:Y:S01]  /*5b30*/  STL.64 [R1], R16 ;  /* 0x0000001001007387 */ /* 0x0005e20000100a00 */
[----:B------:R-:W-:Y:S02]  /*5b40*/  LEA.HI.X.SX32 R27, R78, R53, 0x2, P3 ;  /* 0x000000354e1b7211 */ /* 0x000fe400018f16ff */
[----:B------:R-:W-:-:S02]  /*5b50*/  LEA R86, P3, R75, R52, 0x2 ;  /* 0x000000344b567211 */ /* 0x000fc400078610ff */
[-C--:B------:R-:W-:Y:S02]  /*5b60*/  LEA.HI.X.SX32 R109, R77, R53.reuse, 0x2, P5 ;  /* 0x000000354d6d7211 */ /* 0x080fe400028f16ff */
[-C--:B------:R-:W-:Y:S02]  /*5b70*/  LEA R64, P5, R74, R52.reuse, 0x2 ;  /* 0x000000344a407211 */ /* 0x080fe400078a10ff */
[-C--:B------:R-:W-:Y:S01]  /*5b80*/  LEA.HI.X.SX32 R99, R76, R53.reuse, 0x2, P4 ;  /* 0x000000354c637211 */ /* 0x080fe200020f16ff */
[----:B------:R3:W-:Y:S01]  /*5b90*/  STL.64 [R1+0x470], R108 ;  /* 0x0004706c01007387 */ /* 0x0007e20000100a00 */
[-C--:B------:R-:W-:Y:S02]  /*5ba0*/  LEA R62, P4, R73, R52.reuse, 0x2 ;  /* 0x00000034493e7211 */ /* 0x080fe400078810ff */
[----:B------:R-:W-:Y:S01]  /*5bb0*/  LEA.HI.X.SX32 R87, R75, R53, 0x2, P3 ;  /* 0x000000354b577211 */ /* 0x000fe200018f16ff */
[----:B------:R4:W-:Y:S01]  /*5bc0*/  STL.64 [R1+0x468], R98 ;  /* 0x0004686201007387 */ /* 0x0009e20000100a00 */
[----:B------:R-:W-:-:S02]  /*5bd0*/  LEA R48, P3, R72, R52, 0x2 ;  /* 0x0000003448307211 */ /* 0x000fc400078610ff */
[-C--:B------:R-:W-:Y:S01]  /*5be0*/  LEA.HI.X.SX32 R65, R74, R53.reuse, 0x2, P5 ;  /* 0x000000354a417211 */ /* 0x080fe200028f16ff */
[----:B------:R-:W-:Y:S01]  /*5bf0*/  STL.64 [R1+0x478], R86 ;  /* 0x0004785601007387 */ /* 0x000fe20000100a00 */
[-C--:B------:R-:W-:Y:S02]  /*5c00*/  LEA R38, P5, R71, R52.reuse, 0x2 ;  /* 0x0000003447267211 */ /* 0x080fe400078a10ff */
[-C--:B------:R-:W-:Y:S01]  /*5c10*/  LEA.HI.X.SX32 R63, R73, R53.reuse, 0x2, P4 ;  /* 0x00000035493f7211 */ /* 0x080fe200020f16ff */
[----:B------:R-:W-:Y:S01]  /*5c20*/  STL.64 [R1+0x480], R64 ;  /* 0x0004804001007387 */ /* 0x000fe20000100a00 */
[-C--:B------:R-:W-:Y:S02]  /*5c30*/  LEA R28, P4, R70, R52.reuse, 0x2 ;  /* 0x00000034461c7211 */ /* 0x080fe400078810ff */
[----:B------:R-:W-:Y:S01]  /*5c40*/  LEA.HI.X.SX32 R49, R72, R53, 0x2, P3 ;  /* 0x0000003548317211 */ /* 0x000fe200018f16ff */
[----:B------:R-:W-:Y:S01]  /*5c50*/  STL.64 [R1+0x488], R62 ;  /* 0x0004883e01007387 */ /* 0x000fe20000100a00 */
[----:B------:R-:W-:-:S02]  /*5c60*/  LEA R106, P3, R69, R52, 0x2 ;  /* 0x00000034456a7211 */ /* 0x000fc400078610ff */
[-C--:B------:R-:W-:Y:S02]  /*5c70*/  LEA.HI.X.SX32 R39, R71, R53.reuse, 0x2, P5 ;  /* 0x0000003547277211 */ /* 0x080fe400028f16ff */
[-C--:B------:R-:W-:Y:S02]  /*5c80*/  LEA R84, P5, R68, R52.reuse, 0x2 ;  /* 0x0000003444547211 */ /* 0x080fe400078a10ff */
[-C--:B------:R-:W-:Y:S02]  /*5c90*/  LEA.HI.X.SX32 R29, R70, R53.reuse, 0x2, P4 ;  /* 0x00000035461d7211 */ /* 0x080fe400020f16ff */
[-C--:B------:R-:W-:Y:S02]  /*5ca0*/  LEA R82, P4, R67, R52.reuse, 0x2 ;  /* 0x0000003443527211 */ /* 0x080fe400078810ff */
[----:B------:R-:W-:Y:S02]  /*5cb0*/  LEA.HI.X.SX32 R107, R69, R53, 0x2, P3 ;  /* 0x00000035456b7211 */ /* 0x000fe400018f16ff */
        /* <DEDUP_REMOVED lines=8> */
[----:B------:R4:W-:Y:S01]  /*5d40*/  STL.64 [R1+0x3e8], R140 ;  /* 0x0003e88c01007387 */ /* 0x0009e20000100a00 */
[----:B------:R-:W-:-:S02]  /*5d50*/  LEA R24, P3, R231, R52, 0x2 ;  /* 0x00000034e7187211 */ /* 0x000fc400078610ff */
[-C--:B------:R-:W-:Y:S02]  /*5d60*/  LEA.HI.X.SX32 R61, R105, R53.reuse, 0x2, P5 ;  /* 0x00000035693d7211 */ /* 0x080fe400028f16ff */
[-C--:B------:R-:W-:Y:S02]  /*5d70*/  LEA R22, P5, R230, R52.reuse, 0x2 ;  /* 0x00000034e6167211 */ /* 0x080fe400078a10ff */
[-C--:B------:R-:W-:Y:S02]  /*5d80*/  LEA.HI.X.SX32 R51, R104, R53.reuse, 0x2, P4 ;  /* 0x0000003568337211 */ /* 0x080fe400020f16ff */
[-C--:B------:R-:W-:Y:S02]  /*5d90*/  LEA R104, P4, R103, R52.reuse, 0x2 ;  /* 0x0000003467687211 */ /* 0x080fe400078810ff */
[----:B------:R-:W-:Y:S02]  /*5da0*/  LEA.HI.X.SX32 R25, R231, R53, 0x2, P3 ;  /* 0x00000035e7197211 */ /* 0x000fe400018f16ff */
        /* <DEDUP_REMOVED lines=12> */
[----:B-1----:R-:W-:-:S02]  /*5e70*/  LEA R20, P3, R229, R52, 0x2 ;  /* 0x00000034e5147211 */ /* 0x002fc400078610ff */
        /* <DEDUP_REMOVED lines=15> */
[-C--:B--2---:R-:W-:Y:S02]  /*5f70*/  LEA R16, P4, R214, R52.reuse, 0x2 ;  /* 0x00000034d6107211 */ /* 0x084fe400078810ff */
        /* <DEDUP_REMOVED lines=27> */
[----:B------:R-:W-:Y:S02]  /*6130*/  ISETP.GE.AND P5, PT, R117, UR6, PT ;  /* 0x0000000675007c0c */ /* 0x000fe4000bfa6270 */
[-C--:B------:R-:W-:Y:S02]  /*6140*/  LEA.HI.X.SX32 R55, R176, R53.reuse, 0x2, P4 ;  /* 0x00000035b0377211 */ /* 0x080fe400020f16ff */
[----:B------:R-:W-:Y:S02]  /*6150*/  ISETP.GE.AND P4, PT, R11, UR7, PT ;  /* 0x000000070b007c0c */ /* 0x000fe4000bf86270 */
[----:B------:R-:W-:Y:S02]  /*6160*/  LEA.HI.X.SX32 R53, R175, R53, 0x2, P3 ;  /* 0x00000035af357211 */ /* 0x000fe400018f16ff */
[----:B------:R-:W-:-:S02]  /*6170*/  ISETP.GE.AND P3, PT, R8, UR8, PT ;  /* 0x0000000808007c0c */ /* 0x000fc4000bf66270 */
[C---:B---3--:R-:W-:Y:S02]  /*6180*/  SEL R109, R114.reuse, RZ, !P5 ;  /* 0x000000ff726d7207 */ /* 0x048fe40006800000 */
[----:B------:R-:W-:Y:S02]  /*6190*/  ISETP.GE.AND P5, PT, R7, UR9, PT ;  /* 0x0000000907007c0c */ /* 0x000fe4000bfa6270 */
[----:B------:R-:W-:Y:S02]  /*61a0*/  SEL R108, R114, RZ, !P4 ;  /* 0x000000ff726c7207 */ /* 0x000fe40006000000 */
[----:B------:R-:W-:Y:S02]  /*61b0*/  ISETP.GE.AND P4, PT, R0, UR10, PT ;  /* 0x0000000a00007c0c */ /* 0x000fe4000bf86270 */
[----:B----4-:R-:W-:Y:S02]  /*61c0*/  SEL R99, R114, RZ, !P3 ;  /* 0x000000ff72637207 */ /* 0x010fe40005800000 */
[----:B------:R-:W-:-:S02]  /*61d0*/  ISETP.GE.AND P3, PT, R4, UR4, PT ;  /* 0x0000000404007c0c */ /* 0x000fc4000bf66270 */
[C---:B------:R-:W-:Y:S02]  /*61e0*/  SEL R98, R114.reuse, RZ, !P5 ;  /* 0x000000ff72627207 */ /* 0x040fe40006800000 */
[----:B------:R-:W-:Y:S02]  /*61f0*/  ISETP.GE.AND P5, PT, R169, UR4, PT ;  /* 0x00000004a9007c0c */ /* 0x000fe4000bfa6270 */
[----:B------:R-:W-:Y:S02]  /*6200*/  SEL R114, R114, RZ, !P4 ;  /* 0x000000ff72727207 */ /* 0x000fe40006000000 */
[----:B------:R-:W-:Y:S02]  /*6210*/  ISETP.GE.AND P4, PT, R126, UR4, PT ;  /* 0x000000047e007c0c */ /* 0x000fe4000bf86270 */
[----:B------:R-:W-:Y:S02]  /*6220*/  SEL R126, RZ, 0x4, P3 ;  /* 0x00000004ff7e7807 */ /* 0x000fe40001800000 */
[----:B------:R-:W-:-:S02]  /*6230*/  ISETP.GE.AND P3, PT, R127, UR4, PT ;  /* 0x000000047f007c0c */ /* 0x000fc4000bf66270 */
[----:B------:R-:W-:Y:S02]  /*6240*/  SEL R127, RZ, 0x4, P5 ;  /* 0x00000004ff7f7807 */ /* 0x000fe40002800000 */
[----:B------:R-:W-:Y:S02]  /*6250*/  ISETP.GE.AND P5, PT, R128, UR4, PT ;  /* 0x0000000480007c0c */ /* 0x000fe4000bfa6270 */
[----:B------:R-:W-:Y:S02]  /*6260*/  SEL R128, RZ, 0x4, P4 ;  /* 0x00000004ff807807 */ /* 0x000fe40002000000 */
        /* <DEDUP_REMOVED lines=95> */
[----:B------:R-:W-:Y:S02]  /*6860*/  SEL R4, R128, RZ, P2 ;  /* 0x000000ff80047207 */ /* 0x000fe40001000000 */
[----:B------:R-:W-:Y:S02]  /*6870*/  SEL R246, RZ, 0x4, P3 ;  /* 0x00000004fff67807 */ /* 0x000fe40001800000 */
[----:B------:R-:W-:Y:S02]  /*6880*/  ISETP.GE.AND P3, PT, R125, UR4, PT ;  /* 0x000000047d007c0c */ /* 0x000fe4000bf66270 */
[----:B------:R-:W-:-:S02]  /*6890*/  SEL R141, R154, RZ, P2 ;  /* 0x000000ff9a8d7207 */ /* 0x000fc40001000000 */
[----:B------:R-:W-:Y:S02]  /*68a0*/  SEL R247, RZ, 0x4, P3 ;  /* 0x00000004fff77807 */ /* 0x000fe40001800000 */
[----:B------:R-:W-:Y:S02]  /*68b0*/  ISETP.GE.AND P3, PT, R124, UR4, PT ;  /* 0x000000047c007c0c */ /* 0x000fe4000bf66270 */
[----:B------:R-:W-:Y:S02]  /*68c0*/  SEL R175, RZ, 0x4, P5 ;  /* 0x00000004ffaf7807 */ /* 0x000fe40002800000 */
[----:B------:R-:W-:Y:S02]  /*68d0*/  SEL R248, RZ, 0x4, P3 ;  /* 0x00000004fff87807 */ /* 0x000fe40001800000 */
[----:B------:R-:W-:Y:S02]  /*68e0*/  ISETP.GE.AND P3, PT, R118, UR4, PT ;  /* 0x0000000476007c0c */ /* 0x000fe4000bf66270 */
[----:B------:R-:W-:-:S02]  /*68f0*/  SEL R196, RZ, 0x4, P4 ;  /* 0x00000004ffc47807 */ /* 0x000fc40002000000 */
[----:B------:R-:W-:Y:S02]  /*6900*/  SEL R250, RZ, 0x4, P3 ;  /* 0x00000004fffa7807 */ /* 0x000fe40001800000 */
[----:B------:R-:W-:Y:S02]  /*6910*/  ISETP.GE.AND P3, PT, R11, UR4, PT ;  /* 0x000000040b007c0c */ /* 0x000fe4000bf66270 */
[----:B------:R-:W-:Y:S02]  /*6920*/  ISETP.GE.AND P4, PT, R171, UR4, PT ;  /* 0x00000004ab007c0c */ /* 0x000fe4000bf86270 */
[----:B------:R-:W-:Y:S02]  /*6930*/  SEL R118, RZ, 0x4, P3 ;  /* 0x00000004ff767807 */ /* 0x000fe40001800000 */
[----:B------:R-:W-:Y:S02]  /*6940*/  ISETP.GE.AND P3, PT, R7, UR4, PT ;  /* 0x0000000407007c0c */ /* 0x000fe4000bf66270 */
[----:B------:R-:W-:-:S02]  /*6950*/  SEL R7, R127, RZ, P2 ;  /* 0x000000ff7f077207 */ /* 0x000fc40001000000 */
[----:B------:R-:W-:Y:S02]  /*6960*/  SEL R122, RZ, 0x4, P3 ;  /* 0x00000004ff7a7807 */ /* 0x000fe40001800000 */
[----:B------:R-:W-:Y:S02]  /*6970*/  ISETP.GE.AND P3, PT, R0, UR4, PT ;  /* 0x0000000400007c0c */ /* 0x000fe4000bf66270 */
[----:B------:R-:W-:Y:S02]  /*6980*/  SEL R0, R126, RZ, P2 ;  /* 0x000000ff7e007207 */ /* 0x000fe40001000000 */
[----:B------:R-:W-:Y:S02]  /*6990*/  SEL R125, RZ, 0x4, P4 ;  /* 0x00000004ff7d7807 */ /* 0x000fe40002000000 */
[----:B------:R-:W-:Y:S01]  /*69a0*/  ISETP.GE.AND P4, PT, R170, UR4, PT ;  /* 0x00000004aa007c0c */ /* 0x000fe2000bf86270 */
[----:B------:R1:W-:Y:S01]  /*69b0*/  STL [R1+0x158], R0 ;  /* 0x0001580001007387 */ /* 0x0003e20000100800 */
[----:B------:R-:W-:Y:S01]  /*69c0*/  ISETP.NE.U32.AND P5, PT, R115, RZ, PT ;  /* 0x000000ff7300720c */ /* 0x000fe20003fa5070 */
[----:B------:R-:W-:Y:S01]  /*69d0*/  IMAD R115, R10, 0x2, R123 ;  /* 0x000000020a737824 */ /* 0x000fe200078e027b */
[----:B------:R-:W-:Y:S01]  /*69e0*/  SEL R249, RZ, 0x4, P4 ;  /* 0x00000004fff97807 */ /* 0x000fe20002000000 */
[----:B------:R2:W-:Y:S01]  /*69f0*/  STL [R1+0x150], R7 ;  /* 0x0001500701007387 */ /* 0x0005e20000100800 */
[----:B------:R-:W-:-:S02]  /*6a00*/  ISETP.GE.AND P4, PT, R119, UR4, PT ;  /* 0x0000000477007c0c */ /* 0x000fc4000bf86270 */
[----:B------:R-:W-:Y:S01]  /*6a10*/  SEL R124, RZ, 0x4, P3 ;  /* 0x00000004ff7c7807 */ /* 0x000fe20001800000 */
[----:B------:R3:W-:Y:S01]  /*6a20*/  STL [R1+0x154], R4 ;  /* 0x0001540401007387 */ /* 0x0007e20000100800 */
[----:B------:R-:W-:Y:S02]  /*6a30*/  SEL R251, RZ, 0x4, P4 ;  /* 0x00000004fffb7807 */ /* 0x000fe40002000000 */
[----:B-1----:R-:W-:Y:S02]  /*6a40*/  SEL R0, R129, RZ, P2 ;  /* 0x000000ff81007207 */ /* 0x002fe40001000000 */
[----:B------:R-:W-:Y:S02]  /*6a50*/  ISETP.GE.AND P4, PT, R117, UR4, PT ;  /* 0x0000000475007c0c */ /* 0x000fe4000bf86270 */
[----:B--2---:R-:W-:Y:S01]  /*6a60*/  SEL R7, R130, RZ, P2 ;  /* 0x000000ff82077207 */ /* 0x004fe20001000000 */
[----:B------:R1:W-:Y:S01]  /*6a70*/  STL [R1+0x15c], R0 ;  /* 0x00015c0001007387 */ /* 0x0003e20000100800 */
[----:B------:R-:W-:-:S02]  /*6a80*/  SEL R117, RZ, 0x4, P4 ;  /* 0x00000004ff757807 */ /* 0x000fc40002000000 */
[----:B---3--:R-:W-:Y:S01]  /*6a90*/  SEL R4, R131, RZ, P2 ;  /* 0x000000ff83047207 */ /* 0x008fe20001000000 */
[----:B------:R2:W-:Y:S01]  /*6aa0*/  STL [R1+0x160], R7 ;  /* 0x0001600701007387 */ /* 0x0005e20000100800 */
[----:B------:R-:W-:Y:S02]  /*6ab0*/  ISETP.GE.AND P4, PT, R8, UR4, PT ;  /* 0x0000000408007c0c */ /* 0x000fe4000bf86270 */
[----:B------:R-:W-:Y:S01]  /*6ac0*/  SEL R140, R155, RZ, P2 ;  /* 0x000000ff9b8c7207 */ /* 0x000fe20001000000 */
[----:B------:R3:W-:Y:S01]  /*6ad0*/  STL [R1+0x164], R4 ;  /* 0x0001640401007387 */ /* 0x0007e20000100800 */
[----:B------:R-:W-:Y:S02]  /*6ae0*/  SEL R119, RZ, 0x4, P4 ;  /* 0x00000004ff777807 */ /* 0x000fe40002000000 */
[----:B-1----:R-:W-:Y:S02]  /*6af0*/  SEL R0, R132, RZ, P2 ;  /* 0x000000ff84007207 */ /* 0x002fe40001000000 */
[----:B------:R-:W-:-:S02]  /*6b00*/  SEL R8, R196, RZ, P2 ;  /* 0x000000ffc4087207 */ /* 0x000fc40001000000 */
[----:B--2---:R-:W-:Y:S01]  /*6b10*/  SEL R7, R133, RZ, P2 ;  /* 0x000000ff85077207 */ /* 0x004fe20001000000 */
[----:B------:R1:W-:Y:S01]  /*6b20*/  STL [R1+0x168], R0 ;  /* 0x0001680001007387 */ /* 0x0003e20000100800 */
[----:B------:R-:W-:Y:S02]  /*6b30*/  SEL R246, R246, RZ, P2 ;  /* 0x000000fff6f67207 */ /* 0x000fe40001000000 */
[----:B---3--:R-:W-:Y:S01]  /*6b40*/  SEL R4, R134, RZ, P2 ;  /* 0x000000ff86047207 */ /* 0x008fe20001000000 */
[----:B------:R2:W-:Y:S01]  /*6b50*/  STL [R1+0x16c], R7 ;  /* 0x00016c0701007387 */ /* 0x0005e20000100800 */
[----:B------:R-:W-:Y:S02]  /*6b60*/  SEL R247, R247, RZ, P2 ;  /* 0x000000fff7f77207 */ /* 0x000fe40001000000 */
[----:B------:R-:W-:Y:S01]  /*6b70*/  SEL R249, R249, RZ, P2 ;  /* 0x000000fff9f97207 */ /* 0x000fe20001000000 */
[----:B------:R3:W-:Y:S01]  /*6b80*/  STL [R1+0x170], R4 ;  /* 0x0001700401007387 */ /* 0x0007e20000100800 */
[----:B------:R-:W-:-:S02]  /*6b90*/  SEL R248, R248, RZ, P2 ;  /* 0x000000fff8f87207 */ /* 0x000fc40001000000 */
[----:B-1----:R-:W-:Y:S02]  /*6ba0*/  SEL R0, R135, RZ, P2 ;  /* 0x000000ff87007207 */ /* 0x002fe40001000000 */
[----:B------:R-:W-:Y:S02]  /*6bb0*/  SEL R251, R251, RZ, P2 ;  /* 0x000000fffbfb7207 */ /* 0x000fe40001000000 */
[----:B--2---:R-:W-:Y:S01]  /*6bc0*/  SEL R7, R142, RZ, P2 ;  /* 0x000000ff8e077207 */ /* 0x004fe20001000000 */
[----:B------:R1:W-:Y:S01]  /*6bd0*/  STL [R1+0x174], R0 ;  /* 0x0001740001007387 */ /* 0x0003e20000100800 */
[----:B------:R-:W-:Y:S02]  /*6be0*/  SEL R250, R250, RZ, P2 ;  /* 0x000000fffafa7207 */ /* 0x000fe40001000000 */
[----:B---3--:R-:W-:Y:S01]  /*6bf0*/  SEL R4, R143, RZ, P2 ;  /* 0x000000ff8f047207 */ /* 0x008fe20001000000 */
[----:B------:R2:W-:Y:S01]  /*6c00*/  STL [R1+0x178], R7 ;  /* 0x0001780701007387 */ /* 0x0005e20000100800 */
[----:B------:R-:W-:-:S02]  /*6c10*/  SEL R9, R118, RZ, P2 ;  /* 0x000000ff76097207 */ /* 0x000fc40001000000 */
[----:B------:R-:W-:Y:S01]  /*6c20*/  SEL R11, R119, RZ, P2 ;  /* 0x000000ff770b7207 */ /* 0x000fe20001000000 */
[----:B------:R3:W-:Y:S01]  /*6c30*/  STL [R1+0x17c], R4 ;  /* 0x00017c0401007387 */ /* 0x0007e20000100800 */
[C---:B------:R-:W-:Y:S02]  /*6c40*/  LEA R170, P3, R123.reuse, R174, 0x2 ;  /* 0x000000ae7baa7211 */ /* 0x040fe400078610ff */
[----:B-1----:R-:W-:Y:S02]  /*6c50*/  SEL R0, R144, RZ, P2 ;  /* 0x000000ff90007207 */ /* 0x002fe40001000000 */
[----:B------:R-:W-:Y:S02]  /*6c60*/  LEA.HI.X.SX32 R171, R123, R12, 0x2, P3 ;  /* 0x0000000c7bab7211 */ /* 0x000fe400018f16ff */
[----:B--2---:R-:W-:Y:S01]  /*6c70*/  SEL R7, R145, RZ, P2 ;  /* 0x000000ff91077207 */ /* 0x004fe20001000000 */
[----:B------:R1:W-:Y:S01]  /*6c80*/  STL [R1+0x180], R0 ;  /* 0x0001800001007387 */ /* 0x0003e20000100800 */
[----:B------:R-:W-:-:S02]  /*6c90*/  ISETP.NE.U32.AND P3, PT, R110, RZ, PT ;  /* 0x000000ff6e00720c */ /* 0x000fc40003f65070 */
[----:B---3--:R-:W-:Y:S01]  /*6ca0*/  SEL R4, R146, RZ, P2 ;  /* 0x000000ff92047207 */ /* 0x008fe20001000000 */
[----:B------:R2:W-:Y:S01]  /*6cb0*/  STL [R1+0x184], R7 ;  /* 0x0001840701007387 */ /* 0x0005e20000100800 */
[----:B------:R-:W-:Y:S02]  /*6cc0*/  ISETP.NE.U32.AND P0, PT, R114, RZ, PT ;  /* 0x000000ff7200720c */ /* 0x000fe40003f05070 */
[----:B------:R-:W-:Y:S01]  /*6cd0*/  ISETP.NE.U32.AND P4, PT, R116, RZ, PT ;  /* 0x000000ff7400720c */ /* 0x000fe20003f85070 */
[----:B------:R3:W-:Y:S01]  /*6ce0*/  STL [R1+0x188], R4 ;  /* 0x0001880401007387 */ /* 0x0007e20000100800 */
[----:B------:R-:W-:Y:S02]  /*6cf0*/  @P5 LOP3.LUT R5, R5, 0x4, RZ, 0xfc, !PT ;  /* 0x0000000405055812 */ /* 0x000fe400078efcff */
[----:B-1----:R-:W-:Y:S02]  /*6d00*/  SEL R0, R147, RZ, P2 ;  /* 0x000000ff93007207 */ /* 0x002fe40001000000 */
[----:B--2---:R-:W-:-:S03]  /*6d10*/  SEL R7, R148, RZ, P2 ;  /* 0x000000ff94077207 */ /* 0x004fc60001000000 */
[----:B------:R1:W-:Y:S01]  /*6d20*/  STL [R1+0x18c], R0 ;  /* 0x00018c0001007387 */ /* 0x0003e20000100800 */
[----:B---3--:R-:W-:-:S03]  /*6d30*/  SEL R4, R149, RZ, P2 ;  /* 0x000000ff95047207 */ /* 0x008fc60001000000 */
[----:B------:R2:W-:Y:S04]  /*6d40*/  STL [R1+0x190], R7 ;  /* 0x0001900701007387 */ /* 0x0005e80000100800 */
[----:B------:R3:W-:Y:S01]  /*6d50*/  STL [R1+0x194], R4 ;  /* 0x0001940401007387 */ /* 0x0007e20000100800 */
[----:B-1----:R-:W-:Y:S02]  /*6d60*/  SEL R0, R150, RZ, P2 ;  /* 0x000000ff96007207 */ /* 0x002fe40001000000 */
[----:B--2---:R-:W-:-:S03]  /*6d70*/  SEL R7, R151, RZ, P2 ;  /* 0x000000ff97077207 */ /* 0x004fc60001000000 */
[----:B------:R1:W-:Y:S01]  /*6d80*/  STL [R1+0x198], R0 ;  /* 0x0001980001007387 */ /* 0x0003e20000100800 */
[----:B---3--:R-:W-:-:S03]  /*6d90*/  SEL R4, R152, RZ, P2 ;  /* 0x000000ff98047207 */ /* 0x008fc60001000000 */
[----:B------:R2:W-:Y:S04]  /*6da0*/  STL [R1+0x19c], R7 ;  /* 0x00019c0701007387 */ /* 0x0005e80000100800 */
[----:B------:R3:W-:Y:S01]  /*6db0*/  STL [R1+0x1a0], R4 ;  /* 0x0001a00401007387 */ /* 0x0007e20000100800 */
[----:B-1----:R-:W-:-:S03]  /*6dc0*/  SEL R0, R153, RZ, P2 ;  /* 0x000000ff99007207 */ /* 0x002fc60001000000 */
[----:B------:R-:W-:Y:S01]  /*6dd0*/  STL [R1+0x464], R141 ;  /* 0x0004648d01007387 */ /* 0x000fe20000100800 */
        /* <DEDUP_REMOVED lines=56> */
[----:B---3--:R-:W-:Y:S02]  /*7160*/  SEL R4, R125, RZ, P2 ;  /* 0x000000ff7d047207 */ /* 0x008fe40001000000 */
[----:B-1----:R-:W-:-:S05]  /*7170*/  SEL R0, R117, RZ, P2 ;  /* 0x000000ff75007207 */ /* 0x002fca0001000000 */
[----:B------:R1:W-:Y:S02]  /*7180*/  STL [R1+0x214], R0 ;  /* 0x0002140001007387 */ /* 0x0003e40000100800 */
[----:B-1----:R-:W-:Y:S02]  /*7190*/  SEL R0, R124, RZ, P2 ;  /* 0x000000ff7c007207 */ /* 0x002fe40001000000 */
[----:B------:R-:W-:-:S04]  /*71a0*/  LEA R156, P2, R115, R174, 0x2 ;  /* 0x000000ae739c7211 */ /* 0x000fc800078410ff */
[----:B------:R-:W-:Y:S01]  /*71b0*/  LEA.HI.X.SX32 R157, R115, R12, 0x2, P2 ;  /* 0x0000000c739d7211 */ /* 0x000fe200010f16ff */
[----:B------:R-:W-:Y:S01]  /*71c0*/  IMAD R115, R10, 0x2, R115 ;  /* 0x000000020a737824 */ /* 0x000fe200078e0273 */
[----:B------:R-:W-:-:S04]  /*71d0*/  ISETP.NE.U32.AND P2, PT, R111, RZ, PT ;  /* 0x000000ff6f00720c */ /* 0x000fc80003f45070 */
[----:B------:R-:W-:-:S04]  /*71e0*/  LEA R132, P6, R115, R174, 0x2 ;  /* 0x000000ae73847211 */ /* 0x000fc800078c10ff */
[----:B------:R-:W-:Y:S01]  /*71f0*/  LEA.HI.X.SX32 R133, R115, R12, 0x2, P6 ;  /* 0x0000000c73857211 */ /* 0x000fe200030f16ff */
[----:B------:R-:W-:-:S05]  /*7200*/  IMAD R115, R10, 0x2, R115 ;  /* 0x000000020a737824 */ /* 0x000fca00078e0273 */
        /* <DEDUP_REMOVED lines=80> */
[----:B------:R-:W-:-:S04]  /*7710*/  IMAD R115, R10, 0x2, R115 ;  /* 0x000000020a737824 */ /* 0x000fc800078e0273 */
[----:B------:R-:W-:Y:S01]  /*7720*/  IMAD R114, R10, 0x2, R115 ;  /* 0x000000020a727824 */ /* 0x000fe200078e0273 */
[----:B------:R-:W-:-:S04]  /*7730*/  LEA R178, P6, R115, R174, 0x2 ;  /* 0x000000ae73b27211 */ /* 0x000fc800078c10ff */
[----:B------:R-:W-:Y:S02]  /*7740*/  LEA.HI.X.SX32 R179, R115, R12, 0x2, P6 ;  /* 0x0000000c73b37211 */ /* 0x000fe400030f16ff */
        /* <DEDUP_REMOVED lines=16> */
[----:B------:R-:W-:Y:S02]  /*7850*/  LEA.HI.X.SX32 R151, R114, R12, 0x2, P6 ;  /* 0x0000000c72977211 */ /* 0x000fe400030f16ff */
        /* <DEDUP_REMOVED lines=16> */
[C---:B------:R-:W-:Y:S01]  /*7960*/  LEA R192, P6, R14.reuse, R174, 0x2 ;  /* 0x000000ae0ec07211 */ /* 0x040fe200078c10ff */
[----:B------:R-:W2:Y:S03]  /*7970*/  LDL.LU R252, [R1+0x4b8] ;  /* 0x0004b80001fc7983 */ /* 0x000ea60000300800 */
[----:B------:R-:W-:Y:S02]  /*7980*/  LEA.HI.X.SX32 R193, R14, R12, 0x2, P6 ;  /* 0x0000000c0ec17211 */ /* 0x000fe400030f16ff */
[C---:B------:R-:W-:Y:S01]  /*7990*/  LEA R190, P6, R3.reuse, R174, 0x2 ;  /* 0x000000ae03be7211 */ /* 0x040fe200078c10ff */
[----:B------:R-:W3:Y:S03]  /*79a0*/  LDL.LU R14, [R1+0x4b4] ;  /* 0x0004b400010e7983 */ /* 0x000ee60000300800 */
[----:B------:R-:W-:Y:S01]  /*79b0*/  LEA.HI.X.SX32 R191, R3, R12, 0x2, P6 ;  /* 0x0000000c03bf7211 */ /* 0x000fe200030f16ff */
[----:B------:R-:W4:Y:S01]  /*79c0*/  LDL.LU R87, [R1+0x88] ;  /* 0x0000880001577983 */ /* 0x000f220000300800 */
[----:B------:R-:W-:-:S03]  /*79d0*/  LEA R176, P6, R15, R174, 0x2 ;  /* 0x000000ae0fb07211 */ /* 0x000fc600078c10ff */
[----:B------:R-:W2:Y:S01]  /*79e0*/  LDL.LU R3, [R1+0x4b0] ;  /* 0x0004b00001037983 */ /* 0x000ea20000300800 */
[----:B------:R-:W-:-:S03]  /*79f0*/  LEA.HI.X.SX32 R177, R15, R12, 0x2, P6 ;  /* 0x0000000c0fb17211 */ /* 0x000fc600030f16ff */
[----:B------:R-:W4:Y:S01]  /*7a00*/  LDL.LU R15, [R1+0x4ac] ;  /* 0x0004ac00010f7983 */ /* 0x000f220000300800 */
[----:B------:R-:W-:-:S04]  /*7a10*/  LEA R174, P6, R13, R174, 0x2 ;  /* 0x000000ae0dae7211 */ /* 0x000fc800078c10ff */
[----:B------:R-:W-:Y:S02]  /*7a20*/  LEA.HI.X.SX32 R175, R13, R12, 0x2, P6 ;  /* 0x0000000c0daf7211 */ /* 0x000fe400030f16ff */
[----:B------:R-:W4:Y:S01]  /*7a30*/  LDL.LU R13, [R1+0x4a8] ;  /* 0x0004a800010d7983 */ /* 0x000f220000300800 */
[----:B------:R-:W1:Y:S01]  /*7a40*/  S2UR UR4, SR_CgaCtaId ;  /* 0x00000000000479c3 */ /* 0x000e620000008800 */
[----:B------:R-:W-:Y:S02]  /*7a50*/  UMOV UR7, 0x400 ;  /* 0x0000040000077882 */ /* 0x000fe40000000000 */
[----:B------:R-:W4:Y:S04]  /*7a60*/  LDL.LU R141, [R1+0xa4] ;  /* 0x0000a400018d7983 */ /* 0x000f280000300800 */
[----:B------:R-:W4:Y:S04]  /*7a70*/  LDL.LU R84, [R1+0xa0] ;  /* 0x0000a00001547983 */ /* 0x000f280000300800 */
[----:B------:R-:W4:Y:S01]  /*7a80*/  LDL.LU R85, [R1+0x9c] ;  /* 0x00009c0001557983 */ /* 0x000f220000300800 */
[----:B-1----:R-:W-:-:S03]  /*7a90*/  ULEA UR7, UR4, UR7, 0x18 ;  /* 0x0000000704077291 */ /* 0x002fc6000f8ec03f */
[----:B------:R-:W-:Y:S01]  /*7aa0*/  ULDC UR4, c[0x0][0x230] ;  /* 0x00008c0000047ab9 */ /* 0x000fe20000000800 */
[----:B---3--:R-:W-:Y:S02]  /*7ab0*/  ISETP.NE.U32.AND P1, PT, R14, RZ, PT ;  /* 0x000000ff0e00720c */ /* 0x008fe40003f25070 */
[----:B--2---:R-:W-:Y:S01]  /*7ac0*/  VIADD R12, R3, UR7 ;  /* 0x00000007030c7c36 */ /* 0x004fe20008000000 */
[----:B----4-:R-:W-:Y:S02]  /*7ad0*/  ISETP.NE.U32.AND P5, PT, R15, RZ, PT ;  /* 0x000000ff0f00720c */ /* 0x010fe40003fa5070 */
[----:B------:R-:W2:Y:S01]  /*7ae0*/  LDL.LU R15, [R1+0xa8] ;  /* 0x0000a800010f7983 */ /* 0x000ea20000300800 */
[----:B------:R-:W-:-:S03]  /*7af0*/  LOP3.LUT R62, R3, 0x10, RZ, 0x3c, !PT ;  /* 0x00000010033e7812 */ /* 0x000fc600078e3cff */
[----:B------:R-:W3:Y:S01]  /*7b00*/  LDL.LU R106, [R1+0x98] ;  /* 0x00009800016a7983 */ /* 0x000ee20000300800 */
[----:B------:R-:W-:Y:S01]  /*7b10*/  ISETP.NE.U32.AND P6, PT, R13, RZ, PT ;  /* 0x000000ff0d00720c */ /* 0x000fe20003fc5070 */
[----:B------:R-:W-:Y:S02]  /*7b20*/  VIADD R13, R62, UR7 ;  /* 0x000000073e0d7c36 */ /* 0x000fe40008000000 */
[----:B------:R-:W4:Y:S04]  /*7b30*/  LDL.LU R107, [R1+0x94] ;  /* 0x00009400016b7983 */ /* 0x000f280000300800 */
[----:B------:R-:W-:Y:S01]  /*7b40*/  @!PT LDS RZ, [RZ] ;  /* 0x00000000fffff984 */ /* 0x000fe20000000800 */
[----:B------:R-:W-:Y:S01]  /*7b50*/  @!PT LDS RZ, [RZ] ;  /* 0x00000000fffff984 */ /* 0x000fe20000000800 */
[----:B------:R-:W-:Y:S01]  /*7b60*/  @!PT LDS RZ, [RZ] ;  /* 0x00000000fffff984 */ /* 0x000fe20000000800 */
[----:B------:R-:W-:Y:S01]  /*7b70*/  LDGSTS.E [R12], desc[UR16][R116.64], P5 ;  /* 0x00000000740c7fae */ /* 0x000fe2000a921850 */
[----:B------:R-:W-:-:S03]  /*7b80*/  LOP3.LUT P5, RZ, R5, 0x4, RZ, 0xc0, !PT ;  /* 0x0000000405ff7812 */ /* 0x000fc600078ac0ff */
[----:B------:R-:W-:Y:S01]  /*7b90*/  LDGSTS.E [R12+0x8], desc[UR16][R114.64], P1 ;  /* 0x00008000720c7fae */ /* 0x000fe20008921850 */
[----:B------:R-:W-:-:S03]  /*7ba0*/  LOP3.LUT P1, RZ, R5, 0x2, RZ, 0xc0, !PT ;  /* 0x0000000205ff7812 */ /* 0x000fc6000782c0ff */
[----:B------:R-:W4:Y:S10]  /*7bb0*/  LDL.LU R86, [R1+0x90] ;  /* 0x0000900001567983 */ /* 0x000f340000300800 */
[----:B------:R-:W-:Y:S01]  /*7bc0*/  LDGSTS.E [R12+0x2000], desc[UR16][R120.64], P1 ;  /* 0x02000000780c7fae */ /* 0x000fe20008921850 */
[----:B------:R-:W-:-:S03]  /*7bd0*/  LOP3.LUT P1, RZ, R5, 0x1, RZ, 0xc0, !PT ;  /* 0x0000000105ff7812 */ /* 0x000fc6000782c0ff */
[----:B------:R-:W-:Y:S04]  /*7be0*/  LDGSTS.E [R12+0x2008], desc[UR16][R112.64], P6 ;  /* 0x02008000700c7fae */ /* 0x000fe8000b121850 */
[----:B------:R-:W-:Y:S04]  /*7bf0*/  LDGSTS.E [R12+0x4000], desc[UR16][R122.64], P5 ;  /* 0x040000007a0c7fae */ /* 0x000fe8000a921850 */
[----:B------:R-:W-:Y:S04]  /*7c00*/  LDGSTS.E [R12+0x4008], desc[UR16][R124.64], P4 ;  /* 0x040080007c0c7fae */ /* 0x000fe8000a121850 */
[----:B------:R-:W-:Y:S01]  /*7c10*/  LDGSTS.E [R12+0x6000], desc[UR16][R146.64], P3 ;  /* 0x06000000920c7fae */ /* 0x000fe20009921850 */
[----:B------:R-:W-:-:S03]  /*7c20*/  ISETP.NE.U32.AND P3, PT, R87, RZ, PT ;  /* 0x000000ff5700720c */ /* 0x000fc60003f65070 */
[----:B------:R-:W4:Y:S01]  /*7c30*/  LDL.LU R87, [R1+0x8c] ;  /* 0x00008c0001577983 */ /* 0x000f220000300800 */
[----:B------:R-:W-:Y:S02]  /*7c40*/  ISETP.NE.U32.AND P4, PT, R252, RZ, PT ;  /* 0x000000fffc00720c */ /* 0x000fe40003f85070 */
[----:B------:R-:W-:Y:S01]  /*7c50*/  ISETP.NE.U32.AND P5, PT, R245, RZ, PT ;  /* 0x000000fff500720c */ /* 0x000fe20003fa5070 */
[----:B------:R-:W-:Y:S01]  /*7c60*/  LDGSTS.E [R12+0x6008], desc[UR16][R110.64], P2 ;  /* 0x060080006e0c7fae */ /* 0x000fe20009121850 */
[----:B------:R-:W-:-:S03]  /*7c70*/  ISETP.NE.U32.AND P6, PT, R244, RZ, PT ;  /* 0x000000fff400720c */ /* 0x000fc60003fc5070 */
[----:B------:R-:W4:Y:S04]  /*7c80*/  LDL.LU R62, [R1+0xc8] ;  /* 0x0000c800013e7983 */ /* 0x000f280000300800 */
[----:B------:R-:W-:Y:S01]  /*7c90*/  LDGSTS.E [R13], desc[UR16][R126.64], P3 ;  /* 0x000000007e0d7fae */ /* 0x000fe20009921850 */
[----:B------:R-:W-:-:S03]  /*7ca0*/  ISETP.NE.U32.AND P3, PT, R243, RZ, PT ;  /* 0x000000fff300720c */ /* 0x000fc60003f65070 */
[----:B------:R-:W-:Y:S01]  /*7cb0*/  LDGSTS.E [R13+0x8], desc[UR16][R238.64], P4 ;  /* 0x00008000ee0d7fae */ /* 0x000fe2000a121850 */
[----:B------:R-:W-:-:S03]  /*7cc0*/  ISETP.NE.U32.AND P4, PT, R242, RZ, PT ;  /* 0x000000fff200720c */ /* 0x000fc60003f85070 */
[----:B------:R-:W-:Y:S01]  /*7cd0*/  LDGSTS.E [R13+0x2000], desc[UR16][R236.64], P5 ;  /* 0x02000000ec0d7fae */ /* 0x000fe2000a921850 */
[----:B------:R-:W-:-:S03]  /*7ce0*/  ISETP.NE.U32.AND P5, PT, R241, RZ, PT ;  /* 0x000000fff100720c */ /* 0x000fc60003fa5070 */
[----:B------:R-:W4:Y:S01]  /*7cf0*/  LDL.LU R63, [R1+0xc4] ;  /* 0x0000c400013f7983 */ /* 0x000f220000300800 */
[----:B------:R-:W-:-:S03]  /*7d00*/  LOP3.LUT R5, R3, 0x20, RZ, 0x3c, !PT ;  /* 0x0000002003057812 */ /* 0x000fc600078e3cff */
[----:B------:R-:W-:Y:S01]  /*7d10*/  LDGSTS.E [R13+0x2008], desc[UR16][R234.64], P6 ;  /* 0x02008000ea0d7fae */ /* 0x000fe2000b121850 */
[----:B------:R-:W-:Y:S01]  /*7d20*/  ISETP.NE.U32.AND P6, PT, R240, RZ, PT ;  /* 0x000000fff000720c */ /* 0x000fe20003fc5070 */
[----:B------:R-:W-:Y:S02]  /*7d30*/  VIADD R14, R5, UR7 ;  /* 0x00000007050e7c36 */ /* 0x000fe40008000000 */
[----:B------:R-:W-:Y:S04]  /*7d40*/  LDGSTS.E [R13+0x4000], desc[UR16][R232.64], P3 ;  /* 0x04000000e80d7fae */ /* 0x000fe80009921850 */
[----:B------:R-:W4:Y:S04]  /*7d50*/  LDL.LU R64, [R1+0xc0] ;  /* 0x0000c00001407983 */ /* 0x000f280000300800 */
[----:B------:R-:W-:Y:S01]  /*7d60*/  LDGSTS.E [R13+0x4008], desc[UR16][R230.64], P4 ;  /* 0x04008000e60d7fae */ /* 0x000fe2000a121850 */
[----:B------:R-:W-:-:S03]  /*7d70*/  ISETP.NE.U32.AND P4, PT, R141, RZ, PT ;  /* 0x000000ff8d00720c */ /* 0x000fc60003f85070 */
[----:B------:R-:W4:Y:S04]  /*7d80*/  LDL.LU R65, [R1+0xbc] ;  /* 0x0000bc0001417983 */ /* 0x000f280000300800 */
[----:B------:R-:W-:Y:S01]  /*7d90*/  LDGSTS.E [R13+0x6000], desc[UR16][R228.64], P5 ;  /* 0x06000000e40d7fae */ /* 0x000fe2000a921850 */
[----:B------:R-:W-:-:S03]  /*7da0*/  ISETP.NE.U32.AND P5, PT, R84, RZ, PT ;  /* 0x000000ff5400720c */ /* 0x000fc60003fa5070 */
[----:B------:R-:W4:Y:S04]  /*7db0*/  LDL.LU R5, [R1+0xb8] ;  /* 0x0000b80001057983 */ /* 0x000f280000300800 */
[----:B------:R-:W4:Y:S04]  /*7dc0*/  LDL.LU R141, [R1+0xb4] ;  /* 0x0000b400018d7983 */ /* 0x000f280000300800 */
[----:B------:R-:W-:Y:S01]  /*7dd0*/  LDGSTS.E [R13+0x6008], desc[UR16][R226.64], P6 ;  /* 0x06008000e20d7fae */ /* 0x000fe2000b121850 */
[----:B------:R-:W-:-:S03]  /*7de0*/  ISETP.NE.U32.AND P6, PT, R85, RZ, PT ;  /* 0x000000ff5500720c */ /* 0x000fc60003fc5070 */
[----:B------:R-:W4:Y:S04]  /*7df0*/  LDL.LU R84, [R1+0xb0] ;  /* 0x0000b00001547983 */ /* 0x000f280000300800 */
[----:B------:R-:W4:Y:S01]  /*7e00*/  LDL.LU R85, [R1+0xac] ;  /* 0x0000ac0001557983 */ /* 0x000f220000300800 */
[----:B--2---:R-:W-:-:S13]  /*7e10*/  ISETP.NE.U32.AND P3, PT, R15, RZ, PT ;  /* 0x000000ff0f00720c */ /* 0x004fda0003f65070 */
[----:B------:R-:W-:Y:S01]  /*7e20*/  LDGSTS.E [R14], desc[UR16][R224.64], P3 ;  /* 0x00000000e00e7fae */ /* 0x000fe20009921850 */
[----:B---3--:R-:W-:-:S03]  /*7e30*/  ISETP.NE.U32.AND P3, PT, R106, RZ, PT ;  /* 0x000000ff6a00720c */ /* 0x008fc60003f65070 */
[----:B------:R-:W-:Y:S04]  /*7e40*/  LDGSTS.E [R14+0x8], desc[UR16][R222.64], P4 ;  /* 0x00008000de0e7fae */ /* 0x000fe8000a121850 */
[----:B------:R-:W-:Y:S01]  /*7e50*/  LDGSTS.E [R14+0x2000], desc[UR16][R220.64], P5 ;  /* 0x02000000dc0e7fae */ /* 0x000fe2000a921850 */
[----:B----4-:R-:W-:-:S03]  /*7e60*/  ISETP.NE.U32.AND P5, PT, R86, RZ, PT ;  /* 0x000000ff5600720c */ /* 0x010fc60003fa5070 */
[----:B------:R-:W2:Y:S04]  /*7e70*/  LDL.LU R106, [R1+0xe8] ;  /* 0x0000e800016a7983 */ /* 0x000ea80000300800 */
[----:B------:R-:W3:Y:S04]  /*7e80*/  LDL.LU R86, [R1+0xe4] ;  /* 0x0000e40001567983 */ /* 0x000ee80000300800 */
[----:B------:R-:W-:Y:S01]  /*7e90*/  LDGSTS.E [R14+0x2008], desc[UR16][R218.64], P6 ;  /* 0x02008000da0e7fae */ /* 0x000fe2000b121850 */
[----:B------:R-:W-:-:S03]  /*7ea0*/  ISETP.NE.U32.AND P4, PT, R107, RZ, PT ;  /* 0x000000ff6b00720c */ /* 0x000fc60003f85070 */
[----:B------:R-:W-:Y:S01]  /*7eb0*/  LDGSTS.E [R14+0x4000], desc[UR16][R216.64], P3 ;  /* 0x04000000d80e7fae */ /* 0x000fe20009921850 */
[----:B------:R-:W-:-:S09]  /*7ec0*/  LOP3.LUT R15, R3, 0x30, RZ, 0x3c, !PT ;  /* 0x00000030030f7812 */ /* 0x000fd200078e3cff */
[----:B------:R-:W-:Y:S01]  /*7ed0*/  LDGSTS.E [R14+0x4008], desc[UR16][R214.64], P4 ;  /* 0x04008000d60e7fae */ /* 0x000fe2000a121850 */
[----:B------:R-:W-:Y:S02]  /*7ee0*/  ISETP.NE.U32.AND P6, PT, R87, RZ, PT ;  /* 0x000000ff5700720c */ /* 0x000fe40003fc5070 */
[----:B------:R-:W-:Y:S01]  /*7ef0*/  ISETP.NE.U32.AND P3, PT, R62, RZ, PT ;  /* 0x000000ff3e00720c */ /* 0x000fe20003f65070 */
[----:B------:R-:W4:Y:S01]  /*7f00*/  LDL.LU R87, [R1+0xe0] ;  /* 0x0000e00001577983 */ /* 0x000f220000300800 */
[----:B------:R-:W-:-:S03]  /*7f10*/  VIADD R15, R15, UR7 ;  /* 0x000000070f0f7c36 */ /* 0x000fc60008000000 */
[----:B------:R-:W-:Y:S06]  /*7f20*/  LDGSTS.E [R14+0x6000], desc[UR16][R212.64], P5 ;  /* 0x06000000d40e7fae */ /* 0x000fec000a921850 */
[----:B------:R-:W-:Y:S04]  /*7f30*/  LDGSTS.E [R14+0x6008], desc[UR16][R210.64], P6 ;  /* 0x06008000d20e7fae */ /* 0x000fe8000b121850 */
[----:B------:R-:W2:Y:S01]  /*7f40*/  LDL.LU R107, [R1+0xdc] ;  /* 0x0000dc00016b7983 */ /* 0x000ea20000300800 */
[----:B------:R-:W-:-:S03]  /*7f50*/  ISETP.NE.U32.AND P4, PT, R63, RZ, PT ;  /* 0x000000ff3f00720c */ /* 0x000fc60003f85070 */
[----:B------:R-:W-:Y:S04]  /*7f60*/  LDGSTS.E [R15], desc[UR16][R208.64], P3 ;  /* 0x00000000d00f7fae */ /* 0x000fe80009921850 */
[----:B------:R-:W2:Y:S04]  /*7f70*/  LDL.LU R62, [R1+0xd8] ;  /* 0x0000d800013e7983 */ /* 0x000ea80000300800 */
[----:B------:R-:W2:Y:S01]  /*7f80*/  LDL.LU R63, [R1+0xd4] ;  /* 0x0000d400013f7983 */ /* 0x000ea20000300800 */
[----:B------:R-:W-:-:S03]  /*7f90*/  ISETP.NE.U32.AND P5, PT, R64, RZ, PT ;  /* 0x000000ff4000720c */ /* 0x000fc60003fa5070 */
[----:B------:R-:W-:Y:S04]  /*7fa0*/  LDGSTS.E [R15+0x8], desc[UR16][R206.64], P4 ;  /* 0x00008000ce0f7fae */ /* 0x000fe8000a121850 */
[----:B------:R-:W2:Y:S01]  /*7fb0*/  LDL.LU R64, [R1+0xd0] ;  /* 0x0000d00001407983 */ /* 0x000ea20000300800 */
[----:B------:R-:W-:-:S03]  /*7fc0*/  ISETP.NE.U32.AND P6, PT, R65, RZ, PT ;  /* 0x000000ff4100720c */ /* 0x000fc60003fc5070 */
[----:B------:R-:W2:Y:S04]  /*7fd0*/  LDL.LU R65, [R1+0xcc] ;  /* 0x0000cc0001417983 */ /* 0x000ea80000300800 */
[----:B------:R-:W-:Y:S01]  /*7fe0*/  LDGSTS.E [R15+0x2000], desc[UR16][R204.64], P5 ;  /* 0x02000000cc0f7fae */ /* 0x000fe2000a921850 */
[----:B------:R-:W-:-:S03]  /*7ff0*/  ISETP.NE.U32.AND P3, PT, R5, RZ, PT ;  /* 0x000000ff0500720c */ /* 0x000fc60003f65070 */
[----:B------:R-:W2:Y:S01]  /*8000*/  LDL.LU R244, [R1+0x108] ;  /* 0x0001080001f47983 */ /* 0x000ea20000300800 */
[----:B------:R-:W-:-:S03]  /*8010*/  ISETP.NE.U32.AND P4, PT, R141, RZ, PT ;  /* 0x000000ff8d00720c */ /* 0x000fc60003f85070 */
[----:B------:R-:W-:Y:S04]  /*8020*/  LDGSTS.E [R15+0x2008], desc[UR16][R202.64], P6 ;  /* 0x02008000ca0f7fae */ /* 0x000fe8000b121850 */
[----:B------:R-:W2:Y:S01]  /*8030*/  LDL.LU R245, [R1+0x104] ;  /* 0x0001040001f57983 */ /* 0x000ea20000300800 */
[----:B------:R-:W-:-:S03]  /*8040*/  ISETP.NE.U32.AND P5, PT, R84, RZ, PT ;  /* 0x000000ff5400720c */ /* 0x000fc60003fa5070 */
[----:B------:R-:W-:Y:S04]  /*8050*/  LDGSTS.E [R15+0x4000], desc[UR16][R200.64], P3 ;  /* 0x04000000c80f7fae */ /* 0x000fe80009921850 */
[----:B------:R-:W-:Y:S06]  /*8060*/  LDGSTS.E [R15+0x4008], desc[UR16][R198.64], P4 ;  /* 0x04008000c60f7fae */ /* 0x000fec000a121850 */
[----:B------:R-:W-:Y:S01]  /*8070*/  LDGSTS.E [R15+0x6000], desc[UR16][R196.64], P5 ;  /* 0x06000000c40f7fae */ /* 0x000fe2000a921850 */
[----:B---3--:R-:W-:-:S03]  /*8080*/  ISETP.NE.U32.AND P4, PT, R86, RZ, PT ;  /* 0x000000ff5600720c */ /* 0x008fc60003f85070 */
[----:B------:R-:W3:Y:S01]  /*8090*/  LDL.LU R86, [R1+0x100] ;  /* 0x0001000001567983 */ /* 0x000ee20000300800 */
[----:B----4-:R-:W-:-:S03]  /*80a0*/  ISETP.NE.U32.AND P5, PT, R87, RZ, PT ;  /* 0x000000ff5700720c */ /* 0x010fc60003fa5070 */
[----:B------:R-:W4:Y:S01]  /*80b0*/  LDL.LU R87, [R1+0xfc] ;  /* 0x0000fc0001577983 */ /* 0x000f220000300800 */
[----:B------:R-:W-:Y:S02]  /*80c0*/  LOP3.LUT R5, R3, 0x40, RZ, 0x3c, !PT ;  /* 0x0000004003057812 */ /* 0x000fe400078e3cff */
[----:B------:R-:W-:Y:S01]  /*80d0*/  ISETP.NE.U32.AND P6, PT, R85, RZ, PT ;  /* 0x000000ff5500720c */ /* 0x000fe20003fc5070 */
[----:B------:R-:W4:Y:S01]  /*80e0*/  LDL.LU R252, [R1+0xf8] ;  /* 0x0000f80001fc7983 */ /* 0x000f220000300800 */
[----:B--2---:R-:W-:Y:S01]  /*80f0*/  ISETP.NE.U32.AND P3, PT, R106, RZ, PT ;  /* 0x000000ff6a00720c */ /* 0x004fe20003f65070 */
[----:B------:R-:W-:Y:S02]  /*8100*/  VIADD R240, R5, UR7 ;  /* 0x0000000705f07c36 */ /* 0x000fe40008000000 */
[----:B------:R-:W2:Y:S04]  /*8110*/  LDL.LU R5, [R1+0xf4] ;  /* 0x0000f40001057983 */ /* 0x000ea80000300800 */
[----:B------:R-:W2:Y:S04]  /*8120*/  LDL.LU R141, [R1+0xf0] ;  /* 0x0000f000018d7983 */ /* 0x000ea80000300800 */
[----:B------:R-:W2:Y:S04]  /*8130*/  LDL.LU R84, [R1+0xec] ;  /* 0x0000ec0001547983 */ /* 0x000ea80000300800 */
[----:B------:R-:W-:Y:S01]  /*8140*/  LDGSTS.E [R15+0x6008], desc[UR16][R194.64], P6 ;  /* 0x06008000c20f7fae */ /* 0x000fe2000b121850 */
[----:B------:R-:W-:-:S03]  /*8150*/  ISETP.NE.U32.AND P6, PT, R107, RZ, PT ;  /* 0x000000ff6b00720c */ /* 0x000fc60003fc5070 */
[----:B------:R-:W-:Y:S01]  /*8160*/  LDGSTS.E [R240], desc[UR16][R192.64], P3 ;  /* 0x00000000c0f07fae */ /* 0x000fe20009921850 */
[----:B------:R-:W-:-:S03]  /*8170*/  ISETP.NE.U32.AND P3, PT, R62, RZ, PT ;  /* 0x000000ff3e00720c */ /* 0x000fc60003f65070 */
[----:B------:R-:W-:Y:S01]  /*8180*/  LDGSTS.E [R240+0x8], desc[UR16][R190.64], P4 ;  /* 0x00008000bef07fae */ /* 0x000fe2000a121850 */
[----:B------:R-:W-:-:S03]  /*8190*/  ISETP.NE.U32.AND P4, PT, R63, RZ, PT ;  /* 0x000000ff3f00720c */ /* 0x000fc60003f85070 */
[----:B------:R-:W2:Y:S04]  /*81a0*/  LDL.LU R85, [R1+0x134] ;  /* 0x0001340001557983 */ /* 0x000ea80000300800 */
[----:B------:R-:W-:Y:S01]  /*81b0*/  LDGSTS.E [R240+0x2000], desc[UR16][R188.64], P5 ;  /* 0x02000000bcf07fae */ /* 0x000fe2000a921850 */
[----:B------:R-:W-:-:S03]  /*81c0*/  ISETP.NE.U32.AND P5, PT, R64, RZ, PT ;  /* 0x000000ff4000720c */ /* 0x000fc60003fa5070 */
[----:B------:R-:W2:Y:S04]  /*81d0*/  LDL.LU R106, [R1+0x130] ;  /* 0x00013000016a7983 */ /* 0x000ea80000300800 */
[----:B------:R-:W2:Y:S04]  /*81e0*/  LDL.LU R107, [R1+0x12c] ;  /* 0x00012c00016b7983 */ /* 0x000ea80000300800 */
[----:B------:R-:W2:Y:S01]  /*81f0*/  LDL.LU R62, [R1+0x128] ;  /* 0x00012800013e7983 */ /* 0x000ea20000300800 */
[----:B------:R-:W-:-:S03]  /*8200*/  LOP3.LUT R63, R3, 0x50, RZ, 0x3c, !PT ;  /* 0x00000050033f7812 */ /* 0x000fc600078e3cff */
[----:B------:R-:W-:Y:S01]  /*8210*/  LDGSTS.E [R240+0x2008], desc[UR16][R186.64], P6 ;  /* 0x02008000baf07fae */ /* 0x000fe2000b121850 */
[----:B------:R-:W-:Y:S01]  /*8220*/  ISETP.NE.U32.AND P6, PT, R65, RZ, PT ;  /* 0x000000ff4100720c */ /* 0x000fe20003fc5070 */
[----:B------:R-:W-:Y:S02]  /*8230*/  VIADD R241, R63, UR7 ;  /* 0x000000073ff17c36 */ /* 0x000fe40008000000 */
[----:B------:R-:W-:Y:S04]  /*8240*/  LDGSTS.E [R240+0x4000], desc[UR16][R184.64], P3 ;  /* 0x04000000b8f07fae */ /* 0x000fe80009921850 */
[----:B------:R-:W-:Y:S04]  /*8250*/  LDGSTS.E [R240+0x4008], desc[UR16][R182.64], P4 ;  /* 0x04008000b6f07fae */ /* 0x000fe8000a121850 */
[----:B------:R-:W2:Y:S04]  /*8260*/  LDL.LU R63, [R1+0x124] ;  /* 0x00012400013f7983 */ /* 0x000ea80000300800 */
[----:B------:R-:W-:Y:S04]  /*8270*/  LDGSTS.E [R240+0x6000], desc[UR16][R180.64], P5 ;  /* 0x06000000b4f07fae */ /* 0x000fe8000a921850 */
[----:B------:R-:W2:Y:S04]  /*8280*/  LDL.LU R64, [R1+0x120] ;  /* 0x0001200001407983 */ /* 0x000ea80000300800 */
[----:B------:R-:W2:Y:S04]  /*8290*/  LDL.LU R65, [R1+0x11c] ;  /* 0x00011c0001417983 */ /* 0x000ea80000300800 */
[----:B------:R-:W-:Y:S01]  /*82a0*/  LDGSTS.E [R240+0x6008], desc[UR16][R178.64], P6 ;  /* 0x06008000b2f07fae */ /* 0x000fe2000b121850 */
[----:B---3--:R-:W-:-:S03]  /*82b0*/  ISETP.NE.U32.AND P5, PT, R86, RZ, PT ;  /* 0x000000ff5600720c */ /* 0x008fc60003fa5070 */
[----:B------:R-:W3:Y:S01]  /*82c0*/  LDL.LU R86, [R1+0x118] ;  /* 0x0001180001567983 */ /* 0x000ee20000300800 */
[----:B----4-:R-:W-:-:S03]  /*82d0*/  ISETP.NE.U32.AND P6, PT, R87, RZ, PT ;  /* 0x000000ff5700720c */ /* 0x010fc60003fc5070 */
[----:B------:R-:W4:Y:S01]  /*82e0*/  LDL.LU R87, [R1+0x114] ;  /* 0x0001140001577983 */ /* 0x000f220000300800 */
[----:B------:R-:W-:Y:S02]  /*82f0*/  ISETP.NE.U32.AND P3, PT, R244, RZ, PT ;  /* 0x000000fff400720c */ /* 0x000fe40003f65070 */
[----:B------:R-:W-:-:S11]  /*8300*/  ISETP.NE.U32.AND P4, PT, R245, RZ, PT ;  /* 0x000000fff500720c */ /* 0x000fd60003f85070 */
[----:B------:R-:W-:Y:S01]  /*8310*/  LDGSTS.E [R241], desc[UR16][R176.64], P3 ;  /* 0x00000000b0f17fae */ /* 0x000fe20009921850 */
[----:B------:R-:W-:-:S03]  /*8320*/  ISETP.NE.U32.AND P3, PT, R252, RZ, PT ;  /* 0x000000fffc00720c */ /* 0x000fc60003f65070 */
[----:B------:R-:W-:Y:S01]  /*8330*/  LDGSTS.E [R241+0x8], desc[UR16][R174.64], P4 ;  /* 0x00008000aef17fae */ /* 0x000fe2000a121850 */
[----:B--2---:R-:W-:-:S03]  /*8340*/  ISETP.NE.U32.AND P4, PT, R5, RZ, PT ;  /* 0x000000ff0500720c */ /* 0x004fc60003f85070 */
[----:B------:R-:W-:Y:S01]  /*8350*/  LDGSTS.E [R241+0x2000], desc[UR16][R172.64], P5 ;  /* 0x02000000acf17fae */ /* 0x000fe2000a921850 */
[----:B------:R-:W-:-:S03]  /*8360*/  ISETP.NE.U32.AND P5, PT, R141, RZ, PT ;  /* 0x000000ff8d00720c */ /* 0x000fc60003fa5070 */
[----:B------:R-:W-:Y:S01]  /*8370*/  LDGSTS.E [R241+0x2008], desc[UR16][R170.64], P6 ;  /* 0x02008000aaf17fae */ /* 0x000fe2000b121850 */
[----:B------:R-:W-:-:S03]  /*8380*/  ISETP.NE.U32.AND P6, PT, R84, RZ, PT ;  /* 0x000000ff5400720c */ /* 0x000fc60003fc5070 */
[----:B------:R-:W-:Y:S01]  /*8390*/  LDGSTS.E [R241+0x4000], desc[UR16][R168.64], P3 ;  /* 0x04000000a8f17fae */ /* 0x000fe20009921850 */
[----:B------:R-:W-:-:S03]  /*83a0*/  ISETP.NE.U32.AND P3, PT, R85, RZ, PT ;  /* 0x000000ff5500720c */ /* 0x000fc60003f65070 */
[----:B------:R-:W-:Y:S01]  /*83b0*/  LDGSTS.E [R241+0x4008], desc[UR16][R166.64], P4 ;  /* 0x04008000a6f17fae */ /* 0x000fe2000a121850 */
[----:B------:R-:W-:-:S03]  /*83c0*/  LOP3.LUT R5, R3, 0x60, RZ, 0x3c, !PT ;  /* 0x0000006003057812 */ /* 0x000fc600078e3cff */
[----:B------:R-:W-:Y:S01]  /*83d0*/  LDGSTS.E [R241+0x6000], desc[UR16][R164.64], P5 ;  /* 0x06000000a4f17fae */ /* 0x000fe2000a921850 */
[----:B------:R-:W-:-:S03]  /*83e0*/  ISETP.NE.U32.AND P4, PT, R106, RZ, PT ;  /* 0x000000ff6a00720c */ /* 0x000fc60003f85070 */
[----:B------:R-:W-:Y:S01]  /*83f0*/  LDGSTS.E [R241+0x6008], desc[UR16][R162.64], P6 ;  /* 0x06008000a2f17fae */ /* 0x000fe2000b121850 */
[----:B------:R-:W-:Y:S02]  /*8400*/  ISETP.NE.U32.AND P5, PT, R107, RZ, PT ;  /* 0x000000ff6b00720c */ /* 0x000fe40003fa5070 */
[----:B------:R-:W-:Y:S01]  /*8410*/  ISETP.NE.U32.AND P6, PT, R62, RZ, PT ;  /* 0x000000ff3e00720c */ /* 0x000fe20003fc5070 */
[----:B------:R-:W-:Y:S01]  /*8420*/  VIADD R242, R5, UR7 ;  /* 0x0000000705f27c36 */ /* 0x000fe20008000000 */
[----:B------:R-:W2:Y:S04]  /*8430*/  LDL.64 R84, [R1+0x80] ;  /* 0x0000800001547983 */ /* 0x000ea80000100a00 */
[----:B------:R-:W-:Y:S04]  /*8440*/  LDGSTS.E [R242], desc[UR16][R160.64], P3 ;  /* 0x00000000a0f27fae */ /* 0x000fe80009921850 */
[----:B------:R-:W-:Y:S04]  /*8450*/  LDGSTS.E [R242+0x8], desc[UR16][R158.64], P4 ;  /* 0x000080009ef27fae */ /* 0x000fe8000a121850 */
[----:B------:R-:W-:Y:S01]  /*8460*/  LDGSTS.E [R242+0x2000], desc[UR16][R156.64], P5 ;  /* 0x020000009cf27fae */ /* 0x000fe2000a921850 */
[----:B------:R-:W-:-:S03]  /*8470*/  ISETP.NE.U32.AND P3, PT, R63, RZ, PT ;  /* 0x000000ff3f00720c */ /* 0x000fc60003f65070 */
[----:B------:R-:W-:Y:S04]  /*8480*/  LDGSTS.E [R242+0x2008], desc[UR16][R132.64], P6 ;  /* 0x0200800084f27fae */ /* 0x000fe8000b121850 */
[----:B------:R-:W2:Y:S01]  /*8490*/  LDL.64 R106, [R1+0x40] ;  /* 0x00004000016a7983 */ /* 0x000ea20000100a00 */
[----:B------:R-:W-:-:S03]  /*84a0*/  ISETP.NE.U32.AND P4, PT, R64, RZ, PT ;  /* 0x000000ff4000720c */ /* 0x000fc60003f85070 */
[----:B------:R-:W2:Y:S01]  /*84b0*/  LDL.64 R62, [R1] ;  /* 0x00000000013e7983 */ /* 0x000ea20000100a00 */
[----:B------:R-:W-:-:S03]  /*84c0*/  ISETP.NE.U32.AND P5, PT, R65, RZ, PT ;  /* 0x000000ff4100720c */ /* 0x000fc60003fa5070 */
[----:B------:R-:W-:Y:S04]  /*84d0*/  LDGSTS.E [R242+0x4000], desc[UR16][R154.64], P3 ;  /* 0x040000009af27fae */ /* 0x000fe80009921850 */
[----:B------:R-:W2:Y:S04]  /*84e0*/  LDL.64 R64, [R1+0x78] ;  /* 0x0000780001407983 */ /* 0x000ea80000100a00 */
[----:B------:R-:W-:Y:S04]  /*84f0*/  LDGSTS.E [R242+0x4008], desc[UR16][R152.64], P4 ;  /* 0x0400800098f27fae */ /* 0x000fe8000a121850 */
[----:B------:R-:W-:Y:S01]  /*8500*/  LDGSTS.E [R242+0x6000], desc[UR16][R142.64], P5 ;  /* 0x060000008ef27fae */ /* 0x000fe2000a921850 */
[----:B------:R-:W-:-:S02]  /*8510*/  ISETP.NE.U32.AND P5, PT, R6, RZ, PT ;  /* 0x000000ff0600720c */ /* 0x000fc40003fa5070 */
[----:B------:R-:W-:-:S05]  /*8520*/  LOP3.LUT R5, R3, 0x70, RZ, 0x3c, !PT ;  /* 0x0000007003057812 */ /* 0x000fca00078e3cff */
[----:B------:R-:W-:Y:S01]  /*8530*/  VIADD R243, R5, UR7 ;  /* 0x0000000705f37c36 */ /* 0x000fe20008000000 */
[----:B------:R-:W-:Y:S02]  /*8540*/  ISETP.NE.U32.AND P3, PT, R109, RZ, PT ;  /* 0x000000ff6d00720c */ /* 0x000fe40003f65070 */
[----:B---3--:R-:W-:-:S13]  /*8550*/  ISETP.NE.U32.AND P6, PT, R86, RZ, PT ;  /* 0x000000ff5600720c */ /* 0x008fda0003fc5070 */
[----:B------:R-:W-:Y:S01]  /*8560*/  LDGSTS.E [R242+0x6008], desc[UR16][R144.64], P6 ;  /* 0x0600800090f27fae */ /* 0x000fe2000b121850 */
[----:B------:R-:W-:Y:S02]  /*8570*/  ISETP.NE.U32.AND P6, PT, R2, RZ, PT ;  /* 0x000000ff0200720c */ /* 0x000fe40003fc5070 */
[----:B----4-:R-:W-:Y:S02]  /*8580*/  ISETP.NE.U32.AND P4, PT, R87, RZ, PT ;  /* 0x000000ff5700720c */ /* 0x010fe40003f85070 */
[----:B------:R-:W3:Y:S04]  /*8590*/  LDL.64 R86, [R1+0x38] ;  /* 0x0000380001567983 */ /* 0x000ee80000100a00 */
[----:B------:R-:W4:Y:S04]  /*85a0*/  LDL.LU R6, [R1+0x4a4] ;  /* 0x0004a40001067983 */ /* 0x000f280000300800 */
[----:B------:R-:W2:Y:S04]  /*85b0*/  LDL.LU R2, [R1+0x4a0] ;  /* 0x0004a00001027983 */ /* 0x000ea80000300800 */
[----:B------:R-:W-:Y:S01]  /*85c0*/  LDGSTS.E [R243], desc[UR16][R136.64], P4 ;  /* 0x0000000088f37fae */ /* 0x000fe2000a121850 */
[----:B------:R-:W-:-:S03]  /*85d0*/  ISETP.NE.U32.AND P4, PT, R108, RZ, PT ;  /* 0x000000ff6c00720c */ /* 0x000fc60003f85070 */
[----:B------:R-:W-:Y:S01]  /*85e0*/  LDGSTS.E [R243+0x8], desc[UR16][R138.64], P5 ;  /* 0x000080008af37fae */ /* 0x000fe2000a921850 */
[----:B------:R-:W-:-:S03]  /*85f0*/  ISETP.NE.U32.AND P5, PT, R99, RZ, PT ;  /* 0x000000ff6300720c */ /* 0x000fc60003fa5070 */
[----:B------:R-:W-:Y:S01]  /*8600*/  LDGSTS.E [R243+0x2000], desc[UR16][R134.64], P6 ;  /* 0x0200000086f37fae */ /* 0x000fe2000b121850 */
[----:B------:R-:W-:-:S03]  /*8610*/  ISETP.NE.U32.AND P6, PT, R98, RZ, PT ;  /* 0x000000ff6200720c */ /* 0x000fc60003fc5070 */
[----:B------:R-:W4:Y:S04]  /*8620*/  LDL.64 R108, [R1+0x70] ;  /* 0x00007000016c7983 */ /* 0x000f280000100a00 */
[----:B------:R-:W4:Y:S04]  /*8630*/  LDL.64 R98, [R1+0x30] ;  /* 0x0000300001627983 */ /* 0x000f280000100a00 */
[----:B------:R-:W-:Y:S04]  /*8640*/  LDGSTS.E [R243+0x2008], desc[UR16][R148.64], P3 ;  /* 0x0200800094f37fae */ /* 0x000fe80009921850 */
[----:B------:R-:W-:Y:S04]  /*8650*/  LDGSTS.E [R243+0x4000], desc[UR16][R118.64], P4 ;  /* 0x0400000076f37fae */ /* 0x000fe8000a121850 */
[----:B------:R-:W-:Y:S04]  /*8660*/  LDGSTS.E [R243+0x4008], desc[UR16][R128.64], P5 ;  /* 0x0400800080f37fae */ /* 0x000fe8000a921850 */
[----:B------:R-:W-:Y:S04]  /*8670*/  LDGSTS.E [R243+0x6000], desc[UR16][R130.64], P6 ;  /* 0x0600000082f37fae */ /* 0x000fe8000b121850 */
[----:B------:R-:W-:Y:S04]  /*8680*/  LDGSTS.E [R243+0x6008], desc[UR16][R150.64], P0 ;  /* 0x0600800096f37fae */ /* 0x000fe80008121850 */
[----:B------:R-:W0:Y:S01]  /*8690*/  LDGDEPBAR ;  /* 0x00000000000079af */ /* 0x000e220000000000 */
[----:B------:R-:W-:Y:S01]  /*86a0*/  ISETP.NE.U32.AND P0, PT, R246, RZ, PT ;  /* 0x000000fff600720c */ /* 0x000fe20003f05070 */
[C---:B--2---:R-:W-:Y:S01]  /*86b0*/  VIADD R244, R2.reuse, UR7 ;  /* 0x0000000702f47c36 */ /* 0x044fe20008000000 */
[----:B------:R-:W-:-:S04]  /*86c0*/  LOP3.LUT R5, R2, 0x10, RZ, 0x3c, !PT ;  /* 0x0000001002057812 */ /* 0x000fc800078e3cff */
[----:B------:R-:W-:Y:S01]  /*86d0*/  LDGSTS.E [R244+0x30000], desc[UR16][R84.64], P1 ;  /* 0x3000000054f47fae */ /* 0x000fe20008921850 */
[----:B------:R-:W-:-:S03]  /*86e0*/  VIADD R245, R5, UR7 ;  /* 0x0000000705f57c36 */ /* 0x000fc60008000000 */
[----:B------:R-:W-:Y:S04]  /*86f0*/  LDGSTS.E [R244+0x30400], desc[UR16][R106.64], P1 ;  /* 0x304000006af47fae */ /* 0x000fe80008921850 */
[----:B------:R-:W-:Y:S01]  /*8700*/  LDGSTS.E [R244+0x30800], desc[UR16][R62.64], P1 ;  /* 0x308000003ef47fae */ /* 0x000fe20008921850 */
[----:B------:R-:W-:-:S03]  /*8710*/  LOP3.LUT R5, R2, 0x20, RZ, 0x3c, !PT ;  /* 0x0000002002057812 */ /* 0x000fc600078e3cff */
[----:B------:R-:W-:Y:S04]  /*8720*/  LDGSTS.E [R244+0x30c00], desc[UR16][R48.64], P1 ;  /* 0x30c0000030f47fae */ /* 0x000fe80008921850 */
[----:B------:R-:W-:Y:S04]  /*8730*/  LDGSTS.E [R244+0x31000], desc[UR16][R50.64], P1 ;  /* 0x3100000032f47fae */ /* 0x000fe80008921850 */
[----:B------:R-:W-:Y:S04]  /*8740*/  LDGSTS.E [R244+0x31400], desc[UR16][R44.64], P1 ;  /* 0x314000002cf47fae */ /* 0x000fe80008921850 */
[----:B------:R-:W-:Y:S04]  /*8750*/  LDGSTS.E [R244+0x31800], desc[UR16][R42.64], P1 ;  /* 0x318000002af47fae */ /* 0x000fe80008921850 */
[----:B------:R-:W-:Y:S01]  /*8760*/  LDGSTS.E [R244+0x31c00], desc[UR16][R32.64], P1 ;  /* 0x31c0000020f47fae */ /* 0x000fe20008921850 */
[----:B------:R-:W-:-:S03]  /*8770*/  VIADD R246, R5, UR7 ;  /* 0x0000000705f67c36 */ /* 0x000fc60008000000 */
[----:B------:R-:W-:Y:S04]  /*8780*/  LDGSTS.E [R245+0x30080], desc[UR16][R64.64], P1 ;  /* 0x3008000040f57fae */ /* 0x000fe80008921850 */
[----:B---3--:R-:W-:Y:S04]  /*8790*/  LDGSTS.E [R245+0x30480], desc[UR16][R86.64], P1 ;  /* 0x3048000056f57fae */ /* 0x008fe80008921850 */
[----:B------:R-:W-:Y:S04]  /*87a0*/  LDGSTS.E [R245+0x30880], desc[UR16][R40.64], P1 ;  /* 0x3088000028f57fae */ /* 0x000fe80008921850 */
[----:B------:R-:W2:Y:S04]  /*87b0*/  LDL.LU.64 R84, [R1+0x498] ;  /* 0x0004980001547983 */ /* 0x000ea80000300a00 */
[----:B------:R-:W-:Y:S04]  /*87c0*/  LDGSTS.E [R245+0x30c80], desc[UR16][R38.64], P1 ;  /* 0x30c8000026f57fae */ /* 0x000fe80008921850 */
[----:B------:R-:W3:Y:S04]  /*87d0*/  LDL.LU.64 R106, [R1+0x490] ;  /* 0x00049000016a7983 */ /* 0x000ee80000300a00 */
[----:B------:R-:W-:Y:S04]  /*87e0*/  LDGSTS.E [R245+0x31080], desc[UR16][R24.64], P1 ;  /* 0x3108000018f57fae */ /* 0x000fe80008921850 */
[----:B------:R-:W2:Y:S04]  /*87f0*/  LDL.LU.64 R62, [R1+0x488] ;  /* 0x00048800013e7983 */ /* 0x000ea80000300a00 */
[----:B------:R-:W-:Y:S04]  /*8800*/  LDGSTS.E [R245+0x31480], desc[UR16][R34.64], P1 ;  /* 0x3148000022f57fae */ /* 0x000fe80008921850 */
[----:B------:R-:W2:Y:S04]  /*8810*/  LDL.LU.64 R64, [R1+0x480] ;  /* 0x0004800001407983 */ /* 0x000ea80000300a00 */
[----:B------:R-:W-:Y:S04]  /*8820*/  LDGSTS.E [R245+0x31880], desc[UR16][R36.64], P1 ;  /* 0x3188000024f57fae */ /* 0x000fe80008921850 */
[----:B------:R-:W2:Y:S04]  /*8830*/  LDL.LU.64 R86, [R1+0x478] ;  /* 0x0004780001567983 */ /* 0x000ea80000300a00 */
[----:B------:R-:W-:Y:S04]  /*8840*/  LDGSTS.E [R245+0x31c80], desc[UR16][R30.64], P1 ;  /* 0x31c800001ef57fae */ /* 0x000fe80008921850 */
[----:B------:R1:W-:Y:S04]  /*8850*/  STL.64 [R1+0x418], R244 ;  /* 0x000418f401007387 */ /* 0x0003e80000100a00 */
[----:B----4-:R-:W-:Y:S04]  /*8860*/  LDGSTS.E [R246+0x30100], desc[UR16][R108.64], P1 ;  /* 0x301000006cf67fae */ /* 0x010fe80008921850 */
[----:B------:R-:W-:Y:S04]  /*8870*/  LDGSTS.E [R246+0x30500], desc[UR16][R98.64], P1 ;  /* 0x3050000062f67fae */ /* 0x000fe80008921850 */
[----:B-1----:R-:W4:Y:S04]  /*8880*/  LDL.64 R244, [R1+0x28] ;  /* 0x0000280001f47983 */ /* 0x002f280000100a00 */
[----:B------:R-:W3:Y:S04]  /*8890*/  LDL.LU.64 R108, [R1+0x470] ;  /* 0x00047000016c7983 */ /* 0x000ee80000300a00 */
[----:B------:R-:W-:Y:S04]  /*88a0*/  LDGSTS.E [R246+0x30900], desc[UR16][R26.64], P1 ;  /* 0x309000001af67fae */ /* 0x000fe80008921850 */
[----:B------:R-:W2:Y:S04]  /*88b0*/  LDL.64 R98, [R1+0x60] ;  /* 0x0000600001627983 */ /* 0x000ea80000100a00 */
[----:B------:R-:W-:Y:S04]  /*88c0*/  LDGSTS.E [R246+0x30d00], desc[UR16][R28.64], P1 ;  /* 0x30d000001cf67fae */ /* 0x000fe80008921850 */
[----:B------:R-:W-:Y:S04]  /*88d0*/  LDGSTS.E [R246+0x31100], desc[UR16][R22.64], P1 ;  /* 0x3110000016f67fae */ /* 0x000fe80008921850 */
[----:B------:R1:W-:Y:S04]  /*88e0*/  STL.64 [R1+0x420], R22 ;  /* 0x0004201601007387 */ /* 0x0003e80000100a00 */
[----:B------:R-:W-:Y:S04]  /*88f0*/  LDGSTS.E [R246+0x31500], desc[UR16][R20.64], P1 ;  /* 0x3150000014f67fae */ /* 0x000fe80008921850 */
[----:B------:R-:W-:Y:S04]  /*8900*/  LDGSTS.E [R246+0x31900], desc[UR16][R16.64], P1 ;  /* 0x3190000010f67fae */ /* 0x000fe80008921850 */
[----:B-1----:R-:W2:Y:S04]  /*8910*/  LDL.LU.64 R22, [R1+0x10] ;  /* 0x0000100001167983 */ /* 0x002ea80000300a00 */
[----:B------:R1:W-:Y:S04]  /*8920*/  STL.64 [R1+0x428], R20 ;  /* 0x0004281401007387 */ /* 0x0003e80000100a00 */
[----:B------:R-:W-:Y:S04]  /*8930*/  LDGSTS.E [R246+0x31d00], desc[UR16][R18.64], P1 ;  /* 0x31d0000012f67fae */ /* 0x000fe80008921850 */
[----:B-1----:R-:W2:Y:S04]  /*8940*/  LDL.LU.64 R20, [R1+0x18] ;  /* 0x0000180001147983 */ /* 0x002ea80000300a00 */
[----:B------:R1:W-:Y:S04]  /*8950*/  STL.64 [R1+0x430], R16 ;  /* 0x0004301001007387 */ /* 0x0003e80000100a00 */
[----:B-1----:R-:W2:Y:S04]  /*8960*/  LDL.LU.64 R16, [R1+0x20] ;  /* 0x0000200001107983 */ /* 0x002ea80000300a00 */
[----:B------:R1:W-:Y:S04]  /*8970*/  STL.64 [R1+0x438], R18 ;  /* 0x0004381201007387 */ /* 0x0003e80000100a00 */
[----:B-1----:R-:W4:Y:S01]  /*8980*/  LDL.64 R18, [R1+0x68] ;  /* 0x0000680001127983 */ /* 0x002f220000100a00 */
[----:B------:R-:W-:-:S02]  /*8990*/  LOP3.LUT R5, R2, 0x30, RZ, 0x3c, !PT ;  /* 0x0000003002057812 */ /* 0x000fc400078e3cff */
[----:B------:R-:W-:-:S03]  /*89a0*/  ISETP.NE.U32.AND P2, PT, R247, RZ, PT ;  /* 0x000000fff700720c */ /* 0x000fc60003f45070 */
[----:B------:R-:W-:Y:S01]  /*89b0*/  VIADD R247, R5, UR7 ;  /* 0x0000000705f77c36 */ /* 0x000fe20008000000 */
[----:B------:R-:W-:Y:S02]  /*89c0*/  LOP3.LUT R5, R2, 0x40, RZ, 0x3c, !PT ;  /* 0x0000004002057812 */ /* 0x000fe400078e3cff */
        /* <DEDUP_REMOVED lines=10> */
[----:B------:R-:W-:Y:S02]  /*8a70*/  VIADD R251, R5, UR7 ;  /* 0x0000000705fb7c36 */ /* 0x000fe40008000000 */
[----:B------:R-:W-:Y:S01]  /*8a80*/  IMAD.SHL.U32 R5, R10, 0x80, RZ ;  /* 0x000000800a057824 */ /* 0x000fe200078e00ff */
[----:B---3--:R1:W-:Y:S04]  /*8a90*/  STL.64 [R1+0x440], R108 ;  /* 0x0004406c01007387 */ /* 0x0083e80000100a00 */
[----:B----4-:R-:W-:Y:S04]  /*8aa0*/  LDGSTS.E [R247+0x30180], desc[UR16][R18.64], P1 ;  /* 0x3018000012f77fae */ /* 0x010fe80008921850 */
[----:B------:R-:W-:Y:S04]  /*8ab0*/  LDGSTS.E [R247+0x30580], desc[UR16][R244.64], P1 ;  /* 0x30580000f4f77fae */ /* 0x000fe80008921850 */
[----:B------:R-:W-:Y:S04]  /*8ac0*/  LDGSTS.E [R247+0x30980], desc[UR16][R108.64], P1 ;  /* 0x309800006cf77fae */ /* 0x000fe80008921850 */
[----:B------:R-:W-:Y:S04]  /*8ad0*/  LDGSTS.E [R247+0x30d80], desc[UR16][R106.64], P1 ;  /* 0x30d800006af77fae */ /* 0x000fe80008921850 */
[----:B------:R-:W-:Y:S04]  /*8ae0*/  LDGSTS.E [R247+0x31180], desc[UR16][R104.64], P1 ;  /* 0x3118000068f77fae */ /* 0x000fe80008921850 */
[----:B-1----:R-:W3:Y:S04]  /*8af0*/  LDL.LU.64 R108, [R1+0x50] ;  /* 0x00005000016c7983 */ /* 0x002ee80000300a00 */
[----:B------:R1:W-:Y:S04]  /*8b00*/  STL.64 [R1+0x448], R106 ;  /* 0x0004486a01007387 */ /* 0x0003e80000100a00 */
[----:B------:R-:W-:Y:S04]  /*8b10*/  LDGSTS.E [R247+0x31580], desc[UR16][R102.64], P1 ;  /* 0x3158000066f77fae */ /* 0x000fe80008921850 */
[----:B------:R-:W-:Y:S04]  /*8b20*/  LDGSTS.E [R247+0x31980], desc[UR16][R92.64], P1 ;  /* 0x319800005cf77fae */ /* 0x000fe80008921850 */
[----:B-1----:R-:W4:Y:S04]  /*8b30*/  LDL.LU.64 R106, [R1+0x58] ;  /* 0x00005800016a7983 */ /* 0x002f280000300a00 */
[----:B------:R-:W3:Y:S04]  /*8b40*/  LDL.LU.64 R18, [R1+0x48] ;  /* 0x0000480001127983 */ /* 0x000ee80000300a00 */
[----:B------:R-:W-:Y:S04]  /*8b50*/  LDGSTS.E [R247+0x31d80], desc[UR16][R100.64], P1 ;  /* 0x31d8000064f77fae */ /* 0x000fe80008921850 */
[----:B------:R-:W3:Y:S04]  /*8b60*/  LDL.LU.64 R244, [R1+0x8] ;  /* 0x0000080001f47983 */ /* 0x000ee80000300a00 */
[----:B--2---:R-:W-:Y:S04]  /*8b70*/  LDGSTS.E [R248+0x30200], desc[UR16][R98.64], P1 ;  /* 0x3020000062f87fae */ /* 0x004fe80008921850 */
[----:B------:R-:W-:Y:S04]  /*8b80*/  LDGSTS.E [R248+0x30600], desc[UR16][R16.64], P1 ;  /* 0x3060000010f87fae */ /* 0x000fe80008921850 */
[----:B------:R-:W2:Y:S04]  /*8b90*/  LDL.LU.64 R98, [R1+0x468] ;  /* 0x0004680001627983 */ /* 0x000ea80000300a00 */
[----:B------:R-:W3:Y:S04]  /*8ba0*/  LDL.LU R141, [R1+0x150] ;  /* 0x00015000018d7983 */ /* 0x000ee80000300800 */
[----:B------:R1:W-:Y:S04]  /*8bb0*/  STL.64 [R1+0x3e0], R2 ;  /* 0x0003e00201007387 */ /* 0x0003e80000100a00 */
[----:B------:R-:W3:Y:S01]  /*8bc0*/  LDL.LU R252, [R1+0x168] ;  /* 0x0001680001fc7983 */ /* 0x000ee20000300800 */
[----:B-1----:R-:W-:-:S03]  /*8bd0*/  IMAD.WIDE R2, R5, 0x4, R116 ;  /* 0x0000000405027825 */ /* 0x002fc600078e0274 */
[----:B------:R-:W3:Y:S01]  /*8be0*/  LDL.LU R117, [R1+0x158] ;  /* 0x0001580001757983 */ /* 0x000ee20000300800 */
[----:B------:R-:W-:-:S03]  /*8bf0*/  LOP3.LUT R6, R6, 0x7fffffff, RZ, 0xc0, !PT ;  /* 0x7fffffff06067812 */ /* 0x000fc600078ec0ff */
[----:B------:R-:W3:Y:S01]  /*8c00*/  LDL.LU R116, [R1+0x160] ;  /* 0x0001600001747983 */ /* 0x000ee20000300800 */
[----:B------:R-:W-:-:S03]  /*8c10*/  @P0 LOP3.LUT R6, R6, 0x80000000, RZ, 0xfc, !PT ;  /* 0x8000000006060812 */ /* 0x000fc600078efcff */
[----:B--2---:R-:W-:Y:S04]  /*8c20*/  LDGSTS.E [R248+0x30a00], desc[UR16][R98.64], P1 ;  /* 0x30a0000062f87fae */ /* 0x004fe80008921850 */
[----:B------:R-:W-:Y:S04]  /*8c30*/  LDGSTS.E [R248+0x30e00], desc[UR16][R84.64], P1 ;  /* 0x30e0000054f87fae */ /* 0x000fe80008921850 */
[----:B------:R-:W-:Y:S04]  /*8c40*/  LDGSTS.E [R248+0x31200], desc[UR16][R94.64], P1 ;  /* 0x312000005ef87fae */ /* 0x000fe80008921850 */
[----:B------:R-:W-:Y:S04]  /*8c50*/  LDGSTS.E [R248+0x31600], desc[UR16][R96.64], P1 ;  /* 0x3160000060f87fae */ /* 0x000fe80008921850 */
[----:B------:R-:W-:Y:S04]  /*8c60*/  LDGSTS.E [R248+0x31a00], desc[UR16][R90.64], P1 ;  /* 0x31a000005af87fae */ /* 0x000fe80008921850 */
[----:B------:R-:W-:Y:S04]  /*8c70*/  LDGSTS.E [R248+0x31e00], desc[UR16][R88.64], P1 ;  /* 0x31e0000058f87fae */ /* 0x000fe80008921850 */
[----:B----4-:R-:W-:Y:S04]  /*8c80*/  LDGSTS.E [R249+0x30280], desc[UR16][R106.64], P1 ;  /* 0x302800006af97fae */ /* 0x010fe80008921850 */
[----:B------:R-:W-:Y:S04]  /*8c90*/  LDGSTS.E [R249+0x30680], desc[UR16][R20.64], P1 ;  /* 0x3068000014f97fae */ /* 0x000fe80008921850 */
[----:B------:R-:W-:Y:S04]  /*8ca0*/  LDGSTS.E [R249+0x30a80], desc[UR16][R86.64], P1 ;  /* 0x30a8000056f97fae */ /* 0x000fe80008921850 */
[----:B------:R-:W-:Y:S04]  /*8cb0*/  LDGSTS.E [R249+0x30e80], desc[UR16][R82.64], P1 ;  /* 0x30e8000052f97fae */ /* 0x000fe80008921850 */
[----:B------:R-:W-:Y:S04]  /*8cc0*/  LDGSTS.E [R249+0x31280], desc[UR16][R80.64], P1 ;  /* 0x3128000050f97fae */ /* 0x000fe80008921850 */
[----:B------:R-:W-:Y:S04]  /*8cd0*/  LDGSTS.E [R249+0x31680], desc[UR16][R70.64], P1 ;  /* 0x3168000046f97fae */ /* 0x000fe80008921850 */
[----:B------:R-:W-:Y:S04]  /*8ce0*/  LDGSTS.E [R249+0x31a80], desc[UR16][R76.64], P1 ;  /* 0x31a800004cf97fae */ /* 0x000fe80008921850 */
[----:B------:R-:W-:Y:S04]  /*8cf0*/  LDGSTS.E [R249+0x31e80], desc[UR16][R78.64], P1 ;  /* 0x31e800004ef97fae */ /* 0x000fe80008921850 */
[----:B---3--:R-:W-:Y:S04]  /*8d00*/  LDGSTS.E [R250+0x30300], desc[UR16][R108.64], P1 ;  /* 0x303000006cfa7fae */ /* 0x008fe80008921850 */
[----:B------:R-:W-:Y:S04]  /*8d10*/  LDGSTS.E [R250+0x30700], desc[UR16][R22.64], P1 ;  /* 0x3070000016fa7fae */ /* 0x000fe80008921850 */
        /* <DEDUP_REMOVED lines=14> */
[----:B------:R-:W0:Y:S01]  /*8e00*/  LDGDEPBAR ;  /* 0x00000000000079af */ /* 0x000e220000000000 */
[----:B------:R-:W-:Y:S01]  /*8e10*/  ISETP.NE.U32.AND P0, PT, R117, RZ, PT ;  /* 0x000000ff7500720c */ /* 0x000fe20003f05070 */
[----:B------:R-:W-:Y:S01]  /*8e20*/  BAR.SYNC.DEFER_BLOCKING 0x0 ;  /* 0x0000000000007b1d */ /* 0x000fe20000010000 */
[----:B------:R-:W-:-:S05]  /*8e30*/  ISETP.NE.U32.AND P1, PT, R141, RZ, PT ;  /* 0x000000ff8d00720c */ /* 0x000fca0003f25070 */
[----:B------:R-:W2:Y:S04]  /*8e40*/  LDL.LU R117, [R1+0x170] ;  /* 0x0001700001757983 */ /* 0x000ea80000300800 */
[----:B------:R1:W-:Y:S04]  /*8e50*/  STL.64 [R1+0x148], R2 ;  /* 0x0001480201007387 */ /* 0x0003e80000100a00 */
[----:B------:R-:W3:Y:S04]  /*8e60*/  LDL.LU R141, [R1+0x464] ;  /* 0x00046400018d7983 */ /* 0x000ee80000300800 */
[----:B------:R-:W-:Y:S01]  /*8e70*/  @!PT LDS RZ, [RZ] ;  /* 0x00000000fffff984 */ /* 0x000fe20000000800 */
[----:B------:R-:W-:Y:S01]  /*8e80*/  @!PT LDS RZ, [RZ] ;  /* 0x00000000fffff984 */ /* 0x000fe20000000800 */
[----:B------:R-:W-:Y:S01]  /*8e90*/  @!PT LDS RZ, [RZ] ;  /* 0x00000000fffff984 */ /* 0x000fe20000000800 */
[----:B------:R1:W-:Y:S02]  /*8ea0*/  LDGSTS.E [R12+0x8000], desc[UR16][R2.64], P0 ;  /* 0x08000000020c7fae */ /* 0x0003e40008121850 */
[----:B-1----:R-:W-:-:S02]  /*8eb0*/  IMAD.WIDE R2, R5, 0x4, R114 ;  /* 0x0000000405027825 */ /* 0x002fc400078e0272 */
[----:B------:R-:W4:Y:S04]  /*8ec0*/  LDL.LU R114, [R1+0x154] ;  /* 0x0001540001727983 */ /* 0x000f280000300800 */
[----:B------:R-:W2:Y:S04]  /*8ed0*/  LDL.LU R115, [R1+0x15c] ;  /* 0x00015c0001737983 */ /* 0x000ea80000300800 */
[----:B------:R1:W-:Y:S04]  /*8ee0*/  STL.64 [R1+0x140], R2 ;  /* 0x0001400201007387 */ /* 0x0003e80000100a00 */
[----:B------:R1:W-:Y:S02]  /*8ef0*/  LDGSTS.E [R12+0x8008], desc[UR16][R2.64], P1 ;  /* 0x08008000020c7fae */ /* 0x0003e40008921850 */
[----:B-1----:R-:W-:Y:S01]  /*8f00*/  IMAD.WIDE R2, R5, 0x4, R120 ;  /* 0x0000000405027825 */ /* 0x002fe200078e0278 */
[----:B----4-:R-:W-:-:S02]  /*8f10*/  ISETP.NE.U32.AND P0, PT, R114, RZ, PT ;  /* 0x000000ff7200720c */ /* 0x010fc40003f05070 */
[----:B------:R-:W4:Y:S01]  /*8f20*/  LDL.LU R114, [R1+0x178] ;  /* 0x0001780001727983 */ /* 0x000f220000300800 */
[----:B--2---:R-:W-:-:S03]  /*8f30*/  ISETP.NE.U32.AND P1, PT, R115, RZ, PT ;  /* 0x000000ff7300720c */ /* 0x004fc60003f25070 */
[----:B------:R-:W2:Y:S04]  /*8f40*/  LDL.LU R120, [R1+0x16c] ;  /* 0x00016c0001787983 */ /* 0x000ea80000300800 */
[----:B------:R-:W3:Y:S04]  /*8f50*/  LDL.LU R121, [R1+0x174] ;  /* 0x0001740001797983 */ /* 0x000ee80000300800 */
[----:B------:R1:W-:Y:S04]  /*8f60*/  STL.64 [R1+0x118], R2 ;  /* 0x0001180201007387 */ /* 0x0003e80000100a00 */
[----:B------:R1:W-:Y:S04]  /*8f70*/  LDGSTS.E [R12+0xa000], desc[UR16][R2.64], P0 ;  /* 0x0a000000020c7fae */ /* 0x0003e80008121850 */
[----:B------:R-:W4:Y:S01]  /*8f80*/  LDL.LU R115, [R1+0x17c] ;  /* 0x00017c0001737983 */ /* 0x000f220000300800 */
[----:B-1----:R-:W-:-:S03]  /*8f90*/  IMAD.WIDE R2, R5, 0x4, R112 ;  /* 0x0000000405027825 */ /* 0x002fc600078e0270 */
[----:B------:R-:W2:Y:S01]  /*8fa0*/  LDL.LU R113, [R1+0x164] ;  /* 0x0001640001717983 */ /* 0x000ea20000300800 */
[----:B------:R-:W-:-:S03]  /*8fb0*/  ISETP.NE.U32.AND P0, PT, R116, RZ, PT ;  /* 0x000000ff7400720c */ /* 0x000fc60003f05070 */
[----:B------:R1:W-:Y:S04]  /*8fc0*/  STL.64 [R1+0x110], R2 ;  /* 0x0001100201007387 */ /* 0x0003e80000100a00 */
[----:B------:R1:W-:Y:S04]  /*8fd0*/  LDGSTS.E [R12+0xa008], desc[UR16][R2.64], P1 ;  /* 0x0a008000020c7fae */ /* 0x0003e80008921850 */
[----:B------:R-:W4:Y:S01]  /*8fe0*/  LDL.LU R116, [R1+0x180] ;  /* 0x0001800001747983 */ /* 0x000f220000300800 */
[----:B-1----:R-:W-:-:S05]  /*8ff0*/  IMAD.WIDE R2, R5, 0x4, R122 ;  /* 0x0000000405027825 */ /* 0x002fca00078e027a */
[----:B------:R1:W-:Y:S04]  /*9000*/  STL.64 [R1+0xf8], R2 ;  /* 0x0000f80201007387 */ /* 0x0003e80000100a00 */
[----:B------:R-:W4:Y:S04]  /*9010*/  LDL.LU R112, [R1+0x184] ;  /* 0x0001840001707983 */ /* 0x000f280000300800 */
[----:B------:R1:W-:Y:S01]  /*9020*/  LDGSTS.E [R12+0xc000], desc[UR16][R2.64], P0 ;  /* 0x0c000000020c7fae */ /* 0x0003e20008121850 */
[----:B------:R-:W-:Y:S01]  /*9030*/  ISETP.NE.U32.AND P0, PT, R252, RZ, PT ;  /* 0x000000fffc00720c */ /* 0x000fe20003f05070 */
[----:B-1----:R-:W-:Y:S01]  /*9040*/  IMAD.WIDE R2, R5, 0x4, R124 ;  /* 0x0000000405027825 */ /* 0x002fe200078e027c */
[----:B--2---:R-:W-:-:S02]  /*9050*/  ISETP.NE.U32.AND P1, PT, R113, RZ, PT ;  /* 0x000000ff7100720c */ /* 0x004fc40003f25070 */
[----:B------:R-:W2:Y:S04]  /*9060*/  LDL.LU R113, [R1+0x188] ;  /* 0x0001880001717983 */ /* 0x000ea80000300800 */
[----:B------:R1:W-:Y:S04]  /*9070*/  STL.64 [R1+0xf0], R2 ;  /* 0x0000f00201007387 */ /* 0x0003e80000100a00 */
[----:B------:R-:W2:Y:S04]  /*9080*/  LDL.LU R252, [R1+0x18c] ;  /* 0x00018c0001fc7983 */ /* 0x000ea80000300800 */
[----:B------:R1:W-:Y:S01]  /*9090*/  LDGSTS.E [R12+0xc008], desc[UR16][R2.64], P1 ;  /* 0x0c008000020c7fae */ /* 0x0003e20008921850 */
[----:B------:R-:W-:Y:S01]  /*90a0*/  ISETP.NE.U32.AND P1, PT, R120, RZ, PT ;  /* 0x000000ff7800720c */ /* 0x000fe20003f25070 */
[----:B-1----:R-:W-:-:S05]  /*90b0*/  IMAD.WIDE R2, R5, 0x4, R146 ;  /* 0x0000000405027825 */ /* 0x002fca00078e0292 */
[----:B------:R1:W-:Y:S04]  /*90c0*/  STL.64 [R1+0xd0], R2 ;  /* 0x0000d00201007387 */ /* 0x0003e80000100a00 */
[----:B------:R1:W-:Y:S01]  /*90d0*/  LDGSTS.E [R12+0xe000], desc[UR16][R2.64], P0 ;  /* 0x0e000000020c7fae */ /* 0x0003e20008121850 */
[----:B------:R-:W-:-:S03]  /*90e0*/  ISETP.NE.U32.AND P0, PT, R117, RZ, PT ;  /* 0x000000ff7500720c */ /* 0x000fc60003f05070 */
[----:B------:R-:W2:Y:S01]  /*90f0*/  LDL.LU R120, [R1+0x190] ;  /* 0x0001900001787983 */ /* 0x000ea20000300800 */
[----:B-1----:R-:W-:-:S05]  /*9100*/  IMAD.WIDE R2, R5, 0x4, R110 ;  /* 0x0000000405027825 */ /* 0x002fca00078e026e */
[----:B------:R1:W-:Y:S04]  /*9110*/  STL.64 [R1+0xb8], R2 ;  /* 0x0000b80201007387 */ /* 0x0003e80000100a00 */
[----:B------:R-:W2:Y:S04]  /*9120*/  LDL.LU R117, [R1+0x194] ;  /* 0x0001940001757983 */ /* 0x000ea80000300800 */
[----:B------:R1:W-:Y:S01]  /*9130*/  LDGSTS.E [R12+0xe008], desc[UR16][R2.64], P1 ;  /* 0x0e008000020c7fae */ /* 0x0003e20008921850 */
[----:B---3--:R-:W-:Y:S01]  /*9140*/  ISETP.NE.U32.AND P1, PT, R121, RZ, PT ;  /* 0x000000ff7900720c */ /* 0x008fe20003f25070 */
[----:B-1----:R-:W-:-:S05]  /*9150*/  IMAD.WIDE R2, R5, 0x4, R126 ;  /* 0x0000000405027825 */ /* 0x002fca00078e027e */
[----:B------:R1:W-:Y:S04]  /*9160*/  STL.64 [R1+0x138], R2 ;  /* 0x0001380201007387 */ /* 0x0003e80000100a00 */
[----:B------:R-:W3:Y:S04]  /*9170*/  LDL.LU R121, [R1+0x198] ;  /* 0x0001980001797983 */ /* 0x000ee80000300800 */
[----:B------:R1:W-:Y:S01]  /*9180*/  LDGSTS.E [R13+0x8000], desc[UR16][R2.64], P0 ;  /* 0x08000000020d7fae */ /* 0x0003e20008121850 */
[----:B----4-:R-:W-:Y:S01]  /*9190*/  ISETP.NE.U32.AND P0, PT, R114, RZ, PT ;  /* 0x000000ff7200720c */ /* 0x010fe20003f05070 */
[----:B-1----:R-:W-:-:S05]  /*91a0*/  IMAD.WIDE R2, R5, 0x4, R238 ;  /* 0x0000000405027825 */ /* 0x002fca00078e02ee */
[----:B------:R1:W-:Y:S04]  /*91b0*/  STL.64 [R1+0x130], R2 ;  /* 0x0001300201007387 */ /* 0x0003e80000100a00 */
[----:B------:R-:W4:Y:S04]  /*91c0*/  LDL.LU R114, [R1+0x19c] ;  /* 0x00019c0001727983 */ /* 0x000f280000300800 */
[----:B------:R1:W-:Y:S01]  /*91d0*/  LDGSTS.E [R13+0x8008], desc[UR16][R2.64], P1 ;  /* 0x08008000020d7fae */ /* 0x0003e20008921850 */
[----:B------:R-:W-:-:S03]  /*91e0*/  ISETP.NE.U32.AND P1, PT, R115, RZ, PT ;  /* 0x000000ff7300720c */ /* 0x000fc60003f25070 */
[----:B------:R-:W4:Y:S01]  /*91f0*/  LDL.LU R115, [R1+0x1a0] ;  /* 0x0001a00001737983 */ /* 0x000f220000300800 */
[----:B-1----:R-:W-:-:S05]  /*9200*/  IMAD.WIDE R2, R5, 0x4, R236 ;  /* 0x0000000405027825 */ /* 0x002fca00078e02ec */
[----:B------:R1:W-:Y:S04]  /*9210*/  STL.64 [R1+0x108], R2 ;  /* 0x0001080201007387 */ /* 0x0003e80000100a00 */
[----:B------:R1:W-:Y:S01]  /*9220*/  LDGSTS.E [R13+0xa000], desc[UR16][R2.64], P0 ;  /* 0x0a000000020d7fae */ /* 0x0003e20008121850 */
[----:B------:R-:W-:-:S03]  /*9230*/  ISETP.NE.U32.AND P0, PT, R116, RZ, PT ;  /* 0x000000ff7400720c */ /* 0x000fc60003f05070 */
[----:B------:R-:W4:Y:S01]  /*9240*/  LDL.LU R116, [R1+0x1a4] ;  /* 0x0001a40001747983 */ /* 0x000f220000300800 */
[----:B-1----:R-:W-:-:S05]  /*9250*/  IMAD.WIDE R2, R5, 0x4, R234 ;  /* 0x0000000405027825 */ /* 0x002fca00078e02ea */
[----:B------:R1:W-:Y:S01]  /*9260*/  LDGSTS.E [R13+0xa008], desc[UR16][R2.64], P1 ;  /* 0x0a008000020d7fae */ /* 0x0003e20008921850 */
[----:B------:R-:W-:-:S03]  /*9270*/  ISETP.NE.U32.AND P1, PT, R112, RZ, PT ;  /* 0x000000ff7000720c */ /* 0x000fc60003f25070 */
[----:B------:R1:W-:Y:S02]  /*9280*/  STL.64 [R1+0x100], R2 ;  /* 0x0001000201007387 */ /* 0x0003e40000100a00 */
[----:B-1----:R-:W-:-:S05]  /*9290*/  IMAD.WIDE R2, R5, 0x4, R232 ;  /* 0x0000000405027825 */ /* 0x002fca00078e02e8 */
[----:B------:R1:W-:Y:S04]  /*92a0*/  STL.64 [R1+0xe8], R2 ;  /* 0x0000e80201007387 */ /* 0x0003e80000100a00 */
[----:B------:R1:W-:Y:S02]  /*92b0*/  LDGSTS.E [R13+0xc000], desc[UR16][R2.64], P0 ;  /* 0x0c000000020d7fae */ /* 0x0003e40008121850 */
[----:B-1----:R-:W-:-:S05]  /*92c0*/  IMAD.WIDE R2, R5, 0x4, R230 ;  /* 0x0000000405027825 */ /* 0x002fca00078e02e6 */
[----:B------:R1:W-:Y:S04]  /*92d0*/  STL.64 [R1+0xe0], R2 ;  /* 0x0000e00201007387 */ /* 0x0003e80000100a00 */
[----:B------:R1:W-:Y:S02]  /*92e0*/  LDGSTS.E [R13+0xc008], desc[UR16][R2.64], P1 ;  /* 0x0c008000020d7fae */ /* 0x0003e40008921850 */
[----:B-1----:R-:W-:-:S05]  /*92f0*/  IMAD.WIDE R2, R5, 0x4, R228 ;  /* 0x0000000405027825 */ /* 0x002fca00078e02e4 */
[----:B------:R1:W-:Y:S01]  /*9300*/  STL.64 [R1+0xd8], R2 ;  /* 0x0000d80201007387 */ /* 0x0003e20000100a00 */
[----:B--2---:R-:W-:-:S03]  /*9310*/  ISETP.NE.U32.AND P1, PT, R252, RZ, PT ;  /* 0x000000fffc00720c */ /* 0x004fc60003f25070 */
[----:B------:R-:W2:Y:S01]  /*9320*/  LDL.LU R252, [R1+0x1a8] ;  /* 0x0001a80001fc7983 */ /* 0x000ea20000300800 */
[----:B------:R-:W-:-:S13]  /*9330*/  ISETP.NE.U32.AND P0, PT, R113, RZ, PT ;  /* 0x000000ff7100720c */ /* 0x000fda0003f05070 */
[----:B------:R1:W-:Y:S02]  /*9340*/  LDGSTS.E [R13+0xe000], desc[UR16][R2.64], P0 ;  /* 0x0e000000020d7fae */ /* 0x0003e40008121850 */
[----:B-1----:R-:W-:Y:S01]  /*9350*/  IMAD.WIDE R2, R5, 0x4, R226 ;  /* 0x0000000405027825 */ /* 0x002fe200078e02e2 */
[----:B------:R-:W-:-:S04]  /*9360*/  ISETP.NE.U32.AND P0, PT, R120, RZ, PT ;  /* 0x000000ff7800720c */ /* 0x000fc80003f05070 */
[----:B------:R1:W-:Y:S04]  /*9370*/  LDGSTS.E [R13+0xe008], desc[UR16][R2.64], P1 ;  /* 0x0e008000020d7fae */ /* 0x0003e80008921850 */
[----:B------:R1:W-:Y:S01]  /*9380*/  STL.64 [R1+0xc8], R2 ;  /* 0x0000c80201007387 */ /* 0x0003e20000100a00 */
[----:B------:R-:W-:-:S03]  /*9390*/  ISETP.NE.U32.AND P1, PT, R117, RZ, PT ;  /* 0x000000ff7500720c */ /* 0x000fc60003f25070 */
[----:B------:R-:W2:Y:S01]  /*93a0*/  LDL.LU R117, [R1+0x1ac] ;  /* 0x0001ac0001757983 */ /* 0x000ea20000300800 */
[----:B-1----:R-:W-:-:S05]  /*93b0*/  IMAD.WIDE R2, R5, 0x4, R224 ;  /* 0x0000000405027825 */ /* 0x002fca00078e02e0 */
[----:B------:R1:W-:Y:S04]  /*93c0*/  LDGSTS.E [R14+0x8000], desc[UR16][R2.64], P0 ;  /* 0x08000000020e7fae */ /* 0x0003e80008121850 */
[----:B------:R1:W-:Y:S01]  /*93d0*/  STL.64 [R1+0x128], R2 ;  /* 0x0001280201007387 */ /* 0x0003e20000100a00 */
[----:B---3--:R-:W-:Y:S01]  /*93e0*/  ISETP.NE.U32.AND P0, PT, R121, RZ, PT ;  /* 0x000000ff7900720c */ /* 0x008fe20003f05070 */
[----:B-1----:R-:W-:-:S05]  /*93f0*/  IMAD.WIDE R2, R5, 0x4, R222 ;  /* 0x0000000405027825 */ /* 0x002fca00078e02de */
[----:B------:R1:W-:Y:S04]  /*9400*/  STL.64 [R1+0x120], R2 ;  /* 0x0001200201007387 */ /* 0x0003e80000100a00 */
[----:B------:R1:W-:Y:S04]  /*9410*/  LDGSTS.E [R14+0x8008], desc[UR16][R2.64], P1 ;  /* 0x08008000020e7fae */ /* 0x0003e80008921850 */
[----:B------:R-:W3:Y:S01]  /*9420*/  LDL.LU R120, [R1+0x1b0] ;  /* 0x0001b00001787983 */ /* 0x000ee20000300800 */
[----:B-1----:R-:W-:Y:S01]  /*9430*/  IMAD.WIDE R2, R5, 0x4, R220 ;  /* 0x0000000405027825 */ /* 0x002fe200078e02dc */
[----:B----4-:R-:W-:-:S04]  /*9440*/  ISETP.NE.U32.AND P1, PT, R114, RZ, PT ;  /* 0x000000ff7200720c */ /* 0x010fc80003f25070 */
[----:B------:R1:W-:Y:S04]  /*9450*/  LDGSTS.E [R14+0xa000], desc[UR16][R2.64], P0 ;  /* 0x0a000000020e7fae */ /* 0x0003e80008121850 */
[----:B------:R1:W-:Y:S01]  /*9460*/  STL.64 [R1+0xc0], R2 ;  /* 0x0000c00201007387 */ /* 0x0003e20000100a00 */
[----:B------:R-:W-:-:S03]  /*9470*/  ISETP.NE.U32.AND P0, PT, R115, RZ, PT ;  /* 0x000000ff7300720c */ /* 0x000fc60003f05070 */
[----:B------:R-:W4:Y:S01]  /*9480*/  LDL.LU R121, [R1+0x1b4] ;  /* 0x0001b40001797983 */ /* 0x000f220000300800 */
[----:B-1----:R-:W-:-:S05]  /*9490*/  IMAD.WIDE R2, R5, 0x4, R218 ;  /* 0x0000000405027825 */ /* 0x002fca00078e02da */
[----:B------:R1:W-:Y:S04]  /*94a0*/  STL.64 [R1+0xb0], R2 ;  /* 0x0000b00201007387 */ /* 0x0003e80000100a00 */
[----:B------:R1:W-:Y:S01]  /*94b0*/  LDGSTS.E [R14+0xa008], desc[UR16][R2.64], P1 ;  /* 0x0a008000020e7fae */ /* 0x0003e20008921850 */
[----:B------:R-:W-:Y:S01]  /*94c0*/  ISETP.NE.U32.AND P1, PT, R116, RZ, PT ;  /* 0x000000ff7400720c */ /* 0x000fe20003f25070 */
[----:B-1----:R-:W-:-:S05]  /*94d0*/  IMAD.WIDE R2, R5, 0x4, R216 ;  /* 0x0000000405027825 */ /* 0x002fca00078e02d8 */
[----:B------:R1:W-:Y:S04]  /*94e0*/  STL.64 [R1+0xa8], R2 ;  /* 0x0000a80201007387 */ /* 0x0003e80000100a00 */
[----:B------:R1:W-:Y:S01]  /*94f0*/  LDGSTS.E [R14+0xc000], desc[UR16][R2.64], P0 ;  /* 0x0c000000020e7fae */ /* 0x0003e20008121850 */
[----:B------:R-:W-:-:S03]  /*9500*/  ISETP.NE.U32.AND P0, PT, R141, RZ, PT ;  /* 0x000000ff8d00720c */ /* 0x000fc60003f05070 */
[----:B------:R-:W4:Y:S01]  /*9510*/  LDL.LU R114, [R1+0x1b8] ;  /* 0x0001b80001727983 */ /* 0x000f220000300800 */
[----:B-1----:R-:W-:-:S05]  /*9520*/  IMAD.WIDE R2, R5, 0x4, R214 ;  /* 0x0000000405027825 */ /* 0x002fca00078e02d6 */
[----:B------:R1:W-:Y:S04]  /*9530*/  STL.64 [R1+0xa0], R2 ;  /* 0x0000a00201007387 */ /* 0x0003e80000100a00 */
[----:B------:R-:W4:Y:S04]  /*9540*/  LDL.LU R115, [R1+0x1bc] ;  /* 0x0001bc0001737983 */ /* 0x000f280000300800 */
[----:B------:R1:W-:Y:S02]  /*9550*/  LDGSTS.E [R14+0xc008], desc[UR16][R2.64], P1 ;  /* 0x0c008000020e7fae */ /* 0x0003e40008921850 */
[----:B-1----:R-:W-:-:S05]  /*9560*/  IMAD.WIDE R2, R5, 0x4, R212 ;  /* 0x0000000405027825 */ /* 0x002fca00078e02d4 */
[----:B------:R1:W-:Y:S04]  /*9570*/  STL.64 [R1+0x98], R2 ;  /* 0x0000980201007387 */ /* 0x0003e80000100a00 */
[----:B------:R1:W-:Y:S04]  /*9580*/  LDGSTS.E [R14+0xe000], desc[UR16][R2.64], P0 ;  /* 0x0e000000020e7fae */ /* 0x0003e80008121850 */
[----:B------:R-:W4:Y:S01]  /*9590*/  LDL.LU R116, [R1+0x1c0] ;  /* 0x0001c00001747983 */ /* 0x000f220000300800 */
[----:B--2---:R-:W-:-:S03]  /*95a0*/  ISETP.NE.U32.AND P0, PT, R252, RZ, PT ;  /* 0x000000fffc00720c */ /* 0x004fc60003f05070 */
[----:B------:R-:W2:Y:S01]  /*95b0*/  LDL.LU R252, [R1+0x1c4] ;  /* 0x0001c40001fc7983 */ /* 0x000ea20000300800 */
[----:B------:R-:W-:Y:S01]  /*95c0*/  ISETP.NE.U32.AND P1, PT, R140, RZ, PT ;  /* 0x000000ff8c00720c */ /* 0x000fe20003f25070 */
[----:B------:R-:W-:-:S05]  /*95d0*/  IMAD.WIDE R140, R5, 0x4, R210 ;  /* 0x00000004058c7825 */ /* 0x000fca00078e02d2 */
[----:B------:R-:W-:Y:S07]  /*95e0*/  STL.64 [R1+0x3f0], R140 ;  /* 0x0003f08c01007387 */ /* 0x000fee0000100a00 */
[----:B------:R-:W-:Y:S01]  /*95f0*/  LDGSTS.E [R14+0xe008], desc[UR16][R140.64], P1 ;  /* 0x0e0080008c0e7fae */ /* 0x000fe20008921850 */
[----:B-1----:R-:W-:-:S04]  /*9600*/  IMAD.WIDE R2, R5, 0x4, R208 ;  /* 0x0000000405027825 */ /* 0x002fc800078e02d0 */
[----:B------:R-:W-:Y:S01]  /*9610*/  IMAD.WIDE R238, R5, 0x4, R206 ;  /* 0x0000000405ee7825 */ /* 0x000fe200078e02ce */
[----:B------:R-:W-:Y:S01]  /*9620*/  LDGSTS.E [R15+0x8000], desc[UR16][R2.64], P0 ;  /* 0x08000000020f7fae */ /* 0x000fe20008121850 */
[----:B------:R-:W-:-:S03]  /*9630*/  ISETP.NE.U32.AND P1, PT, R117, RZ, PT ;  /* 0x000000ff7500720c */ /* 0x000fc60003f25070 */
[----:B------:R-:W2:Y:S04]  /*9640*/  LDL.LU R117, [R1+0x1c8] ;  /* 0x0001c80001757983 */ /* 0x000ea80000300800 */
[----:B------:R-:W-:Y:S04]  /*9650*/  STL.64 [R1+0x3f8], R2 ;  /* 0x0003f80201007387 */ /* 0x000fe80000100a00 */
[----:B------:R-:W2:Y:S04]  /*9660*/  LDL.LU R113, [R1+0x1cc] ;  /* 0x0001cc0001717983 */ /* 0x000ea80000300800 */
[----:B------:R-:W-:Y:S01]  /*9670*/  LDGSTS.E [R15+0x8008], desc[UR16][R238.64], P1 ;  /* 0x08008000ee0f7fae */ /* 0x000fe20008921850 */
[----:B------:R-:W-:-:S04]  /*9680*/  IMAD.WIDE R236, R5, 0x4, R204 ;  /* 0x0000000405ec7825 */ /* 0x000fc800078e02cc */
[----:B------:R-:W-:Y:S01]  /*9690*/  IMAD.WIDE R234, R5, 0x4, R202 ;  /* 0x0000000405ea7825 */ /* 0x000fe200078e02ca */
[----:B---3--:R-:W-:Y:S02]  /*96a0*/  ISETP.NE.U32.AND P0, PT, R120, RZ, PT ;  /* 0x000000ff7800720c */ /* 0x008fe40003f05070 */
[----:B------:R-:W3:Y:S04]  /*96b0*/  LDL.LU R120, [R1+0x1d0] ;  /* 0x0001d00001787983 */ /* 0x000ee80000300800 */
[----:B------:R-:W-:Y:S07]  /*96c0*/  STL.64 [R1+0x400], R238 ;  /* 0x000400ee01007387 */ /* 0x000fee0000100a00 */
[----:B------:R-:W-:Y:S01]  /*96d0*/  LDGSTS.E [R15+0xa000], desc[UR16][R236.64], P0 ;  /* 0x0a000000ec0f7fae */ /* 0x000fe20008121850 */
[----:B----4-:R-:W-:-:S03]  /*96e0*/  ISETP.NE.U32.AND P1, PT, R121, RZ, PT ;  /* 0x000000ff7900720c */ /* 0x010fc60003f25070 */
[----:B------:R-:W4:Y:S04]  /*96f0*/  LDL.LU R121, [R1+0x1d4] ;  /* 0x0001d40001797983 */ /* 0x000f280000300800 */
[----:B------:R1:W-:Y:S06]  /*9700*/  STL.64 [R1+0x408], R236 ;  /* 0x000408ec01007387 */ /* 0x0003ec0000100a00 */
[----:B------:R-:W-:Y:S01]  /*9710*/  LDGSTS.E [R15+0xa008], desc[UR16][R234.64], P1 ;  /* 0x0a008000ea0f7fae */ /* 0x000fe20008921850 */
[----:B------:R-:W-:-:S04]  /*9720*/  IMAD.WIDE R232, R5, 0x4, R200 ;  /* 0x0000000405e87825 */ /* 0x000fc800078e02c8 */
[----:B------:R-:W-:Y:S01]  /*9730*/  IMAD.WIDE R230, R5, 0x4, R198 ;  /* 0x0000000405e67825 */ /* 0x000fe200078e02c6 */
[----:B------:R-:W-:Y:S02]  /*9740*/  ISETP.NE.U32.AND P0, PT, R114, RZ, PT ;  /* 0x000000ff7200720c */ /* 0x000fe40003f05070 */
[----:B------:R-:W4:Y:S04]  /*9750*/  LDL.LU R114, [R1+0x1d8] ;  /* 0x0001d80001727983 */ /* 0x000f280000300800 */
[----:B------:R1:W-:Y:S07]  /*9760*/  STL.64 [R1+0x410], R234 ;  /* 0x000410ea01007387 */ /* 0x0003ee0000100a00 */
[----:B------:R-:W-:Y:S01]  /*9770*/  LDGSTS.E [R15+0xc000], desc[UR16][R232.64], P0 ;  /* 0x0c000000e80f7fae */ /* 0x000fe20008121850 */
[----:B------:R-:W-:-:S03]  /*9780*/  ISETP.NE.U32.AND P1, PT, R115, RZ, PT ;  /* 0x000000ff7300720c */ /* 0x000fc60003f25070 */
[----:B------:R-:W4:Y:S10]  /*9790*/  LDL.LU R115, [R1+0x1dc] ;  /* 0x0001dc0001737983 */ /* 0x000f340000300800 */
[----:B------:R-:W-:Y:S01]  /*97a0*/  LDGSTS.E [R15+0xc008], desc[UR16][R230.64], P1 ;  /* 0x0c008000e60f7fae */ /* 0x000fe20008921850 */
[----:B------:R-:W-:-:S03]  /*97b0*/  ISETP.NE.U32.AND P0, PT, R116, RZ, PT ;  /* 0x000000ff7400720c */ /* 0x000fc60003f05070 */
[----:B------:R-:W4:Y:S01]  /*97c0*/  LDL.LU R116, [R1+0x1e0] ;  /* 0x0001e00001747983 */ /* 0x000f220000300800 */
[----:B--2---:R-:W-:-:S03]  /*97d0*/  ISETP.NE.U32.AND P1, PT, R252, RZ, PT ;  /* 0x000000fffc00720c */ /* 0x004fc60003f25070 */
[----:B------:R-:W2:Y:S01]  /*97e0*/  LDL.LU R252, [R1+0x1e4] ;  /* 0x0001e40001fc7983 */ /* 0x000ea20000300800 */
[----:B------:R-:W-:-:S05]  /*97f0*/  IMAD.WIDE R228, R5, 0x4, R196 ;  /* 0x0000000405e47825 */ /* 0x000fca00078e02c4 */
[----:B------:R-:W-:Y:S01]  /*9800*/  LDGSTS.E [R15+0xe000], desc[UR16][R228.64], P0 ;  /* 0x0e000000e40f7fae */ /* 0x000fe20008121850 */
[----:B------:R-:W-:-:S05]  /*9810*/  IMAD.WIDE R224, R5, 0x4, R194 ;  /* 0x0000000405e07825 */ /* 0x000fca00078e02c2 */
[----:B------:R-:W-:Y:S01]  /*9820*/  LDGSTS.E [R15+0xe008], desc[UR16][R224.64], P1 ;  /* 0x0e008000e00f7fae */ /* 0x000fe20008921850 */
[----:B------:R-:W-:-:S04]  /*9830*/  IMAD.WIDE R226, R5, 0x4, R192 ;  /* 0x0000000405e27825 */ /* 0x000fc800078e02c0 */
[----:B------:R-:W-:Y:S01]  /*9840*/  IMAD.WIDE R222, R5, 0x4, R190 ;  /* 0x0000000405de7825 */ /* 0x000fe200078e02be */
[----:B------:R-:W-:Y:S02]  /*9850*/  ISETP.NE.U32.AND P0, PT, R117, RZ, PT ;  /* 0x000000ff7500720c */ /* 0x000fe40003f05070 */
[----:B------:R-:W2:Y:S04]  /*9860*/  LDL.LU R117, [R1+0x1e8] ;  /* 0x0001e80001757983 */ /* 0x000ea80000300800 */
[----:B------:R-:W2:Y:S01]  /*9870*/  LDL.LU R123, [R1+0x1ec] ;  /* 0x0001ec00017b7983 */ /* 0x000ea20000300800 */
[----:B------:R-:W-:-:S03]  /*9880*/  ISETP.NE.U32.AND P1, PT, R113, RZ, PT ;  /* 0x000000ff7100720c */ /* 0x000fc60003f25070 */
[----:B------:R-:W2:Y:S04]  /*9890*/  LDL.LU R112, [R1+0x1f0] ;  /* 0x0001f00001707983 */ /* 0x000ea80000300800 */
[----:B------:R-:W2:Y:S04]  /*98a0*/  LDL.LU R113, [R1+0x1f4] ;  /* 0x0001f40001717983 */ /* 0x000ea80000300800 */
[----:B------:R-:W-:Y:S04]  /*98b0*/  LDGSTS.E [R240+0x8000], desc[UR16][R226.64], P0 ;  /* 0x08000000e2f07fae */ /* 0x000fe80008121850 */
[----:B------:R-:W-:Y:S01]  /*98c0*/  LDGSTS.E [R240+0x8008], desc[UR16][R222.64], P1 ;  /* 0x08008000def07fae */ /* 0x000fe20008921850 */
[----:B------:R-:W-:-:S04]  /*98d0*/  IMAD.WIDE R188, R5, 0x4, R188 ;  /* 0x0000000405bc7825 */ /* 0x000fc800078e02bc */
[C---:B------:R-:W-:Y:S01]  /*98e0*/  IMAD.WIDE R186, R5.reuse, 0x4, R186 ;  /* 0x0000000405ba7825 */ /* 0x040fe200078e02ba */
[----:B---3--:R-:W-:Y:S02]  /*98f0*/  ISETP.NE.U32.AND P0, PT, R120, RZ, PT ;  /* 0x000000ff7800720c */ /* 0x008fe40003f05070 */
[----:B------:R-:W3:Y:S01]  /*9900*/  LDL.LU R120, [R1+0x1f8] ;  /* 0x0001f80001787983 */ /* 0x000ee20000300800 */
[----:B------:R-:W-:-:S10]  /*9910*/  IMAD.WIDE R218, R5, 0x4, R184 ;  /* 0x0000000405da7825 */ /* 0x000fd400078e02b8 */
[----:B------:R-:W-:Y:S01]  /*9920*/  LDGSTS.E [R240+0xa000], desc[UR16][R188.64], P0 ;  /* 0x0a000000bcf07fae */ /* 0x000fe20008121850 */
[----:B----4-:R-:W-:-:S03]  /*9930*/  ISETP.NE.U32.AND P1, PT, R121, RZ, PT ;  /* 0x000000ff7900720c */ /* 0x010fc60003f25070 */
[----:B------:R-:W4:Y:S01]  /*9940*/  LDL.LU R121, [R1+0x1fc] ;  /* 0x0001fc0001797983 */ /* 0x000f220000300800 */
[----:B------:R-:W-:-:S09]  /*9950*/  IMAD.WIDE R182, R5, 0x4, R182 ;  /* 0x0000000405b67825 */ /* 0x000fd200078e02b6 */
[----:B------:R-:W-:Y:S01]  /*9960*/  LDGSTS.E [R240+0xa008], desc[UR16][R186.64], P1 ;  /* 0x0a008000baf07fae */ /* 0x000fe20008921850 */
[----:B------:R-:W-:-:S03]  /*9970*/  ISETP.NE.U32.AND P0, PT, R114, RZ, PT ;  /* 0x000000ff7200720c */ /* 0x000fc60003f05070 */
[----:B------:R-:W4:Y:S10]  /*9980*/  LDL.LU R114, [R1+0x200] ;  /* 0x0002000001727983 */ /* 0x000f340000300800 */
        /* <DEDUP_REMOVED lines=8> */
[----:B------:R-:W-:-:S04]  /*9a10*/  IMAD.WIDE R184, R5, 0x4, R180 ;  /* 0x0000000405b87825 */ /* 0x000fc800078e02b4 */
[C---:B------:R-:W-:Y:S01]  /*9a20*/  IMAD.WIDE R180, R5.reuse, 0x4, R178 ;  /* 0x0000000405b47825 */ /* 0x040fe200078e02b2 */
[----:B------:R-:W-:Y:S04]  /*9a30*/  LDGSTS.E [R240+0xe000], desc[UR16][R184.64], P0 ;  /* 0x0e000000b8f07fae */ /* 0x000fe80008121850 */
[----:B------:R-:W-:Y:S01]  /*9a40*/  LDGSTS.E [R240+0xe008], desc[UR16][R180.64], P1 ;  /* 0x0e008000b4f07fae */ /* 0x000fe20008921850 */
[----:B------:R-:W-:-:S04]  /*9a50*/  IMAD.WIDE R220, R5, 0x4, R176 ;  /* 0x0000000405dc7825 */ /* 0x000fc800078e02b0 */
[----:B------:R-:W-:-:S04]  /*9a60*/  IMAD.WIDE R216, R5, 0x4, R174 ;  /* 0x0000000405d87825 */ /* 0x000fc800078e02ae */
[----:B------:R-:W-:Y:S01]  /*9a70*/  IMAD.WIDE R214, R5, 0x4, R172 ;  /* 0x0000000405d67825 */ /* 0x000fe200078e02ac */
[----:B------:R-:W-:-:S03]  /*9a80*/  ISETP.NE.U32.AND P0, PT, R117, RZ, PT ;  /* 0x000000ff7500720c */ /* 0x000fc60003f05070 */
[----:B------:R-:W-:Y:S01]  /*9a90*/  IMAD.WIDE R212, R5, 0x4, R170 ;  /* 0x0000000405d47825 */ /* 0x000fe200078e02aa */
[----:B------:R-:W2:Y:S01]  /*9aa0*/  LDL.LU R117, [R1+0x210] ;  /* 0x0002100001757983 */ /* 0x000ea20000300800 */
[----:B------:R-:W-:-:S08]  /*9ab0*/  ISETP.NE.U32.AND P1, PT, R123, RZ, PT ;  /* 0x000000ff7b00720c */ /* 0x000fd00003f25070 */
[----:B------:R-:W-:Y:S01]  /*9ac0*/  LDGSTS.E [R241+0x8000], desc[UR16][R220.64], P0 ;  /* 0x08000000dcf17fae */ /* 0x000fe20008121850 */
[----:B------:R-:W-:-:S04]  /*9ad0*/  ISETP.NE.U32.AND P0, PT, R112, RZ, PT ;  /* 0x000000ff7000720c */ /* 0x000fc80003f05070 */
[----:B------:R-:W-:Y:S01]  /*9ae0*/  LDGSTS.E [R241+0x8008], desc[UR16][R216.64], P1 ;  /* 0x08008000d8f17fae */ /* 0x000fe20008921850 */
[----:B------:R-:W-:-:S08]  /*9af0*/  ISETP.NE.U32.AND P1, PT, R113, RZ, PT ;  /* 0x000000ff7100720c */ /* 0x000fd00003f25070 */
[----:B------:R-:W-:Y:S05]  /*9b00*/  LDGSTS.E [R241+0xa000], desc[UR16][R214.64], P0 ;  /* 0x0a000000d6f17fae */ /* 0x000fea0008121850 */
[----:B------:R-:W-:Y:S01]  /*9b10*/  LDGSTS.E [R241+0xa008], desc[UR16][R212.64], P1 ;  /* 0x0a008000d4f17fae */ /* 0x000fe20008921850 */
[----:B---3--:R-:W-:Y:S01]  /*9b20*/  ISETP.NE.U32.AND P0, PT, R120, RZ, PT ;  /* 0x000000ff7800720c */ /* 0x008fe20003f05070 */
[----:B------:R-:W-:-:S04]  /*9b30*/  IMAD.WIDE R210, R5, 0x4, R168 ;  /* 0x0000000405d27825 */ /* 0x000fc800078e02a8 */
[----:B------:R-:W-:-:S08]  /*9b40*/  IMAD.WIDE R208, R5, 0x4, R166 ;  /* 0x0000000405d07825 */ /* 0x000fd000078e02a6 */
[----:B------:R-:W-:Y:S01]  /*9b50*/  LDGSTS.E [R241+0xc000], desc[UR16][R210.64], P0 ;  /* 0x0c000000d2f17fae */ /* 0x000fe20008121850 */
[----:B----4-:R-:W-:Y:S01]  /*9b60*/  ISETP.NE.U32.AND P1, PT, R121, RZ, PT ;  /* 0x000000ff7900720c */ /* 0x010fe20003f25070 */
[----:B------:R-:W-:-:S12]  /*9b70*/  IMAD.WIDE R206, R5, 0x4, R164 ;  /* 0x0000000405ce7825 */ /* 0x000fd800078e02a4 */
[----:B------:R-:W-:Y:S01]  /*9b80*/  LDGSTS.E [R241+0xc008], desc[UR16][R208.64], P1 ;  /* 0x0c008000d0f17fae */ /* 0x000fe20008921850 */
[----:B------:R-:W-:Y:S01]  /*9b90*/  IMAD.WIDE R204, R5, 0x4, R162 ;  /* 0x0000000405cc7825 */ /* 0x000fe200078e02a2 */
[----:B------:R-:W-:-:S13]  /*9ba0*/  ISETP.NE.U32.AND P0, PT, R114, RZ, PT ;  /* 0x000000ff7200720c */ /* 0x000fda0003f05070 */
[----:B------:R-:W-:Y:S01]  /*9bb0*/  LDGSTS.E [R241+0xe000], desc[UR16][R206.64], P0 ;  /* 0x0e000000cef17fae */ /* 0x000fe20008121850 */
[----:B------:R-:W-:-:S13]  /*9bc0*/  ISETP.NE.U32.AND P1, PT, R115, RZ, PT ;  /* 0x000000ff7300720c */ /* 0x000fda0003f25070 */
[----:B------:R-:W-:Y:S01]  /*9bd0*/  LDGSTS.E [R241+0xe008], desc[UR16][R204.64], P1 ;  /* 0x0e008000ccf17fae */ /* 0x000fe20008921850 */
[----:B--2---:R-:W-:-:S03]  /*9be0*/  ISETP.NE.U32.AND P1, PT, R252, RZ, PT ;  /* 0x000000fffc00720c */ /* 0x004fc60003f25070 */
[----:B------:R-:W2:Y:S01]  /*9bf0*/  LDL.LU R252, [R1+0x214] ;  /* 0x0002140001fc7983 */ /* 0x000ea20000300800 */
[----:B------:R-:W-:Y:S01]  /*9c00*/  ISETP.NE.U32.AND P0, PT, R116, RZ, PT ;  /* 0x000000ff7400720c */ /* 0x000fe20003f05070 */
[----:B------:R-:W-:-:S04]  /*9c10*/  IMAD.WIDE R160, R5, 0x4, R160 ;  /* 0x0000000405a07825 */ /* 0x000fc800078e02a0 */
[----:B------:R-:W-:-:S08]  /*9c20*/  IMAD.WIDE R158, R5, 0x4, R158 ;  /* 0x00000004059e7825 */ /* 0x000fd000078e029e */
[----:B------:R-:W-:Y:S04]  /*9c30*/  LDGSTS.E [R242+0x8000], desc[UR16][R160.64], P0 ;  /* 0x08000000a0f27fae */ /* 0x000fe80008121850 */
[----:B------:R-:W-:Y:S01]  /*9c40*/  LDGSTS.E [R242+0x8008], desc[UR16][R158.64], P1 ;  /* 0x080080009ef27fae */ /* 0x000fe20008921850 */
[----:B------:R-:W-:-:S03]  /*9c50*/  ISETP.NE.U32.AND P1, PT, R8, RZ, PT ;  /* 0x000000ff0800720c */ /* 0x000fc60003f25070 */
[----:B------:R-:W3:Y:S01]  /*9c60*/  LDL.LU R8, [R1+0x460] ;  /* 0x0004600001087983 */ /* 0x000ee20000300800 */
[----:B------:R-:W-:-:S04]  /*9c70*/  IMAD.WIDE R156, R5, 0x4, R156 ;  /* 0x00000004059c7825 */ /* 0x000fc800078e029c */
[----:B------:R-:W-:Y:S01]  /*9c80*/  IMAD.WIDE R132, R5, 0x4, R132 ;  /* 0x0000000405847825 */ /* 0x000fe200078e0284 */
[----:B------:R-:W-:-:S03]  /*9c90*/  ISETP.NE.U32.AND P0, PT, R117, RZ, PT ;  /* 0x000000ff7500720c */ /* 0x000fc60003f05070 */
[----:B------:R-:W-:-:S10]  /*9ca0*/  IMAD.WIDE R154, R5, 0x4, R154 ;  /* 0x00000004059a7825 */ /* 0x000fd400078e029a */
[----:B------:R-:W-:Y:S01]  /*9cb0*/  LDGSTS.E [R242+0xa000], desc[UR16][R156.64], P0 ;  /* 0x0a0000009cf27fae */ /* 0x000fe20008121850 */
[----:B------:R-:W-:-:S03]  /*9cc0*/  LOP3.LUT P0, RZ, R6, 0x80000000, RZ, 0xc0, !PT ;  /* 0x8000000006ff7812 */ /* 0x000fc6000780c0ff */
[----:B------:R-:W-:Y:S01]  /*9cd0*/  LDGSTS.E [R242+0xa008], desc[UR16][R132.64], P1 ;  /* 0x0a00800084f27fae */ /* 0x000fe20008921850 */
[----:B------:R-:W-:Y:S01]  /*9ce0*/  ISETP.NE.U32.AND P1, PT, R4, RZ, PT ;  /* 0x000000ff0400720c */ /* 0x000fe20003f25070 */
[----:B------:R-:W-:-:S04]  /*9cf0*/  IMAD.WIDE R152, R5, 0x4, R152 ;  /* 0x0000000405987825 */ /* 0x000fc800078e0298 */
[----:B------:R-:W-:-:S04]  /*9d00*/  IMAD.WIDE R142, R5, 0x4, R142 ;  /* 0x00000004058e7825 */ /* 0x000fc800078e028e */
[----:B------:R-:W-:Y:S04]  /*9d10*/  LDGSTS.E [R242+0xc000], desc[UR16][R154.64], P0 ;  /* 0x0c0000009af27fae */ /* 0x000fe80008121850 */
[----:B------:R-:W-:Y:S04]  /*9d20*/  LDGSTS.E [R242+0xc008], desc[UR16][R152.64], P1 ;  /* 0x0c00800098f27fae */ /* 0x000fe80008921850 */
[----:B------:R-:W-:Y:S01]  /*9d30*/  LDGSTS.E [R242+0xe000], desc[UR16][R142.64], P2 ;  /* 0x0e0000008ef27fae */ /* 0x000fe20009121850 */
[----:B------:R-:W-:-:S04]  /*9d40*/  IMAD.WIDE R144, R5, 0x4, R144 ;  /* 0x0000000405907825 */ /* 0x000fc800078e0290 */
[C---:B------:R-:W-:Y:S01]  /*9d50*/  IMAD.WIDE R136, R5.reuse, 0x4, R136 ;  /* 0x0000000405887825 */ /* 0x040fe200078e0288 */
[----:B------:R-:W-:Y:S03]  /*9d60*/  LDGSTS.E [R242+0xe008], desc[UR16][R144.64], P3 ;  /* 0x0e00800090f27fae */ /* 0x000fe60009921850 */
[C---:B------:R-:W-:Y:S01]  /*9d70*/  IMAD.WIDE R138, R5.reuse, 0x4, R138 ;  /* 0x00000004058a7825 */ /* 0x040fe200078e028a */
[----:B------:R-:W-:Y:S03]  /*9d80*/  LDGSTS.E [R243+0x8000], desc[UR16][R136.64], P4 ;  /* 0x0800000088f37fae */ /* 0x000fe6000a121850 */
[C---:B------:R-:W-:Y:S01]  /*9d90*/  IMAD.WIDE R134, R5.reuse, 0x4, R134 ;  /* 0x0000000405867825 */ /* 0x040fe200078e0286 */
[----:B------:R-:W-:Y:S03]  /*9da0*/  LDGSTS.E [R243+0x8008], desc[UR16][R138.64], P5 ;  /* 0x080080008af37fae */ /* 0x000fe6000a921850 */
[----:B------:R-:W-:Y:S01]  /*9db0*/  IMAD.WIDE R148, R5, 0x4, R148 ;  /* 0x0000000405947825 */ /* 0x000fe200078e0294 */
[----:B------:R-:W-:Y:S01]  /*9dc0*/  LDGSTS.E [R243+0xa000], desc[UR16][R134.64], P6 ;  /* 0x0a00000086f37fae */ /* 0x000fe2000b121850 */
[----:B------:R-:W-:-:S02]  /*9dd0*/  ISETP.NE.U32.AND P3, PT, R11, RZ, PT ;  /* 0x000000ff0b00720c */ /* 0x000fc40003f65070 */
[----:B------:R-:W-:Y:S02]  /*9de0*/  ISETP.NE.U32.AND P5, PT, R7, RZ, PT ;  /* 0x000000ff0700720c */ /* 0x000fe40003fa5070 */
[----:B--2---:R-:W-:-:S13]  /*9df0*/  ISETP.NE.U32.AND P2, PT, R252, RZ, PT ;  /* 0x000000fffc00720c */ /* 0x004fda0003f45070 */
[----:B------:R-:W-:Y:S01]  /*9e00*/  LDGSTS.E [R243+0xa008], desc[UR16][R148.64], P2 ;  /* 0x0a00800094f37fae */ /* 0x000fe20009121850 */
[----:B------:R-:W-:-:S03]  /*9e10*/  ISETP.NE.U32.AND P2, PT, R9, RZ, PT ;  /* 0x000000ff0900720c */ /* 0x000fc60003f45070 */
[----:B------:R-:W5:Y:S04]  /*9e20*/  LDL.LU R9, [R1+0x45c] ;  /* 0x00045c0001097983 */ /* 0x000f680000300800 */
[----:B------:R-:W2:Y:S04]  /*9e30*/  LDL.LU R11, [R1+0x458] ;  /* 0x00045800010b7983 */ /* 0x000ea80000300800 */
[----:B------:R-:W4:Y:S04]  /*9e40*/  LDL.LU.64 R122, [R1+0x80] ;  /* 0x00008000017a7983 */ /* 0x000f280000300a00 */
[----:B------:R-:W4:Y:S04]  /*9e50*/  LDL.LU.64 R112, [R1+0x78] ;  /* 0x0000780001707983 */ /* 0x000f280000300a00 */
[----:B------:R-:W4:Y:S04]  /*9e60*/  LDL.LU.64 R114, [R1+0x70] ;  /* 0x0000700001727983 */ /* 0x000f280000300a00 */
[----:B------:R-:W4:Y:S04]  /*9e70*/  LDL.LU.64 R116, [R1+0x68] ;  /* 0x0000680001747983 */ /* 0x000f280000300a00 */
[----:B------:R-:W4:Y:S04]  /*9e80*/  LDL.LU.64 R120, [R1+0x60] ;  /* 0x0000600001787983 */ /* 0x000f280000300a00 */
[----:B------:R-:W4:Y:S04]  /*9e90*/  LDL.LU.64 R146, [R1+0x40] ;  /* 0x0000400001927983 */ /* 0x000f280000300a00 */
[----:B-1----:R-:W4:Y:S04]  /*9ea0*/  LDL.LU.64 R236, [R1+0x38] ;  /* 0x0000380001ec7983 */ /* 0x002f280000300a00 */
[----:B------:R-:W4:Y:S04]  /*9eb0*/  LDL.LU.64 R238, [R1+0x30] ;  /* 0x0000300001ee7983 */ /* 0x000f280000300a00 */
[----:B------:R-:W4:Y:S04]  /*9ec0*/  LDL.LU.64 R2, [R1+0x28] ;  /* 0x0000280001027983 */ /* 0x000f280000300a00 */
[----:B------:R-:W5:Y:S04]  /*9ed0*/  LDL.LU R7, [R1+0x454] ;  /* 0x0004540001077983 */ /* 0x000f680000300800 */
[----:B------:R-:W4:Y:S01]  /*9ee0*/  LDL.LU.64 R140, [R1] ;  /* 0x00000000018c7983 */ /* 0x000f220000300a00 */
[----:B------:R-:W1:Y:S01]  /*9ef0*/  S2R R4, SR_TID.X ;  /* 0x0000000000047919 */ /* 0x000e620000002100 */
[----:B------:R-:W-:Y:S01]  /*9f00*/  UIADD3 UR4, UR4, -0x100, URZ ;  /* 0xffffff0004047890 */ /* 0x000fe2000fffe03f */
[----:B------:R-:W-:-:S02]  /*9f10*/  LOP3.LUT P0, RZ, R6, 0x40000000, RZ, 0xc0, !PT ;  /* 0x4000000006ff7812 */ /* 0x000fc4000780c0ff */
[----:B---3--:R-:W-:Y:S01]  /*9f20*/  ISETP.GT.AND P4, PT, R8, 0x17f, PT ;  /* 0x0000017f0800780c */ /* 0x008fe20003f84270 */
[----:B------:R-:W-:-:S05]  /*9f30*/  IMAD.WIDE R118, R5, 0x4, R118 ;  /* 0x0000000405767825 */ /* 0x000fca00078e0276 */
[----:B------:R-:W-:Y:S01]  /*9f40*/  LDGSTS.E [R243+0xc000], desc[UR16][R118.64], P2 ;  /* 0x0c00000076f37fae */ /* 0x000fe20009121850 */
[----:B-1----:R-:W-:-:S04]  /*9f50*/  SHF.R.U32.HI R4, RZ, 0x6, R4 ;  /* 0x00000006ff047819 */ /* 0x002fc80000011604 */
[----:B------:R-:W-:-:S04]  /*9f60*/  SGXT.U32 R4, R4, 0x1 ;  /* 0x000000010404781a */ /* 0x000fc80000000000 */
[C---:B------:R-:W-:Y:S02]  /*9f70*/  ISETP.GE.AND P1, PT, R4.reuse, UR4, PT ;  /* 0x0000000404007c0c */ /* 0x040fe4000bf26270 */
[----:B------:R-:W-:Y:S02]  /*9f80*/  LOP3.LUT R252, R4, 0x2, RZ, 0xfc, !PT ;  /* 0x0000000204fc7812 */ /* 0x000fe400078efcff */
[----:B------:R-:W-:Y:S02]  /*9f90*/  SEL R6, RZ, 0x4, P1 ;  /* 0x00000004ff067807 */ /* 0x000fe40000800000 */
[----:B------:R-:W-:Y:S02]  /*9fa0*/  ISETP.GE.AND P1, PT, R252, UR4, PT ;  /* 0x00000004fc007c0c */ /* 0x000fe4000bf26270 */
[----:B------:R-:W-:Y:S02]  /*9fb0*/  SEL R6, R6, RZ, P4 ;  /* 0x000000ff06067207 */ /* 0x000fe40002000000 */
[----:B------:R-:W-:-:S02]  /*9fc0*/  LOP3.LUT R252, R4, 0x20, RZ, 0xfc, !PT ;  /* 0x0000002004fc7812 */ /* 0x000fc400078efcff */
[----:B------:R-:W-:Y:S02]  /*9fd0*/  ISETP.NE.U32.AND P6, PT, R6, RZ, PT ;  /* 0x000000ff0600720c */ /* 0x000fe40003fc5070 */
[----:B------:R-:W-:Y:S02]  /*9fe0*/  SEL R6, RZ, 0x4, P1 ;  /* 0x00000004ff067807 */ /* 0x000fe40000800000 */
[----:B------:R-:W-:Y:S02]  /*9ff0*/  ISETP.GE.AND P2, PT, R252, UR4, PT ;  /* 0x00000004fc007c0c */ /* 0x000fe4000bf46270 */
[----:B------:R-:W-:Y:S01]  /*a000*/  SEL R6, R6, RZ, P4 ;  /* 0x000000ff06067207 */ /* 0x000fe20002000000 */
[----:B------:R-:W-:Y:S01]  /*a010*/  IMAD.WIDE R128, R5, 0x4, R128 ;  /* 0x0000000405807825 */ /* 0x000fe200078e0280 */
[----:B------:R-:W-:Y:S02]  /*a020*/  LOP3.LUT R252, R4, 0x22, RZ, 0xfc, !PT ;  /* 0x0000002204fc7812 */ /* 0x000fe400078efcff */
[----:B------:R-:W-:-:S02]  /*a030*/  ISETP.NE.U32.AND P1, PT, R6, RZ, PT ;  /* 0x000000ff0600720c */ /* 0x000fc40003f25070 */
[----:B------:R-:W-:Y:S01]  /*a040*/  SEL R6, RZ, 0x4, P2 ;  /* 0x00000004ff067807 */ /* 0x000fe20001000000 */
[----:B------:R-:W-:Y:S01]  /*a050*/  LDGSTS.E [R243+0xc008], desc[UR16][R128.64], P3 ;  /* 0x0c00800080f37fae */ /* 0x000fe20009921850 */
[----:B------:R-:W-:Y:S02]  /*a060*/  ISETP.GE.AND P3, PT, R252, UR4, PT ;  /* 0x00000004fc007c0c */ /* 0x000fe4000bf66270 */
[----:B------:R-:W-:Y:S01]  /*a070*/  SEL R6, R6, RZ, P4 ;  /* 0x000000ff06067207 */ /* 0x000fe20002000000 */
[----:B------:R-:W-:Y:S01]  /*a080*/  IMAD.WIDE R130, R5, 0x4, R130 ;  /* 0x0000000405827825 */ /* 0x000fe200078e0282 */
[----:B------:R-:W-:Y:S02]  /*a090*/  LOP3.LUT R252, R4, 0x40, RZ, 0xfc, !PT ;  /* 0x0000004004fc7812 */ /* 0x000fe400078efcff */
[----:B------:R-:W-:Y:S02]  /*a0a0*/  ISETP.NE.U32.AND P2, PT, R6, RZ, PT ;  /* 0x000000ff0600720c */ /* 0x000fe40003f45070 */
[----:B------:R-:W-:Y:S01]  /*a0b0*/  SEL R6, RZ, 0x4, P3 ;  /* 0x00000004ff067807 */ /* 0x000fe20001800000 */
[----:B------:R-:W-:Y:S01]  /*a0c0*/  LDGSTS.E [R243+0xe000], desc[UR16][R130.64], P5 ;  /* 0x0e00000082f37fae */ /* 0x000fe2000a921850 */
[----:B------:R-:W-:-:S02]  /*a0d0*/  ISETP.GE.AND P5, PT, R252, UR4, PT ;  /* 0x00000004fc007c0c */ /* 0x000fc4000bfa6270 */
[----:B------:R-:W-:-:S04]  /*a0e0*/  SEL R6, R6, RZ, P4 ;  /* 0x000000ff06067207 */ /* 0x000fc80002000000 */
[----:B------:R-:W-:Y:S02]  /*a0f0*/  ISETP.NE.U32.AND P3, PT, R6, RZ, PT ;  /* 0x000000ff0600720c */ /* 0x000fe40003f65070 */
[----:B------:R-:W-:Y:S02]  /*a100*/  SEL R6, RZ, 0x4, P5 ;  /* 0x00000004ff067807 */ /* 0x000fe40002800000 */
[----:B------:R-:W-:Y:S01]  /*a110*/  ISETP.NE.U32.AND P5, PT, R0, RZ, PT ;  /* 0x000000ff0000720c */ /* 0x000fe20003fa5070 */
[----:B------:R-:W-:Y:S01]  /*a120*/  IMAD.WIDE R150, R5, 0x4, R150 ;  /* 0x0000000405967825 */ /* 0x000fe200078e0296 */
[----:B------:R-:W-:Y:S01]  /*a130*/  LOP3.LUT R252, R4, 0x42, RZ, 0xfc, !PT ;  /* 0x0000004204fc7812 */ /* 0x000fe200078efcff */
[----:B------:R-:W5:Y:S01]  /*a140*/  LDL.LU R0, [R1+0x450] ;  /* 0x0004500001007983 */ /* 0x000f620000300800 */
[----:B------:R-:W-:-:S09]  /*a150*/  SEL R178, R6, RZ, P4 ;  /* 0x000000ff06b27207 */ /* 0x000fd20002000000 */
[----:B------:R-:W-:Y:S01]  /*a160*/  LDGSTS.E [R243+0xe008], desc[UR16][R150.64], P5 ;  /* 0x0e00800096f37fae */ /* 0x000fe2000a921850 */
[----:B------:R-:W-:-:S03]  /*a170*/  ISETP.GE.AND P5, PT, R252, UR4, PT ;  /* 0x00000004fc007c0c */ /* 0x000fc6000bfa6270 */
[----:B------:R-:W0:Y:S01]  /*a180*/  LDGDEPBAR ;  /* 0x00000000000079af */ /* 0x000e220000000000 */
[----:B------:R-:W-:Y:S01]  /*a190*/  SEL R110, RZ, 0x4, P5 ;  /* 0x00000004ff6e7807 */ /* 0x000fe20002800000 */
[----:B--2---:R-:W-:-:S03]  /*a1a0*/  IMAD.SHL.U32 R6, R11, 0x80, RZ ;  /* 0x000000800b067824 */ /* 0x004fc600078e00ff */
[----:B------:R-:W-:Y:S01]  /*a1b0*/  SEL R11, R110, RZ, P4 ;  /* 0x000000ff6e0b7207 */ /* 0x000fe20002000000 */
[----:B----4-:R-:W-:-:S04]  /*a1c0*/  IMAD.WIDE R110, R6, 0x4, R122 ;  /* 0x00000004066e7825 */ /* 0x010fc800078e027a */
[C---:B------:R-:W-:Y:S02]  /*a1d0*/  IMAD.WIDE R122, R6.reuse, 0x4, R106 ;  /* 0x00000004067a7825 */ /* 0x040fe400078e026a */
[----:B------:R-:W2:Y:S02]  /*a1e0*/  LDL.LU.64 R106, [R1+0x448] ;  /* 0x00044800016a7983 */ /* 0x000ea40000300a00 */
[C---:B------:R-:W-:Y:S02]  /*a1f0*/  IMAD.WIDE R124, R6.reuse, 0x4, R108 ;  /* 0x00000004067c7825 */ /* 0x040fe400078e026c */
[----:B------:R-:W3:Y:S02]  /*a200*/  LDL.LU.64 R108, [R1+0x440] ;  /* 0x00044000016c7983 */ /* 0x000ee40000300a00 */
[C---:B------:R-:W-:Y:S02]  /*a210*/  IMAD.WIDE R126, R6.reuse, 0x4, R18 ;  /* 0x00000004067e7825 */ /* 0x040fe400078e0212 */
[----:B------:R-:W4:Y:S02]  /*a220*/  LDL.LU.64 R18, [R1+0x438] ;  /* 0x0004380001127983 */ /* 0x000f240000300a00 */
[----:B------:R-:W-:-:S02]  /*a230*/  IMAD.WIDE R168, R6, 0x4, R16 ;  /* 0x0000000406a87825 */ /* 0x000fc400078e0210 */
[----:B------:R-:W3:Y:S02]  /*a240*/  LDL.LU.64 R16, [R1+0x430] ;  /* 0x0004300001107983 */ /* 0x000ee40000300a00 */
[C---:B------:R-:W-:Y:S02]  /*a250*/  IMAD.WIDE R170, R6.reuse, 0x4, R20 ;  /* 0x0000000406aa7825 */ /* 0x040fe400078e0214 */
[----:B------:R-:W4:Y:S02]  /*a260*/  LDL.LU.64 R20, [R1+0x428] ;  /* 0x0004280001147983 */ /* 0x000f240000300a00 */
[C---:B------:R-:W-:Y:S02]  /*a270*/  IMAD.WIDE R172, R6.reuse, 0x4, R22 ;  /* 0x0000000406ac7825 */ /* 0x040fe400078e0216 */
[----:B------:R-:W3:Y:S02]  /*a280*/  LDL.LU.64 R22, [R1+0x420] ;  /* 0x0004200001167983 */ /* 0x000ee40000300a00 */
[----:B------:R-:W-:-:S02]  /*a290*/  IMAD.WIDE R174, R6, 0x4, R244 ;  /* 0x0000000406ae7825 */ /* 0x000fc400078e02f4 */
[----:B------:R-:W4:Y:S02]  /*a2a0*/  LDL.LU.64 R244, [R1+0x418] ;  /* 0x0004180001f47983 */ /* 0x000f240000300a00 */
[C---:B------:R-:W-:Y:S02]  /*a2b0*/  IMAD.WIDE R176, R6.reuse, 0x4, R140 ;  /* 0x0000000406b07825 */ /* 0x040fe400078e028c */
[----:B------:R-:W3:Y:S04]  /*a2c0*/  LDL.LU.64 R140, [R1+0x148] ;  /* 0x00014800018c7983 */ /* 0x000ee80000300a00 */
[----:B------:R-:W3:Y:S01]  /*a2d0*/  LDL.LU.64 R234, [R1+0x140] ;  /* 0x0001400001ea7983 */ /* 0x000ee20000300a00 */
[----:B------:R-:W-:-:S03]  /*a2e0*/  IMAD.WIDE R162, R6, 0x4, R236 ;  /* 0x0000000406a27825 */ /* 0x000fc600078e02ec */
[----:B------:R-:W3:Y:S01]  /*a2f0*/  LDL.LU.64 R236, [R1+0x118] ;  /* 0x0001180001ec7983 */ /* 0x000ee20000300a00 */
[----:B------:R-:W-:-:S03]  /*a300*/  IMAD.WIDE R164, R6, 0x4, R238 ;  /* 0x0000000406a47825 */ /* 0x000fc600078e02ee */
[----:B------:R-:W3:Y:S01]  /*a310*/  LDL.LU.64 R238, [R1+0x110] ;  /* 0x0001100001ee7983 */ /* 0x000ee20000300a00 */
[----:B------:R-:W-:-:S03]  /*a320*/  IMAD.WIDE R166, R6, 0x4, R2 ;  /* 0x0000000406a67825 */ /* 0x000fc600078e0202 */
[----:B------:R-:W3:Y:S01]  /*a330*/  LDL.LU.64 R2, [R1+0xf8] ;  /* 0x0000f80001027983 */ /* 0x000ee20000300a00 */
[----:B------:R-:W-:-:S04]  /*a340*/  IMAD.WIDE R146, R6, 0x4, R146 ;  /* 0x0000000406927825 */ /* 0x000fc800078e0292 */
        /* <DEDUP_REMOVED lines=44> */
[----:B------:R-:W-:Y:S01]  /*a610*/  IMAD.WIDE R52, R6, 0x4, R52 ;  /* 0x0000000406347825 */ /* 0x000fe200078e0234 */
[----:B------:R-:W-:Y:S02]  /*a620*/  LOP3.LUT R252, R4, 0x60, RZ, 0xfc, !PT ;  /* 0x0000006004fc7812 */ /* 0x000fe400078efcff */
[----:B------:R-:W-:Y:S01]  /*a630*/  ISETP.NE.U32.AND P5, PT, R11, RZ, PT ;  /* 0x000000ff0b00720c */ /* 0x000fe20003fa5070 */
[----:B--2---:R-:W-:Y:S01]  /*a640*/  IMAD.WIDE R106, R6, 0x4, R106 ;  /* 0x00000004066a7825 */ /* 0x004fe200078e026a */
[----:B----4-:R-:W-:Y:S04]  /*a650*/  LDGSTS.E [R244+0x38000], desc[UR16][R110.64], P0 ;  /* 0x380000006ef47fae */ /* 0x010fe80008121850 */
[----:B------:R-:W-:Y:S04]  /*a660*/  LDGSTS.E [R244+0x38400], desc[UR16][R146.64], P0 ;  /* 0x3840000092f47fae */ /* 0x000fe80008121850 */
[----:B------:R-:W-:Y:S01]  /*a670*/  LDGSTS.E [R244+0x38800], desc[UR16][R176.64], P0 ;  /* 0x38800000b0f47fae */ /* 0x000fe20008121850 */
[----:B---3--:R-:W-:-:S03]  /*a680*/  IMAD.WIDE R202, R5, 0x4, R140 ;  /* 0x0000000405ca7825 */ /* 0x008fc600078e028c */
[----:B------:R-:W-:Y:S04]  /*a690*/  LDGSTS.E [R244+0x38c00], desc[UR16][R48.64], P0 ;  /* 0x38c0000030f47fae */ /* 0x000fe80008121850 */
[----:B------:R-:W2:Y:S01]  /*a6a0*/  LDL.LU.64 R140, [R1+0xf0] ;  /* 0x0000f000018c7983 */ /* 0x000ea20000300a00 */
[----:B------:R-:W-:-:S03]  /*a6b0*/  IMAD.WIDE R192, R5, 0x4, R234 ;  /* 0x0000000405c07825 */ /* 0x000fc600078e02ea */
[----:B------:R-:W3:Y:S01]  /*a6c0*/  LDL.LU.64 R234, [R1+0xd0] ;  /* 0x0000d00001ea7983 */ /* 0x000ee20000300a00 */
[----:B------:R-:W-:-:S03]  /*a6d0*/  IMAD.WIDE R200, R5, 0x4, R236 ;  /* 0x0000000405c87825 */ /* 0x000fc600078e02ec */
[----:B------:R-:W4:Y:S01]  /*a6e0*/  LDL.LU.64 R236, [R1+0xb8] ;  /* 0x0000b80001ec7983 */ /* 0x000f220000300a00 */
[----:B------:R-:W-:-:S03]  /*a6f0*/  IMAD.WIDE R198, R5, 0x4, R238 ;  /* 0x0000000405c67825 */ /* 0x000fc600078e02ee */
[----:B------:R-:W4:Y:S01]  /*a700*/  LDL.LU.64 R238, [R1+0x138] ;  /* 0x0001380001ee7983 */ /* 0x000f220000300a00 */
[----:B------:R-:W-:-:S03]  /*a710*/  IMAD.WIDE R196, R5, 0x4, R2 ;  /* 0x0000000405c47825 */ /* 0x000fc600078e0202 */
[----:B------:R-:W4:Y:S04]  /*a720*/  LDL.LU.64 R2, [R1+0x130] ;  /* 0x0001300001027983 */ /* 0x000f280000300a00 */
[----:B------:R-:W-:Y:S04]  /*a730*/  LDGSTS.E [R244+0x39000], desc[UR16][R50.64], P0 ;  /* 0x3900000032f47fae */ /* 0x000fe80008121850 */
[----:B------:R-:W-:Y:S04]  /*a740*/  LDGSTS.E [R244+0x39400], desc[UR16][R44.64], P0 ;  /* 0x394000002cf47fae */ /* 0x000fe80008121850 */
[----:B------:R-:W-:Y:S04]  /*a750*/  LDGSTS.E [R244+0x39800], desc[UR16][R42.64], P0 ;  /* 0x398000002af47fae */ /* 0x000fe80008121850 */
[----:B------:R-:W-:Y:S04]  /*a760*/  LDGSTS.E [R244+0x39c00], desc[UR16][R32.64], P0 ;  /* 0x39c0000020f47fae */ /* 0x000fe80008121850 */
[----:B------:R-:W-:Y:S04]  /*a770*/  LDGSTS.E [R245+0x38080], desc[UR16][R112.64], P0 ;  /* 0x3808000070f57fae */ /* 0x000fe80008121850 */
[----:B------:R-:W-:Y:S04]  /*a780*/  LDGSTS.E [R245+0x38480], desc[UR16][R162.64], P0 ;  /* 0x38480000a2f57fae */ /* 0x000fe80008121850 */
[----:B------:R-:W-:Y:S04]  /*a790*/  LDGSTS.E [R245+0x38880], desc[UR16][R40.64], P0 ;  /* 0x3888000028f57fae */ /* 0x000fe80008121850 */
[----:B------:R-:W-:Y:S01]  /*a7a0*/  LDGSTS.E [R245+0x38c80], desc[UR16][R38.64], P0 ;  /* 0x38c8000026f57fae */ /* 0x000fe20008121850 */
[----:B------:R-:W-:-:S03]  /*a7b0*/  IMAD.WIDE R22, R6, 0x4, R22 ;  /* 0x0000000406167825 */ /* 0x000fc600078e0216 */
[----:B------:R-:W-:Y:S01]  /*a7c0*/  LDGSTS.E [R245+0x39080], desc[UR16][R24.64], P0 ;  /* 0x3908000018f57fae */ /* 0x000fe20008121850 */
[----:B------:R-:W-:-:S03]  /*a7d0*/  IMAD.WIDE R20, R6, 0x4, R20 ;  /* 0x0000000406147825 */ /* 0x000fc600078e0214 */
[----:B------:R-:W-:Y:S01]  /*a7e0*/  LDGSTS.E [R245+0x39480], desc[UR16][R34.64], P0 ;  /* 0x3948000022f57fae */ /* 0x000fe20008121850 */
[----:B------:R-:W-:-:S03]  /*a7f0*/  IMAD.WIDE R16, R6, 0x4, R16 ;  /* 0x0000000406107825 */ /* 0x000fc600078e0210 */
[----:B------:R-:W-:Y:S01]  /*a800*/  LDGSTS.E [R245+0x39880], desc[UR16][R36.64], P0 ;  /* 0x3988000024f57fae */ /* 0x000fe20008121850 */
[----:B------:R-:W-:-:S03]  /*a810*/  IMAD.WIDE R18, R6, 0x4, R18 ;  /* 0x0000000406127825 */ /* 0x000fc600078e0212 */
[----:B------:R-:W-:Y:S04]  /*a820*/  LDGSTS.E [R245+0x39c80], desc[UR16][R30.64], P0 ;  /* 0x39c800001ef57fae */ /* 0x000fe80008121850 */
[----:B------:R-:W-:Y:S04]  /*a830*/  LDGSTS.E [R246+0x38100], desc[UR16][R114.64], P0 ;  /* 0x3810000072f67fae */ /* 0x000fe80008121850 */
[----:B------:R-:W-:Y:S01]  /*a840*/  LDGSTS.E [R246+0x38500], desc[UR16][R164.64], P0 ;  /* 0x38500000a4f67fae */ /* 0x000fe20008121850 */
[----:B------:R-:W-:-:S03]  /*a850*/  IMAD.WIDE R108, R6, 0x4, R108 ;  /* 0x00000004066c7825 */ /* 0x000fc600078e026c */
        /* <DEDUP_REMOVED lines=47> */
[----:B------:R-:W-:Y:S01]  /*ab50*/  BAR.SYNC.DEFER_BLOCKING 0x0 ;  /* 0x0000000000007b1d */ /* 0x000fe20000010000 */
[----:B--2---:R-:W-:Y:S01]  /*ab60*/  IMAD.WIDE R194, R5, 0x4, R140 ;  /* 0x0000000405c27825 */ /* 0x004fe200078e028c */
[----:B------:R-:W-:-:S04]  /*ab70*/  ISETP.GE.AND P0, PT, R252, UR4, PT ;  /* 0x00000004fc007c0c */ /* 0x000fc8000bf06270 */
[----:B------:R-:W2:Y:S01]  /*ab80*/  LDL.LU.64 R140, [R1+0x108] ;  /* 0x00010800018c7983 */ /* 0x000ea20000300a00 */
[----:B------:R-:W-:Y:S02]  /*ab90*/  LOP3.LUT R252, R4, 0x62, RZ, 0xfc, !PT ;  /* 0x0000006204fc7812 */ /* 0x000fe400078efcff */
[----:B------:R-:W-:Y:S01]  /*aba0*/  SEL R11, RZ, 0x4, P0 ;  /* 0x00000004ff0b7807 */ /* 0x000fe20000000000 */
[----:B------:R-:W-:Y:S01]  /*abb0*/  @!PT LDS RZ, [RZ] ;  /* 0x00000000fffff984 */ /* 0x000fe20000000800 */
[----:B------:R-:W-:Y:S01]  /*abc0*/  @!PT LDS RZ, [RZ] ;  /* 0x00000000fffff984 */ /* 0x000fe20000000800 */
[----:B------:R-:W-:Y:S01]  /*abd0*/  @!PT LDS RZ, [RZ] ;  /* 0x00000000fffff984 */ /* 0x000fe20000000800 */
[----:B------:R-:W-:Y:S01]  /*abe0*/  LDGSTS.E [R12+0x10000], desc[UR16][R202.64], P6 ;  /* 0x10000000ca0c7fae */ /* 0x000fe2000b121850 */
[----:B------:R-:W-:Y:S02]  /*abf0*/  ISETP.GE.AND P6, PT, R252, UR4, PT ;  /* 0x00000004fc007c0c */ /* 0x000fe4000bfc6270 */
[----:B------:R-:W-:Y:S01]  /*ac00*/  SEL R11, R11, RZ, P4 ;  /* 0x000000ff0b0b7207 */ /* 0x000fe20002000000 */
[----:B------:R-:W-:Y:S01]  /*ac10*/  LDGSTS.E [R12+0x10008], desc[UR16][R192.64], P1 ;  /* 0x10008000c00c7fae */ /* 0x000fe20008921850 */
[----:B------:R-:W-:Y:S02]  /*ac20*/  LOP3.LUT R252, R4, 0x4, RZ, 0xfc, !PT ;  /* 0x0000000404fc7812 */ /* 0x000fe400078efcff */
[----:B------:R-:W-:Y:S01]  /*ac30*/  ISETP.NE.U32.AND P0, PT, R11, RZ, PT ;  /* 0x000000ff0b00720c */ /* 0x000fe20003f05070 */
[----:B------:R-:W-:Y:S01]  /*ac40*/  LDGSTS.E [R12+0x12000], desc[UR16][R200.64], P2 ;  /* 0x12000000c80c7fae */ /* 0x000fe20009121850 */
[----:B------:R-:W-:-:S02]  /*ac50*/  SEL R11, RZ, 0x4, P6 ;  /* 0x00000004ff0b7807 */ /* 0x000fc40003000000 */
[----:B------:R-:W-:Y:S01]  /*ac60*/  ISETP.GE.AND P6, PT, R252, UR4, PT ;  /* 0x00000004fc007c0c */ /* 0x000fe2000bfc6270 */
[----:B------:R-:W-:Y:S01]  /*ac70*/  LDGSTS.E [R12+0x12008], desc[UR16][R198.64], P3 ;  /* 0x12008000c60c7fae */ /* 0x000fe20009921850 */
[----:B------:R-:W-:Y:S02]  /*ac80*/  SEL R11, R11, RZ, P4 ;  /* 0x000000ff0b0b7207 */ /* 0x000fe40002000000 */
[----:B------:R-:W-:Y:S02]  /*ac90*/  LOP3.LUT R252, R4, 0x6, RZ, 0xfc, !PT ;  /* 0x0000000604fc7812 */ /* 0x000fe400078efcff */
[----:B------:R-:W-:Y:S02]  /*aca0*/  ISETP.NE.U32.AND P1, PT, R11, RZ, PT ;  /* 0x000000ff0b00720c */ /* 0x000fe40003f25070 */
[----:B------:R-:W-:Y:S02]  /*acb0*/  SEL R11, RZ, 0x4, P6 ;  /* 0x00000004ff0b7807 */ /* 0x000fe40003000000 */
[----:B------:R-:W-:-:S02]  /*acc0*/  ISETP.GE.AND P6, PT, R252, UR4, PT ;  /* 0x00000004fc007c0c */ /* 0x000fc4000bfc6270 */
[----:B------:R-:W-:Y:S02]  /*acd0*/  SEL R11, R11, RZ, P4 ;  /* 0x000000ff0b0b7207 */ /* 0x000fe40002000000 */
[----:B------:R-:W-:Y:S02]  /*ace0*/  LOP3.LUT R252, R4, 0x24, RZ, 0xfc, !PT ;  /* 0x0000002404fc7812 */ /* 0x000fe400078efcff */
[----:B------:R-:W-:Y:S02]  /*acf0*/  ISETP.NE.U32.AND P2, PT, R11, RZ, PT ;  /* 0x000000ff0b00720c */ /* 0x000fe40003f45070 */
[----:B------:R-:W-:Y:S02]  /*ad00*/  SEL R11, RZ, 0x4, P6 ;  /* 0x00000004ff0b7807 */ /* 0x000fe40003000000 */
[----:B------:R-:W-:Y:S02]  /*ad10*/  ISETP.GE.AND P6, PT, R252, UR4, PT ;  /* 0x00000004fc007c0c */ /* 0x000fe4000bfc6270 */
[----:B------:R-:W-:-:S04]  /*ad20*/  SEL R11, R11, RZ, P4 ;  /* 0x000000ff0b0b7207 */ /* 0x000fc80002000000 */
[----:B------:R-:W-:Y:S02]  /*ad30*/  ISETP.NE.U32.AND P3, PT, R11, RZ, PT ;  /* 0x000000ff0b00720c */ /* 0x000fe40003f65070 */
[----:B------:R-:W-:Y:S02]  /*ad40*/  SEL R11, RZ, 0x4, P6 ;  /* 0x00000004ff0b7807 */ /* 0x000fe40003000000 */
[----:B------:R-:W-:Y:S02]  /*ad50*/  ISETP.NE.U32.AND P6, PT, R178, RZ, PT ;  /* 0x000000ffb200720c */ /* 0x000fe40003fc5070 */
[----:B------:R-:W-:Y:S02]  /*ad60*/  LOP3.LUT R252, R4, 0x26, RZ, 0xfc, !PT ;  /* 0x0000002604fc7812 */ /* 0x000fe400078efcff */
[----:B------:R-:W-:-:S09]  /*ad70*/  SEL R178, R11, RZ, P4 ;  /* 0x000000ff0bb27207 */ /* 0x000fd20002000000 */
[----:B------:R-:W-:Y:S01]  /*ad80*/  LDGSTS.E [R12+0x14000], desc[UR16][R196.64], P6 ;  /* 0x14000000c40c7fae */ /* 0x000fe2000b121850 */
[----:B------:R-:W-:Y:S02]  /*ad90*/  ISETP.GE.AND P6, PT, R252, UR4, PT ;  /* 0x00000004fc007c0c */ /* 0x000fe4000bfc6270 */
[----:B------:R-:W-:Y:S01]  /*ada0*/  LOP3.LUT R252, R4, 0x44, RZ, 0xfc, !PT ;  /* 0x0000004404fc7812 */ /* 0x000fe200078efcff */
[----:B------:R-:W-:Y:S01]  /*adb0*/  LDGSTS.E [R12+0x14008], desc[UR16][R194.64], P5 ;  /* 0x14008000c20c7fae */ /* 0x000fe2000a921850 */
[----:B------:R-:W-:Y:S02]  /*adc0*/  SEL R11, RZ, 0x4, P6 ;  /* 0x00000004ff0b7807 */ /* 0x000fe40003000000 */
[----:B------:R-:W-:Y:S02]  /*add0*/  ISETP.GE.AND P6, PT, R252, UR4, PT ;  /* 0x00000004fc007c0c */ /* 0x000fe4000bfc6270 */
[----:B------:R-:W-:Y:S01]  /*ade0*/  SEL R11, R11, RZ, P4 ;  /* 0x000000ff0b0b7207 */ /* 0x000fe20002000000 */
[----:B---3--:R-:W-:Y:S01]  /*adf0*/  IMAD.WIDE R190, R5, 0x4, R234 ;  /* 0x0000000405be7825 */ /* 0x008fe200078e02ea */
[----:B------:R-:W-:-:S02]  /*ae00*/  LOP3.LUT R252, R4, 0x46, RZ, 0xfc, !PT ;  /* 0x0000004604fc7812 */ /* 0x000fc400078efcff */
[----:B------:R-:W-:Y:S02]  /*ae10*/  ISETP.NE.U32.AND P5, PT, R11, RZ, PT ;  /* 0x000000ff0b00720c */ /* 0x000fe40003fa5070 */
[----:B------:R-:W-:Y:S01]  /*ae20*/  SEL R11, RZ, 0x4, P6 ;  /* 0x00000004ff0b7807 */ /* 0x000fe20003000000 */
[----:B------:R4:W-:Y:S01]  /*ae30*/  LDGSTS.E [R12+0x16000], desc[UR16][R190.64], P0 ;  /* 0x16000000be0c7fae */ /* 0x0009e20008121850 */
[----:B------:R-:W-:Y:S02]  /*ae40*/  ISETP.GE.AND P6, PT, R252, UR4, PT ;  /* 0x00000004fc007c0c */ /* 0x000fe4000bfc6270 */
[----:B------:R-:W-:Y:S01]  /*ae50*/  SEL R11, R11, RZ, P4 ;  /* 0x000000ff0b0b7207 */ /* 0x000fe20002000000 */
[----:B------:R4:W-:Y:S01]  /*ae60*/  STL.64 [R1+0x48], R190 ;  /* 0x000048be01007387 */ /* 0x0009e20000100a00 */
[----:B------:R-:W-:Y:S02]  /*ae70*/  LOP3.LUT R252, R4, 0x64, RZ, 0xfc, !PT ;  /* 0x0000006404fc7812 */ /* 0x000fe400078efcff */
[----:B------:R-:W-:Y:S01]  /*ae80*/  ISETP.NE.U32.AND P0, PT, R11, RZ, PT ;  /* 0x000000ff0b00720c */ /* 0x000fe20003f05070 */
[----:B------:R-:W3:Y:S01]  /*ae90*/  LDL.LU.64 R234, [R1+0x100] ;  /* 0x0001000001ea7983 */ /* 0x000ee20000300a00 */
[----:B------:R-:W-:-:S02]  /*aea0*/  SEL R11, RZ, 0x4, P6 ;  /* 0x00000004ff0b7807 */ /* 0x000fc40003000000 */
[----:B------:R-:W-:Y:S02]  /*aeb0*/  ISETP.GE.AND P6, PT, R252, UR4, PT ;  /* 0x00000004fc007c0c */ /* 0x000fe4000bfc6270 */
[----:B------:R-:W-:Y:S01]  /*aec0*/  SEL R11, R11, RZ, P4 ;  /* 0x000000ff0b0b7207 */ /* 0x000fe20002000000 */
[----:B----4-:R-:W-:Y:S01]  /*aed0*/  IMAD.WIDE R190, R5, 0x4, R236 ;  /* 0x0000000405be7825 */ /* 0x010fe200078e02ec */
[----:B------:R-:W-:-:S04]  /*aee0*/  LOP3.LUT R252, R4, 0x66, RZ, 0xfc, !PT ;  /* 0x0000006604fc7812 */ /* 0x000fc800078efcff */
[----:B------:R1:W-:Y:S01]  /*aef0*/  LDGSTS.E [R12+0x16008], desc[UR16][R190.64], P1 ;  /* 0x16008000be0c7fae */ /* 0x0003e20008921850 */
[----:B------:R-:W-:Y:S02]  /*af00*/  ISETP.NE.U32.AND P1, PT, R11, RZ, PT ;  /* 0x000000ff0b00720c */ /* 0x000fe40003f25070 */
[----:B------:R-:W-:Y:S01]  /*af10*/  SEL R11, RZ, 0x4, P6 ;  /* 0x00000004ff0b7807 */ /* 0x000fe20003000000 */
[----:B------:R1:W-:Y:S01]  /*af20*/  STL.64 [R1+0x58], R190 ;  /* 0x000058be01007387 */ /* 0x0003e20000100a00 */
[----:B------:R-:W-:Y:S02]  /*af30*/  ISETP.GE.AND P6, PT, R252, UR4, PT ;  /* 0x00000004fc007c0c */ /* 0x000fe4000bfc6270 */
[----:B------:R-:W-:Y:S01]  /*af40*/  SEL R11, R11, RZ, P4 ;  /* 0x000000ff0b0b7207 */ /* 0x000fe20002000000 */
[----:B------:R-:W-:-:S04]  /*af50*/  IMAD.WIDE R2, R5, 0x4, R2 ;  /* 0x0000000405027825 */ /* 0x000fc800078e0202 */
[----:B-1----:R-:W-:Y:S01]  /*af60*/  IMAD.WIDE R190, R5, 0x4, R238 ;  /* 0x0000000405be7825 */ /* 0x002fe200078e02ee */
[----:B------:R-:W-:Y:S01]  /*af70*/  LOP3.LUT R252, R4, 0x8, RZ, 0xfc, !PT ;  /* 0x0000000804fc7812 */ /* 0x000fe200078efcff */
[----:B------:R-:W4:Y:S04]  /*af80*/  LDL.LU.64 R236, [R1+0xe8] ;  /* 0x0000e80001ec7983 */ /* 0x000f280000300a00 */
[----:B------:R3:W-:Y:S01]  /*af90*/  LDGSTS.E [R13+0x10000], desc[UR16][R190.64], P2 ;  /* 0x10000000be0d7fae */ /* 0x0007e20009121850 */
[----:B------:R-:W-:Y:S02]  /*afa0*/  ISETP.NE.U32.AND P2, PT, R11, RZ, PT ;  /* 0x000000ff0b00720c */ /* 0x000fe40003f45070 */
[----:B------:R-:W-:Y:S01]  /*afb0*/  SEL R11, RZ, 0x4, P6 ;  /* 0x00000004ff0b7807 */ /* 0x000fe20003000000 */
[----:B------:R1:W-:Y:S01]  /*afc0*/  LDGSTS.E [R13+0x10008], desc[UR16][R2.64], P3 ;  /* 0x10008000020d7fae */ /* 0x0003e20009921850 */
[----:B------:R-:W-:-:S02]  /*afd0*/  ISETP.GE.AND P6, PT, R252, UR4, PT ;  /* 0x00000004fc007c0c */ /* 0x000fc4000bfc6270 */
[----:B------:R-:W-:-:S04]  /*afe0*/  SEL R11, R11, RZ, P4 ;  /* 0x000000ff0b0b7207 */ /* 0x000fc80002000000 */
[----:B------:R-:W-:Y:S02]  /*aff0*/  ISETP.NE.U32.AND P3, PT, R11, RZ, PT ;  /* 0x000000ff0b00720c */ /* 0x000fe40003f65070 */
[----:B------:R-:W-:Y:S02]  /*b000*/  SEL R11, RZ, 0x4, P6 ;  /* 0x00000004ff0b7807 */ /* 0x000fe40003000000 */
[----:B------:R-:W-:Y:S01]  /*b010*/  ISETP.NE.U32.AND P6, PT, R178, RZ, PT ;  /* 0x000000ffb200720c */ /* 0x000fe20003fc5070 */
[----:B------:R-:W-:Y:S04]  /*b020*/  STL.64 [R1+0x60], R190 ;  /* 0x000060be01007387 */ /* 0x000fe80000100a00 */
[----:B------:R-:W4:Y:S04]  /*b030*/  LDL.LU.64 R238, [R1+0xe0] ;  /* 0x0000e00001ee7983 */ /* 0x000f280000300a00 */
[----:B------:R1:W-:Y:S04]  /*b040*/  STL.64 [R1+0x70], R2 ;  /* 0x0000700201007387 */ /* 0x0003e80000100a00 */
[----:B-1----:R-:W4:Y:S01]  /*b050*/  LDL.LU.64 R2, [R1+0xd8] ;  /* 0x0000d80001027983 */ /* 0x002f220000300a00 */
[----:B--2---:R-:W-:-:S05]  /*b060*/  IMAD.WIDE R140, R5, 0x4, R140 ;  /* 0x00000004058c7825 */ /* 0x004fca00078e028c */
[----:B------:R1:W-:Y:S04]  /*b070*/  STL.64 [R1+0x80], R140 ;  /* 0x0000808c01007387 */ /* 0x0003e80000100a00 */
[----:B------:R2:W-:Y:S04]  /*b080*/  LDGSTS.E [R13+0x12000], desc[UR16][R140.64], P6 ;  /* 0x120000008c0d7fae */ /* 0x0005e8000b121850 */
[----:B-1----:R-:W2:Y:S01]  /*b090*/  LDL.LU.64 R140, [R1+0xc8] ;  /* 0x0000c800018c7983 */ /* 0x002ea20000300a00 */
[----:B---3--:R-:W-:-:S05]  /*b0a0*/  IMAD.WIDE R190, R5, 0x4, R234 ;  /* 0x0000000405be7825 */ /* 0x008fca00078e02ea */
[----:B------:R1:W-:Y:S04]  /*b0b0*/  STL.64 [R1+0xb8], R190 ;  /* 0x0000b8be01007387 */ /* 0x0003e80000100a00 */
[----:B------:R3:W-:Y:S04]  /*b0c0*/  LDGSTS.E [R13+0x12008], desc[UR16][R190.64], P5 ;  /* 0x12008000be0d7fae */ /* 0x0007e8000a921850 */
[----:B-1----:R-:W3:Y:S01]  /*b0d0*/  LDL.LU.64 R190, [R1+0x128] ;  /* 0x0001280001be7983 */ /* 0x002ee20000300a00 */
[----:B----4-:R-:W-:-:S05]  /*b0e0*/  IMAD.WIDE R234, R5, 0x4, R236 ;  /* 0x0000000405ea7825 */ /* 0x010fca00078e02ec */
[----:B------:R1:W-:Y:S04]  /*b0f0*/  STL.64 [R1+0xd0], R234 ;  /* 0x0000d0ea01007387 */ /* 0x0003e80000100a00 */
[----:B------:R4:W-:Y:S04]  /*b100*/  LDGSTS.E [R13+0x14000], desc[UR16][R234.64], P0 ;  /* 0x14000000ea0d7fae */ /* 0x0009e80008121850 */
[----:B-1----:R-:W4:Y:S01]  /*b110*/  LDL.LU.64 R234, [R1+0x120] ;  /* 0x0001200001ea7983 */ /* 0x002f220000300a00 */
[----:B------:R-:W-:-:S05]  /*b120*/  IMAD.WIDE R236, R5, 0x4, R238 ;  /* 0x0000000405ec7825 */ /* 0x000fca00078e02ee */
[----:B------:R1:W-:Y:S04]  /*b130*/  STL.64 [R1+0xf8], R236 ;  /* 0x0000f8ec01007387 */ /* 0x0003e80000100a00 */
[----:B------:R4:W-:Y:S01]  /*b140*/  LDGSTS.E [R13+0x14008], desc[UR16][R236.64], P1 ;  /* 0x14008000ec0d7fae */ /* 0x0009e20008921850 */
[----:B------:R-:W-:-:S03]  /*b150*/  IMAD.WIDE R2, R5, 0x4, R2 ;  /* 0x0000000405027825 */ /* 0x000fc600078e0202 */
[----:B-1----:R-:W4:Y:S04]  /*b160*/  LDL.LU.64 R236, [R1+0xc0] ;  /* 0x0000c00001ec7983 */ /* 0x002f280000300a00 */
[----:B------:R1:W-:Y:S04]  /*b170*/  STL.64 [R1+0xf0], R2 ;  /* 0x0000f00201007387 */ /* 0x0003e80000100a00 */
[----:B------:R-:W4:Y:S04]  /*b180*/  LDL.LU.64 R238, [R1+0xb0] ;  /* 0x0000b00001ee7983 */ /* 0x000f280000300a00 */
[----:B------:R4:W-:Y:S04]  /*b190*/  LDGSTS.E [R13+0x16000], desc[UR16][R2.64], P2 ;  /* 0x16000000020d7fae */ /* 0x0009e80009121850 */
[----:B-1----:R-:W4:Y:S01]  /*b1a0*/  LDL.LU.64 R2, [R1+0xa8] ;  /* 0x0000a80001027983 */ /* 0x002f220000300a00 */
[----:B--2---:R-:W-:-:S05]  /*b1b0*/  IMAD.WIDE R140, R5, 0x4, R140 ;  /* 0x00000004058c7825 */ /* 0x004fca00078e028c */
[----:B------:R1:W-:Y:S04]  /*b1c0*/  STL.64 [R1+0xe0], R140 ;  /* 0x0000e08c01007387 */ /* 0x0003e80000100a00 */
[----:B------:R2:W-:Y:S04]  /*b1d0*/  LDGSTS.E [R13+0x16008], desc[UR16][R140.64], P3 ;  /* 0x160080008c0d7fae */ /* 0x0005e80009921850 */
[----:B-1----:R-:W2:Y:S01]  /*b1e0*/  LDL.LU.64 R140, [R1+0xa0] ;  /* 0x0000a000018c7983 */ /* 0x002ea20000300a00 */
[----:B------:R-:W-:-:S04]  /*b1f0*/  LOP3.LUT R252, R4, 0xa, RZ, 0xfc, !PT ;  /* 0x0000000a04fc7812 */ /* 0x000fc800078efcff */
[----:B------:R-:W-:Y:S02]  /*b200*/  ISETP.GE.AND P6, PT, R252, UR4, PT ;  /* 0x00000004fc007c0c */ /* 0x000fe4000bfc6270 */
[----:B------:R-:W-:Y:S02]  /*b210*/  SEL R178, R11, RZ, P4 ;  /* 0x000000ff0bb27207 */ /* 0x000fe40002000000 */
[----:B------:R-:W-:Y:S02]  /*b220*/  SEL R11, RZ, 0x4, P6 ;  /* 0x00000004ff0b7807 */ /* 0x000fe40003000000 */
[----:B------:R-:W-:Y:S02]  /*b230*/  LOP3.LUT R252, R4, 0x28, RZ, 0xfc, !PT ;  /* 0x0000002804fc7812 */ /* 0x000fe400078efcff */
[----:B------:R-:W-:Y:S02]  /*b240*/  SEL R11, R11, RZ, P4 ;  /* 0x000000ff0b0b7207 */ /* 0x000fe40002000000 */
[----:B------:R-:W-:-:S02]  /*b250*/  ISETP.GE.AND P6, PT, R252, UR4, PT ;  /* 0x00000004fc007c0c */ /* 0x000fc4000bfc6270 */
[----:B------:R-:W-:Y:S02]  /*b260*/  ISETP.NE.U32.AND P5, PT, R11, RZ, PT ;  /* 0x000000ff0b00720c */ /* 0x000fe40003fa5070 */
[----:B------:R-:W-:Y:S02]  /*b270*/  SEL R11, RZ, 0x4, P6 ;  /* 0x00000004ff0b7807 */ /* 0x000fe40003000000 */
[----:B------:R-:W-:Y:S02]  /*b280*/  LOP3.LUT R252, R4, 0x2a, RZ, 0xfc, !PT ;  /* 0x0000002a04fc7812 */ /* 0x000fe400078efcff */
[----:B------:R-:W-:Y:S02]  /*b290*/  SEL R11, R11, RZ, P4 ;  /* 0x000000ff0b0b7207 */ /* 0x000fe40002000000 */
[----:B------:R-:W-:Y:S02]  /*b2a0*/  ISETP.GE.AND P6, PT, R252, UR4, PT ;  /* 0x00000004fc007c0c */ /* 0x000fe4000bfc6270 */
[----:B------:R-:W-:-:S02]  /*b2b0*/  ISETP.NE.U32.AND P0, PT, R11, RZ, PT ;  /* 0x000000ff0b00720c */ /* 0x000fc40003f05070 */
[----:B------:R-:W-:Y:S02]  /*b2c0*/  SEL R11, RZ, 0x4, P6 ;  /* 0x00000004ff0b7807 */ /* 0x000fe40003000000 */
[----:B------:R-:W-:Y:S02]  /*b2d0*/  LOP3.LUT R252, R4, 0x48, RZ, 0xfc, !PT ;  /* 0x0000004804fc7812 */ /* 0x000fe400078efcff */
[----:B------:R-:W-:Y:S02]  /*b2e0*/  SEL R11, R11, RZ, P4 ;  /* 0x000000ff0b0b7207 */ /* 0x000fe40002000000 */
[----:B------:R-:W-:Y:S02]  /*b2f0*/  ISETP.GE.AND P6, PT, R252, UR4, PT ;  /* 0x00000004fc007c0c */ /* 0x000fe4000bfc6270 */
[----:B------:R-:W-:Y:S02]  /*b300*/  ISETP.NE.U32.AND P1, PT, R11, RZ, PT ;  /* 0x000000ff0b00720c */ /* 0x000fe40003f25070 */
[----:B------:R-:W-:-:S02]  /*b310*/  SEL R11, RZ, 0x4, P6 ;  /* 0x00000004ff0b7807 */ /* 0x000fc40003000000 */
[----:B------:R-:W-:Y:S02]  /*b320*/  LOP3.LUT R252, R4, 0x4a, RZ, 0xfc, !PT ;  /* 0x0000004a04fc7812 */ /* 0x000fe400078efcff */
[----:B------:R-:W-:Y:S02]  /*b330*/  SEL R11, R11, RZ, P4 ;  /* 0x000000ff0b0b7207 */ /* 0x000fe40002000000 */
[----:B------:R-:W-:Y:S02]  /*b340*/  ISETP.GE.AND P6, PT, R252, UR4, PT ;  /* 0x00000004fc007c0c */ /* 0x000fe4000bfc6270 */
[----:B------:R-:W-:Y:S02]  /*b350*/  ISETP.NE.U32.AND P2, PT, R11, RZ, PT ;  /* 0x000000ff0b00720c */ /* 0x000fe40003f45070 */
[----:B------:R-:W-:Y:S02]  /*b360*/  SEL R11, RZ, 0x4, P6 ;  /* 0x00000004ff0b7807 */ /* 0x000fe40003000000 */
[----:B------:R-:W-:-:S02]  /*b370*/  LOP3.LUT R252, R4, 0x68, RZ, 0xfc, !PT ;  /* 0x0000006804fc7812 */ /* 0x000fc400078efcff */
[----:B------:R-:W-:Y:S02]  /*b380*/  SEL R11, R11, RZ, P4 ;  /* 0x000000ff0b0b7207 */ /* 0x000fe40002000000 */
[----:B------:R-:W-:Y:S02]  /*b390*/  ISETP.GE.AND P6, PT, R252, UR4, PT ;  /* 0x00000004fc007c0c */ /* 0x000fe4000bfc6270 */
[----:B------:R-:W-:Y:S02]  /*b3a0*/  ISETP.NE.U32.AND P3, PT, R11, RZ, PT ;  /* 0x000000ff0b00720c */ /* 0x000fe40003f65070 */
[----:B------:R-:W-:Y:S02]  /*b3b0*/  SEL R11, RZ, 0x4, P6 ;  /* 0x00000004ff0b7807 */ /* 0x000fe40003000000 */
[----:B------:R-:W-:Y:S01]  /*b3c0*/  ISETP.NE.U32.AND P6, PT, R178, RZ, PT ;  /* 0x000000ffb200720c */ /* 0x000fe20003fc5070 */
[----:B---3--:R-:W-:-:S05]  /*b3d0*/  IMAD.WIDE R190, R5, 0x4, R190 ;  /* 0x0000000405be7825 */ /* 0x008fca00078e02be */
[----:B------:R1:W-:Y:S07]  /*b3e0*/  STL.64 [R1+0x128], R190 ;  /* 0x000128be01007387 */ /* 0x0003ee0000100a00 */
[----:B------:R3:W-:Y:S04]  /*b3f0*/  LDGSTS.E [R14+0x10000], desc[UR16][R190.64], P6 ;  /* 0x10000000be0e7fae */ /* 0x0007e8000b121850 */
[----:B-1----:R-:W3:Y:S01]  /*b400*/  LDL.LU.64 R190, [R1+0x98] ;  /* 0x0000980001be7983 */ /* 0x002ee20000300a00 */
[----:B----4-:R-:W-:-:S05]  /*b410*/  IMAD.WIDE R234, R5, 0x4, R234 ;  /* 0x0000000405ea7825 */ /* 0x010fca00078e02ea */
[----:B------:R1:W-:Y:S04]  /*b420*/  STL.64 [R1+0x130], R234 ;  /* 0x000130ea01007387 */ /* 0x0003e80000100a00 */
[----:B------:R-:W-:Y:S04]  /*b430*/  LDGSTS.E [R14+0x10008], desc[UR16][R234.64], P5 ;  /* 0x10008000ea0e7fae */ /* 0x000fe8000a921850 */
[----:B-1----:R-:W4:Y:S01]  /*b440*/  LDL.LU.64 R234, [R1+0x410] ;  /* 0x0004100001ea7983 */ /* 0x002f220000300a00 */
[----:B------:R-:W-:-:S05]  /*b450*/  IMAD.WIDE R236, R5, 0x4, R236 ;  /* 0x0000000405ec7825 */ /* 0x000fca00078e02ec */
[----:B------:R1:W-:Y:S01]  /*b460*/  STL.64 [R1+0x118], R236 ;  /* 0x000118ec01007387 */ /* 0x0003e20000100a00 */
[----:B------:R-:W-:-:S03]  /*b470*/  IMAD.WIDE R238, R5, 0x4, R238 ;  /* 0x0000000405ee7825 */ /* 0x000fc600078e02ee */
[----:B------:R-:W-:Y:S04]  /*b480*/  LDGSTS.E [R14+0x12000], desc[UR16][R236.64], P0 ;  /* 0x12000000ec0e7fae */ /* 0x000fe80008121850 */
[----:B------:R-:W-:Y:S04]  /*b490*/  LDGSTS.E [R14+0x12008], desc[UR16][R238.64], P1 ;  /* 0x12008000ee0e7fae */ /* 0x000fe80008921850 */
[----:B-1----:R-:W4:Y:S01]  /*b4a0*/  LDL.LU.64 R236, [R1+0x408] ;  /* 0x0004080001ec7983 */ /* 0x002f220000300a00 */
[----:B------:R-:W-:-:S03]  /*b4b0*/  IMAD.WIDE R2, R5, 0x4, R2 ;  /* 0x0000000405027825 */ /* 0x000fc600078e0202 */
[----:B------:R1:W-:Y:S04]  /*b4c0*/  STL.64 [R1+0x110], R238 ;  /* 0x000110ee01007387 */ /* 0x0003e80000100a00 */
[----:B------:R-:W-:Y:S04]  /*b4d0*/  LDGSTS.E [R14+0x14000], desc[UR16][R2.64], P2 ;  /* 0x14000000020e7fae */ /* 0x000fe80009121850 */
[----:B-1----:R-:W4:Y:S04]  /*b4e0*/  LDL.LU.64 R238, [R1+0x400] ;  /* 0x0004000001ee7983 */ /* 0x002f280000300a00 */
[----:B------:R1:W-:Y:S04]  /*b4f0*/  STL.64 [R1+0x108], R2 ;  /* 0x0001080201007387 */ /* 0x0003e80000100a00 */
[----:B-1----:R-:W4:Y:S01]  /*b500*/  LDL.LU.64 R2, [R1+0x3f8] ;  /* 0x0003f80001027983 */ /* 0x002f220000300a00 */
[----:B--2---:R-:W-:-:S05]  /*b510*/  IMAD.WIDE R140, R5, 0x4, R140 ;  /* 0x00000004058c7825 */ /* 0x004fca00078e028c */
[----:B------:R1:W-:Y:S04]  /*b520*/  STL.64 [R1+0x100], R140 ;  /* 0x0001008c01007387 */ /* 0x0003e80000100a00 */
[----:B------:R-:W-:Y:S04]  /*b530*/  LDGSTS.E [R14+0x14008], desc[UR16][R140.64], P3 ;  /* 0x140080008c0e7fae */ /* 0x000fe80009921850 */
        /* <DEDUP_REMOVED lines=33> */
[----:B------:R2:W-:Y:S02]  /*b750*/  LDGSTS.E [R14+0x16000], desc[UR16][R190.64], P6 ;  /* 0x16000000be0e7fae */ /* 0x0005e4000b121850 */
[----:B--2---:R-:W-:Y:S02]  /*b760*/  IMAD.WIDE R190, R5, 0x4, R140 ;  /* 0x0000000405be7825 */ /* 0x004fe400078e028c */
[----:B------:R-:W2:Y:S01]  /*b770*/  LDL.LU.64 R140, [R1+0x3e8] ;  /* 0x0003e800018c7983 */ /* 0x000ea20000300a00 */
[----:B------:R-:W-:-:S02]  /*b780*/  LOP3.LUT R252, R4, 0x4e, RZ, 0xfc, !PT ;  /* 0x0000004e04fc7812 */ /* 0x000fc400078efcff */
[----:B------:R-:W-:Y:S01]  /*b790*/  SEL R178, R11, RZ, P4 ;  /* 0x000000ff0bb27207 */ /* 0x000fe20002000000 */
[----:B------:R-:W-:Y:S01]  /*b7a0*/  LDGSTS.E [R14+0x16008], desc[UR16][R190.64], P5 ;  /* 0x16008000be0e7fae */ /* 0x000fe2000a921850 */
[----:B------:R-:W-:Y:S02]  /*b7b0*/  ISETP.GE.AND P6, PT, R252, UR4, PT ;  /* 0x00000004fc007c0c */ /* 0x000fe4000bfc6270 */
[----:B------:R-:W-:Y:S02]  /*b7c0*/  LOP3.LUT R252, R4, 0x6c, RZ, 0xfc, !PT ;  /* 0x0000006c04fc7812 */ /* 0x000fe400078efcff */
[----:B------:R-:W-:Y:S02]  /*b7d0*/  SEL R11, RZ, 0x4, P6 ;  /* 0x00000004ff0b7807 */ /* 0x000fe40003000000 */
[----:B------:R-:W-:Y:S02]  /*b7e0*/  ISETP.GE.AND P6, PT, R252, UR4, PT ;  /* 0x00000004fc007c0c */ /* 0x000fe4000bfc6270 */
[----:B------:R-:W-:Y:S01]  /*b7f0*/  SEL R11, R11, RZ, P4 ;  /* 0x000000ff0b0b7207 */ /* 0x000fe20002000000 */
[----:B----4-:R-:W-:Y:S01]  /*b800*/  IMAD.WIDE R2, R5, 0x4, R2 ;  /* 0x0000000405027825 */ /* 0x010fe200078e0202 */
[----:B------:R-:W-:-:S02]  /*b810*/  LOP3.LUT R252, R4, 0x6e, RZ, 0xfc, !PT ;  /* 0x0000006e04fc7812 */ /* 0x000fc400078efcff */
[----:B------:R-:W-:Y:S02]  /*b820*/  ISETP.NE.U32.AND P5, PT, R11, RZ, PT ;  /* 0x000000ff0b00720c */ /* 0x000fe40003fa5070 */
[----:B------:R-:W-:Y:S01]  /*b830*/  SEL R11, RZ, 0x4, P6 ;  /* 0x00000004ff0b7807 */ /* 0x000fe20003000000 */
[----:B------:R1:W-:Y:S01]  /*b840*/  LDGSTS.E [R15+0x10000], desc[UR16][R2.64], P0 ;  /* 0x10000000020f7fae */ /* 0x0003e20008121850 */
[----:B------:R-:W-:Y:S02]  /*b850*/  ISETP.GE.AND P6, PT, R252, UR4, PT ;  /* 0x00000004fc007c0c */ /* 0x000fe4000bfc6270 */
[----:B------:R-:W-:Y:S01]  /*b860*/  SEL R11, R11, RZ, P4 ;  /* 0x000000ff0b0b7207 */ /* 0x000fe20002000000 */
[----:B------:R-:W-:Y:S01]  /*b870*/  STL.64 [R1+0xd8], R190 ;  /* 0x0000d8be01007387 */ /* 0x000fe20000100a00 */
[----:B------:R-:W-:Y:S02]  /*b880*/  LOP3.LUT R252, R4, 0x10, RZ, 0xfc, !PT ;  /* 0x0000001004fc7812 */ /* 0x000fe400078efcff */
[----:B------:R-:W-:Y:S01]  /*b890*/  ISETP.NE.U32.AND P0, PT, R11, RZ, PT ;  /* 0x000000ff0b00720c */ /* 0x000fe20003f05070 */
[----:B------:R1:W-:Y:S01]  /*b8a0*/  STL.64 [R1+0x120], R2 ;  /* 0x0001200201007387 */ /* 0x0003e20000100a00 */
[----:B------:R-:W-:-:S02]  /*b8b0*/  SEL R11, RZ, 0x4, P6 ;  /* 0x00000004ff0b7807 */ /* 0x000fc40003000000 */
[----:B------:R-:W-:Y:S02]  /*b8c0*/  ISETP.GE.AND P6, PT, R252, UR4, PT ;  /* 0x00000004fc007c0c */ /* 0x000fe4000bfc6270 */
[----:B------:R-:W-:Y:S01]  /*b8d0*/  SEL R11, R11, RZ, P4 ;  /* 0x000000ff0b0b7207 */ /* 0x000fe20002000000 */
[----:B-1----:R-:W-:Y:S01]  /*b8e0*/  IMAD.WIDE R2, R5, 0x4, R238 ;  /* 0x0000000405027825 */ /* 0x002fe200078e02ee */
[----:B------:R-:W-:-:S04]  /*b8f0*/  LOP3.LUT R252, R4, 0x12, RZ, 0xfc, !PT ;  /* 0x0000001204fc7812 */ /* 0x000fc800078efcff */
[----:B------:R1:W-:Y:S01]  /*b900*/  LDGSTS.E [R15+0x10008], desc[UR16][R2.64], P1 ;  /* 0x10008000020f7fae */ /* 0x0003e20008921850 */
[----:B------:R-:W-:Y:S02]  /*b910*/  ISETP.NE.U32.AND P1, PT, R11, RZ, PT ;  /* 0x000000ff0b00720c */ /* 0x000fe40003f25070 */
[----:B------:R-:W-:Y:S01]  /*b920*/  SEL R11, RZ, 0x4, P6 ;  /* 0x00000004ff0b7807 */ /* 0x000fe20003000000 */
[----:B------:R1:W-:Y:S01]  /*b930*/  STL.64 [R1+0xc8], R2 ;  /* 0x0000c80201007387 */ /* 0x0003e20000100a00 */
        /* <DEDUP_REMOVED lines=10> */
[----:B-1----:R-:W-:-:S05]  /*b9e0*/  IMAD.WIDE R2, R5, 0x4, R234 ;  /* 0x0000000405027825 */ /* 0x002fca00078e02ea */
[----:B------:R1:W-:Y:S01]  /*b9f0*/  LDGSTS.E [R15+0x12008], desc[UR16][R2.64], P3 ;  /* 0x12008000020f7fae */ /* 0x0003e20009921850 */
[----:B------:R-:W-:Y:S02]  /*ba00*/  ISETP.NE.U32.AND P3, PT, R11, RZ, PT ;  /* 0x000000ff0b00720c */ /* 0x000fe40003f65070 */
[----:B------:R-:W-:Y:S02]  /*ba10*/  SEL R11, RZ, 0x4, P6 ;  /* 0x00000004ff0b7807 */ /* 0x000fe40003000000 */
[----:B------:R-:W-:Y:S01]  /*ba20*/  ISETP.NE.U32.AND P6, PT, R178, RZ, PT ;  /* 0x000000ffb200720c */ /* 0x000fe20003fc5070 */
[----:B------:R1:W-:Y:S01]  /*ba30*/  STL.64 [R1+0xa8], R2 ;  /* 0x0000a80201007387 */ /* 0x0003e20000100a00 */
[----:B------:R-:W-:Y:S01]  /*ba40*/  SEL R178, R11, RZ, P4 ;  /* 0x000000ff0bb27207 */ /* 0x000fe20002000000 */
[----:B-1----:R-:W-:-:S10]  /*ba50*/  IMAD.WIDE R2, R5, 0x4, R232 ;  /* 0x0000000405027825 */ /* 0x002fd400078e02e8 */
[----:B------:R1:W-:Y:S04]  /*ba60*/  LDGSTS.E [R15+0x14000], desc[UR16][R2.64], P6 ;  /* 0x14000000020f7fae */ /* 0x0003e8000b121850 */
[----:B------:R1:W-:Y:S01]  /*ba70*/  STL.64 [R1+0x90], R2 ;  /* 0x0000900201007387 */ /* 0x0003e20000100a00 */
[----:B------:R-:W-:Y:S01]  /*ba80*/  LOP3.LUT R252, R4, 0x52, RZ, 0xfc, !PT ;  /* 0x0000005204fc7812 */ /* 0x000fe200078efcff */
[----:B-1----:R-:W-:-:S05]  /*ba90*/  IMAD.WIDE R2, R5, 0x4, R230 ;  /* 0x0000000405027825 */ /* 0x002fca00078e02e6 */
[----:B------:R-:W-:Y:S01]  /*baa0*/  LDGSTS.E [R15+0x14008], desc[UR16][R2.64], P5 ;  /* 0x14008000020f7fae */ /* 0x000fe2000a921850 */
[----:B------:R-:W-:-:S04]  /*bab0*/  IMAD.WIDE R190, R5, 0x4, R224 ;  /* 0x0000000405be7825 */ /* 0x000fc800078e02e0 */
[----:B------:R-:W-:-:S04]  /*bac0*/  IMAD.WIDE R224, R5, 0x4, R226 ;  /* 0x0000000405e07825 */ /* 0x000fc800078e02e2 */
[----:B------:R-:W-:-:S04]  /*bad0*/  IMAD.WIDE R222, R5, 0x4, R222 ;  /* 0x0000000405de7825 */ /* 0x000fc800078e02de */
[C---:B------:R-:W-:Y:S01]  /*bae0*/  IMAD.WIDE R188, R5.reuse, 0x4, R188 ;  /* 0x0000000405bc7825 */ /* 0x040fe200078e02bc */
[----:B------:R-:W-:Y:S04]  /*baf0*/  STL.64 [R1+0x40], R224 ;  /* 0x000040e001007387 */ /* 0x000fe80000100a00 */
[----:B------:R1:W-:Y:S01]  /*bb00*/  STL.64 [R1+0x38], R222 ;  /* 0x000038de01007387 */ /* 0x0003e20000100a00 */
[----:B------:R-:W-:-:S04]  /*bb10*/  IMAD.WIDE R186, R5, 0x4, R186 ;  /* 0x0000000405ba7825 */ /* 0x000fc800078e02ba */
[----:B------:R-:W-:-:S04]  /*bb20*/  IMAD.WIDE R182, R5, 0x4, R182 ;  /* 0x0000000405b67825 */ /* 0x000fc800078e02b6 */
[----:B------:R-:W-:-:S04]  /*bb30*/  IMAD.WIDE R184, R5, 0x4, R184 ;  /* 0x0000000405b87825 */ /* 0x000fc800078e02b8 */
[----:B------:R-:W-:-:S04]  /*bb40*/  IMAD.WIDE R180, R5, 0x4, R180 ;  /* 0x0000000405b47825 */ /* 0x000fc800078e02b4 */
[----:B------:R-:W-:Y:S01]  /*bb50*/  IMAD.WIDE R220, R5, 0x4, R220 ;  /* 0x0000000405dc7825 */ /* 0x000fe200078e02dc */
[----:B--2---:R-:W-:-:S04]  /*bb60*/  ISETP.GE.AND P6, PT, R140, UR4, PT ;  /* 0x000000048c007c0c */ /* 0x004fc8000bfc6270 */
[----:B------:R-:W-:Y:S02]  /*bb70*/  SEL R11, RZ, 0x4, P6 ;  /* 0x00000004ff0b7807 */ /* 0x000fe40003000000 */
[----:B------:R-:W-:Y:S02]  /*bb80*/  ISETP.GE.AND P6, PT, R141, UR4, PT ;  /* 0x000000048d007c0c */ /* 0x000fe4000bfc6270 */
[----:B------:R-:W-:Y:S01]  /*bb90*/  SEL R11, R11, RZ, P4 ;  /* 0x000000ff0b0b7207 */ /* 0x000fe20002000000 */
[----:B------:R-:W-:-:S03]  /*bba0*/  IMAD.WIDE R140, R5, 0x4, R228 ;  /* 0x00000004058c7825 */ /* 0x000fc600078e02e4 */
[----:B------:R-:W-:Y:S02]  /*bbb0*/  ISETP.NE.U32.AND P5, PT, R11, RZ, PT ;  /* 0x000000ff0b00720c */ /* 0x000fe40003fa5070 */
[----:B------:R-:W-:Y:S01]  /*bbc0*/  SEL R11, RZ, 0x4, P6 ;  /* 0x00000004ff0b7807 */ /* 0x000fe20003000000 */
        /* <DEDUP_REMOVED lines=9> */
[----:B------:R1:W-:Y:S01]  /*bc60*/  LDGSTS.E [R240+0x10008], desc[UR16][R222.64], P3 ;  /* 0x10008000def07fae */ /* 0x0003e20009921850 */
        /* <DEDUP_REMOVED lines=15> */
[----:B-1----:R-:W-:-:S09]  /*bd60*/  SEL R222, R11, RZ, P4 ;  /* 0x000000ff0bde7207 */ /* 0x002fd20002000000 */
[----:B------:R-:W-:Y:S01]  /*bd70*/  LDGSTS.E [R240+0x12000], desc[UR16][R188.64], P6 ;  /* 0x12000000bcf07fae */ /* 0x000fe2000b121850 */
[----:B------:R-:W-:Y:S02]  /*bd80*/  ISETP.GE.AND P6, PT, R252, UR4, PT ;  /* 0x00000004fc007c0c */ /* 0x000fe4000bfc6270 */
[----:B------:R-:W-:Y:S01]  /*bd90*/  LOP3.LUT R252, R4, 0x34, RZ, 0xfc, !PT ;  /* 0x0000003404fc7812 */ /* 0x000fe200078efcff */
[----:B------:R-:W-:Y:S01]  /*bda0*/  LDGSTS.E [R240+0x12008], desc[UR16][R186.64], P5 ;  /* 0x12008000baf07fae */ /* 0x000fe2000a921850 */
[----:B------:R-:W-:Y:S02]  /*bdb0*/  SEL R11, RZ, 0x4, P6 ;  /* 0x00000004ff0b7807 */ /* 0x000fe40003000000 */
[----:B------:R-:W-:Y:S02]  /*bdc0*/  ISETP.GE.AND P6, PT, R252, UR4, PT ;  /* 0x00000004fc007c0c */ /* 0x000fe4000bfc6270 */
[----:B------:R-:W-:Y:S01]  /*bdd0*/  SEL R11, R11, RZ, P4 ;  /* 0x000000ff0b0b7207 */ /* 0x000fe20002000000 */
[----:B------:R-:W-:Y:S01]  /*bde0*/  IMAD.WIDE R178, R5, 0x4, R218 ;  /* 0x0000000405b27825 */ /* 0x000fe200078e02da */
[----:B------:R-:W-:-:S02]  /*bdf0*/  LOP3.LUT R252, R4, 0x36, RZ, 0xfc, !PT ;  /* 0x0000003604fc7812 */ /* 0x000fc400078efcff */
        /* <DEDUP_REMOVED lines=27> */
[----:B------:R-:W-:Y:S01]  /*bfb0*/  SEL R218, R11, RZ, P4 ;  /* 0x000000ff0bda7207 */ /* 0x000fe20002000000 */
[----:B------:R-:W-:-:S08]  /*bfc0*/  IMAD.WIDE R216, R5, 0x4, R216 ;  /* 0x0000000405d87825 */ /* 0x000fd000078e02d8 */
        /* <DEDUP_REMOVED lines=27> */
[----:B------:R-:W-:Y:S01]  /*c180*/  SEL R11, R11, RZ, P4 ;  /* 0x000000ff0b0b7207 */ /* 0x000fe20002000000 */
[----:B------:R-:W-:Y:S01]  /*c190*/  IMAD.WIDE R226, R5, 0x4, R208 ;  /* 0x0000000405e27825 */ /* 0x000fe200078e02d0 */
[----:B------:R-:W-:Y:S02]  /*c1a0*/  LOP3.LUT R252, R4, 0x58, RZ, 0xfc, !PT ;  /* 0x0000005804fc7812 */ /* 0x000fe400078efcff */
[----:B------:R-:W-:Y:S02]  /*c1b0*/  ISETP.NE.U32.AND P2, PT, R11, RZ, PT ;  /* 0x000000ff0b00720c */ /* 0x000fe40003f45070 */
[----:B------:R-:W-:Y:S01]  /*c1c0*/  SEL R11, RZ, 0x4, P6 ;  /* 0x00000004ff0b7807 */ /* 0x000fe20003000000 */
[----:B------:R-:W-:Y:S01]  /*c1d0*/  LDGSTS.E [R241+0x14008], desc[UR16][R226.64], P3 ;  /* 0x14008000e2f17fae */ /* 0x000fe20009921850 */
[----:B------:R-:W-:Y:S02]  /*c1e0*/  ISETP.GE.AND P6, PT, R252, UR4, PT ;  /* 0x00000004fc007c0c */ /* 0x000fe4000bfc6270 */
[----:B------:R-:W-:-:S04]  /*c1f0*/  SEL R11, R11, RZ, P4 ;  /* 0x000000ff0b0b7207 */ /* 0x000fc80002000000 */
[----:B------:R-:W-:Y:S02]  /*c200*/  ISETP.NE.U32.AND P3, PT, R11, RZ, PT ;  /* 0x000000ff0b00720c */ /* 0x000fe40003f65070 */
[----:B------:R-:W-:Y:S02]  /*c210*/  SEL R11, RZ, 0x4, P6 ;  /* 0x00000004ff0b7807 */ /* 0x000fe40003000000 */
[----:B------:R-:W-:Y:S01]  /*c220*/  ISETP.NE.U32.AND P6, PT, R218, RZ, PT ;  /* 0x000000ffda00720c */ /* 0x000fe20003fc5070 */
[----:B------:R-:W-:Y:S01]  /*c230*/  IMAD.WIDE R208, R5, 0x4, R206 ;  /* 0x0000000405d07825 */ /* 0x000fe200078e02ce */
        /* <DEDUP_REMOVED lines=42> */
[----:B------:R-:W-:-:S03]  /*c4e0*/  LOP3.LUT R233, R4, 0x3e, RZ, 0xfc, !PT ;  /* 0x0000003e04e97812 */ /* 0x000fc600078efcff */
[----:B------:R-:W-:Y:S01]  /*c4f0*/  IMAD.WIDE R210, R5, 0x4, R152 ;  /* 0x0000000405d27825 */ /* 0x000fe200078e0298 */
[----:B------:R-:W-:-:S07]  /*c500*/  SEL R154, R11, RZ, P4 ;  /* 0x000000ff0b9a7207 */ /* 0x000fce0002000000 */
[----:B------:R-:W-:Y:S01]  /*c510*/  LDGSTS.E [R242+0x14000], desc[UR16][R224.64], P6 ;  /* 0x14000000e0f27fae */ /* 0x000fe2000b121850 */
[----:B------:R-:W-:Y:S02]  /*c520*/  ISETP.GE.AND P6, PT, R233, UR4, PT ;  /* 0x00000004e9007c0c */ /* 0x000fe4000bfc6270 */
[C---:B------:R-:W-:Y:S01]  /*c530*/  LOP3.LUT R233, R4.reuse, 0x5c, RZ, 0xfc, !PT ;  /* 0x0000005c04e97812 */ /* 0x040fe200078efcff */
[----:B------:R-:W-:Y:S01]  /*c540*/  LDGSTS.E [R242+0x14008], desc[UR16][R210.64], P5 ;  /* 0x14008000d2f27fae */ /* 0x000fe2000a921850 */
[----:B------:R-:W-:Y:S02]  /*c550*/  SEL R11, RZ, 0x4, P6 ;  /* 0x00000004ff0b7807 */ /* 0x000fe40003000000 */
[----:B------:R-:W-:Y:S02]  /*c560*/  ISETP.GE.AND P5, PT, R233, UR4, PT ;  /* 0x00000004e9007c0c */ /* 0x000fe4000bfa6270 */
[----:B------:R-:W-:Y:S02]  /*c570*/  SEL R152, R11, RZ, P4 ;  /* 0x000000ff0b987207 */ /* 0x000fe40002000000 */
[----:B------:R-:W-:Y:S01]  /*c580*/  SEL R11, RZ, 0x4, P5 ;  /* 0x00000004ff0b7807 */ /* 0x000fe20002800000 */
[----:B------:R-:W-:Y:S01]  /*c590*/  IMAD.WIDE R204, R5, 0x4, R142 ;  /* 0x0000000405cc7825 */ /* 0x000fe200078e028e */
[----:B------:R-:W-:-:S02]  /*c5a0*/  LOP3.LUT R233, R4, 0x5e, RZ, 0xfc, !PT ;  /* 0x0000005e04e97812 */ /* 0x000fc400078efcff */
[----:B------:R-:W-:Y:S02]  /*c5b0*/  SEL R11, R11, RZ, P4 ;  /* 0x000000ff0b0b7207 */ /* 0x000fe40002000000 */
[----:B------:R-:W-:Y:S01]  /*c5c0*/  ISETP.GE.AND P5, PT, R233, UR4, PT ;  /* 0x00000004e9007c0c */ /* 0x000fe2000bfa6270 */
[----:B------:R-:W-:Y:S01]  /*c5d0*/  LDGSTS.E [R242+0x16000], desc[UR16][R204.64], P0 ;  /* 0x16000000ccf27fae */ /* 0x000fe20008121850 */
[----:B------:R-:W-:Y:S02]  /*c5e0*/  ISETP.NE.U32.AND P0, PT, R11, RZ, PT ;  /* 0x000000ff0b00720c */ /* 0x000fe40003f05070 */
[----:B------:R-:W-:Y:S02]  /*c5f0*/  SEL R11, RZ, 0x4, P5 ;  /* 0x00000004ff0b7807 */ /* 0x000fe40002800000 */
[----:B------:R-:W-:Y:S01]  /*c600*/  LOP3.LUT R233, R4, 0x7c, RZ, 0xfc, !PT ;  /* 0x0000007c04e97812 */ /* 0x000fe200078efcff */
[----:B------:R-:W-:Y:S01]  /*c610*/  IMAD.WIDE R132, R5, 0x4, R144 ;  /* 0x0000000405847825 */ /* 0x000fe200078e0290 */
[----:B------:R-:W-:-:S02]  /*c620*/  SEL R11, R11, RZ, P4 ;  /* 0x000000ff0b0b7207 */ /* 0x000fc40002000000 */
[----:B------:R-:W-:Y:S02]  /*c630*/  ISETP.GE.AND P5, PT, R233, UR4, PT ;  /* 0x00000004e9007c0c */ /* 0x000fe4000bfa6270 */
[----:B------:R-:W-:Y:S01]  /*c640*/  LOP3.LUT R233, R4, 0x7e, RZ, 0xfc, !PT ;  /* 0x0000007e04e97812 */ /* 0x000fe200078efcff */
[----:B------:R-:W-:Y:S01]  /*c650*/  LDGSTS.E [R242+0x16008], desc[UR16][R132.64], P1 ;  /* 0x1600800084f27fae */ /* 0x000fe20008921850 */
[----:B------:R-:W-:Y:S02]  /*c660*/  ISETP.NE.U32.AND P1, PT, R11, RZ, PT ;  /* 0x000000ff0b00720c */ /* 0x000fe40003f25070 */
[----:B------:R-:W-:Y:S02]  /*c670*/  SEL R11, RZ, 0x4, P5 ;  /* 0x00000004ff0b7807 */ /* 0x000fe40002800000 */
[----:B------:R-:W-:Y:S02]  /*c680*/  ISETP.GE.AND P5, PT, R233, UR4, PT ;  /* 0x00000004e9007c0c */ /* 0x000fe4000bfa6270 */
[----:B------:R-:W1:Y:S01]  /*c690*/  S2R R233, SR_TID.X ;  /* 0x0000000000e97919 */ /* 0x000e620000002100 */
[----:B------:R-:W-:Y:S01]  /*c6a0*/  IMAD.WIDE R136, R5, 0x4, R136 ;  /* 0x0000000405887825 */ /* 0x000fe200078e0288 */
[----:B------:R-:W-:Y:S01]  /*c6b0*/  SEL R11, R11, RZ, P4 ;  /* 0x000000ff0b0b7207 */ /* 0x000fe20002000000 */
[----:B------:R-:W-:Y:S04]  /*c6c0*/  STL.64 [R1+0x30], R220 ;  /* 0x000030dc01007387 */ /* 0x000fe80000100a00 */
[----:B------:R-:W-:Y:S04]  /*c6d0*/  STL.64 [R1+0x28], R216 ;  /* 0x000028d801007387 */ /* 0x000fe80000100a00 */
[----:B------:R-:W-:Y:S04]  /*c6e0*/  STL.64 [R1], R214 ;  /* 0x000000d601007387 */ /* 0x000fe80000100a00 */
[----:B------:R2:W-:Y:S01]  /*c6f0*/  LDGSTS.E [R243+0x10000], desc[UR16][R136.64], P2 ;  /* 0x1000000088f37fae */ /* 0x0005e20009121850 */
[----:B------:R-:W-:-:S02]  /*c700*/  ISETP.NE.U32.AND P2, PT, R11, RZ, PT ;  /* 0x000000ff0b00720c */ /* 0x000fc40003f45070 */
[----:B------:R-:W-:Y:S01]  /*c710*/  SEL R11, RZ, 0x4, P5 ;  /* 0x00000004ff0b7807 */ /* 0x000fe20002800000 */
[----:B------:R-:W-:Y:S04]  /*c720*/  STL.64 [R1+0x20], R160 ;  /* 0x000020a001007387 */ /* 0x000fe80000100a00 */
[----:B------:R-:W-:Y:S01]  /*c730*/  STL.64 [R1+0x18], R158 ;  /* 0x0000189e01007387 */ /* 0x000fe20000100a00 */
[----:B------:R-:W-:-:S03]  /*c740*/  SEL R11, R11, RZ, P4 ;  /* 0x000000ff0b0b7207 */ /* 0x000fc60002000000 */
[----:B------:R2:W-:Y:S01]  /*c750*/  STL.64 [R1+0x10], R136 ;  /* 0x0000108801007387 */ /* 0x0005e20000100a00 */
[----:B-1----:R-:W-:Y:S02]  /*c760*/  LOP3.LUT R233, R233, 0x7f, RZ, 0xc0, !PT ;  /* 0x0000007fe9e97812 */ /* 0x002fe400078ec0ff */
[----:B------:R-:W-:Y:S02]  /*c770*/  ISETP.NE.U32.AND P6, PT, R154, RZ, PT ;  /* 0x000000ff9a00720c */ /* 0x000fe40003fc5070 */
[----:B------:R-:W-:Y:S01]  /*c780*/  ISETP.GE.AND P5, PT, R233, UR4, PT ;  /* 0x00000004e9007c0c */ /* 0x000fe2000bfa6270 */
[----:B------:R-:W-:Y:S01]  /*c790*/  ULDC UR4, c[0x0][0x230] ;  /* 0x00008c0000047ab9 */ /* 0x000fe20000000800 */
[----:B--2---:R-:W-:Y:S01]  /*c7a0*/  IMAD.WIDE R136, R5, 0x4, R138 ;  /* 0x0000000405887825 */ /* 0x004fe200078e028a */
[----:B------:R-:W-:-:S04]  /*c7b0*/  UIADD3 UR4, UR4, -0x180, URZ ;  /* 0xfffffe8004047890 */ /* 0x000fc8000fffe03f */
[----:B------:R-:W-:Y:S01]  /*c7c0*/  LDGSTS.E [R243+0x10008], desc[UR16][R136.64], P3 ;  /* 0x1000800088f37fae */ /* 0x000fe20009921850 */
[----:B------:R-:W-:Y:S02]  /*c7d0*/  ISETP.NE.U32.AND P3, PT, R11, RZ, PT ;  /* 0x000000ff0b00720c */ /* 0x000fe40003f65070 */
[----:B------:R-:W-:Y:S01]  /*c7e0*/  SEL R11, RZ, 0x4, P5 ;  /* 0x00000004ff0b7807 */ /* 0x000fe20002800000 */
[----:B------:R-:W-:Y:S01]  /*c7f0*/  IMAD.WIDE R232, R5, 0x4, R134 ;  /* 0x0000000405e87825 */ /* 0x000fe200078e0286 */
[C---:B------:R-:W-:Y:S02]  /*c800*/  ISETP.GE.AND P5, PT, R4.reuse, UR4, PT ;  /* 0x0000000404007c0c */ /* 0x040fe4000bfa6270 */
[----:B------:R-:W-:Y:S02]  /*c810*/  SEL R11, R11, RZ, P4 ;  /* 0x000000ff0b0b7207 */ /* 0x000fe40002000000 */
[----:B------:R-:W-:Y:S01]  /*c820*/  LOP3.LUT R231, R4, 0x2, RZ, 0xfc, !PT ;  /* 0x0000000204e77812 */ /* 0x000fe200078efcff */
[----:B------:R-:W-:Y:S01]  /*c830*/  LDGSTS.E [R243+0x12000], desc[UR16][R232.64], P6 ;  /* 0x12000000e8f37fae */ /* 0x000fe2000b121850 */
[----:B------:R-:W-:-:S02]  /*c840*/  ISETP.NE.U32.AND P4, PT, R11, RZ, PT ;  /* 0x000000ff0b00720c */ /* 0x000fc40003f85070 */
[----:B------:R-:W-:Y:S02]  /*c850*/  SEL R11, RZ, 0x4, P5 ;  /* 0x00000004ff0b7807 */ /* 0x000fe40002800000 */
[----:B------:R-:W-:Y:S02]  /*c860*/  ISETP.GT.AND P5, PT, R8, 0x1ff, PT ;  /* 0x000001ff0800780c */ /* 0x000fe40003fa4270 */
[----:B------:R-:W-:Y:S02]  /*c870*/  ISETP.GE.AND P6, PT, R231, UR4, PT ;  /* 0x00000004e7007c0c */ /* 0x000fe4000bfc6270 */
[----:B------:R-:W-:Y:S02]  /*c880*/  SEL R135, R11, RZ, P5 ;  /* 0x000000ff0b877207 */ /* 0x000fe40002800000 */
[----:B------:R-:W-:Y:S02]  /*c890*/  SEL R11, RZ, 0x4, P6 ;  /* 0x00000004ff0b7807 */ /* 0x000fe40003000000 */
[----:B------:R-:W-:Y:S01]  /*c8a0*/  ISETP.NE.U32.AND P6, PT, R152, RZ, PT ;  /* 0x000000ff9800720c */ /* 0x000fe20003fc5070 */
[----:B------:R-:W-:-:S04]  /*c8b0*/  IMAD.WIDE R230, R5, 0x4, R148 ;  /* 0x0000000405e67825 */ /* 0x000fc800078e0294 */
[C---:B------:R-:W-:Y:S01]  /*c8c0*/  IMAD.WIDE R118, R5.reuse, 0x4, R118 ;  /* 0x0000000405767825 */ /* 0x040fe200078e0276 */
[----:B------:R-:W-:Y:S04]  /*c8d0*/  STL.64 [R1+0x8], R136 ;  /* 0x0000088801007387 */ /* 0x000fe80000100a00 */
[----:B------:R1:W-:Y:S04]  /*c8e0*/  STL.64 [R1+0x150], R118 ;  /* 0x0001507601007387 */ /* 0x0003e80000100a00 */
[----:B------:R-:W-:Y:S04]  /*c8f0*/  LDGSTS.E [R243+0x12008], desc[UR16][R230.64], P6 ;  /* 0x12008000e6f37fae */ /* 0x000fe8000b121850 */
[----:B------:R1:W-:Y:S02]  /*c900*/  LDGSTS.E [R243+0x14000], desc[UR16][R118.64], P0 ;  /* 0x1400000076f37fae */ /* 0x0003e40008121850 */
[----:B-1----:R-:W-:-:S05]  /*c910*/  IMAD.WIDE R118, R5, 0x4, R128 ;  /* 0x0000000405767825 */ /* 0x002fca00078e0280 */
[----:B------:R1:W-:Y:S04]  /*c920*/  STL.64 [R1+0x148], R118 ;  /* 0x0001487601007387 */ /* 0x0003e80000100a00 */
[----:B------:R1:W-:Y:S02]  /*c930*/  LDGSTS.E [R243+0x14008], desc[UR16][R118.64], P1 ;  /* 0x1400800076f37fae */ /* 0x0003e40008921850 */
[----:B-1----:R-:W-:-:S05]  /*c940*/  IMAD.WIDE R118, R5, 0x4, R130 ;  /* 0x0000000405767825 */ /* 0x002fca00078e0282 */
[----:B------:R1:W-:Y:S04]  /*c950*/  STL.64 [R1+0x140], R118 ;  /* 0x0001407601007387 */ /* 0x0003e80000100a00 */
[----:B------:R1:W-:Y:S02]  /*c960*/  LDGSTS.E [R243+0x16000], desc[UR16][R118.64], P2 ;  /* 0x1600000076f37fae */ /* 0x0003e40009121850 */
[----:B-1----:R-:W-:-:S05]  /*c970*/  IMAD.WIDE R118, R5, 0x4, R150 ;  /* 0x0000000405767825 */ /* 0x002fca00078e0296 */
[----:B------:R1:W-:Y:S04]  /*c980*/  STL.64 [R1+0x138], R118 ;  /* 0x0001387601007387 */ /* 0x0003e80000100a00 */
[----:B------:R-:W2:Y:S04]  /*c990*/  LDL.LU.64 R160, [R1+0x48] ;  /* 0x0000480001a07983 */ /* 0x000ea80000300a00 */
[----:B------:R-:W3:Y:S04]  /*c9a0*/  LDL.LU.64 R144, [R1+0x58] ;  /* 0x0000580001907983 */ /* 0x000ee80000300a00 */
[----:B------:R-:W4:Y:S01]  /*c9b0*/  LDL.LU.64 R142, [R1+0x60] ;  /* 0x00006000018e7983 */ /* 0x000f220000300a00 */
[----:B------:R-:W-:-:S03]  /*c9c0*/  IMAD.WIDE R110, R6, 0x4, R110 ;  /* 0x00000004066e7825 */ /* 0x000fc600078e026e */
[----:B------:R1:W-:Y:S01]  /*c9d0*/  LDGSTS.E [R243+0x16008], desc[UR16][R118.64], P3 ;  /* 0x1600800076f37fae */ /* 0x0003e20009921850 */
[----:B------:R-:W-:-:S03]  /*c9e0*/  IMAD.WIDE R146, R6, 0x4, R146 ;  /* 0x0000000406927825 */ /* 0x000fc600078e0292 */
[----:B------:R-:W0:Y:S01]  /*c9f0*/  LDGDEPBAR ;  /* 0x00000000000079af */ /* 0x000e220000000000 */
[----:B------:R-:W-:-:S03]  /*ca00*/  IMAD.WIDE R176, R6, 0x4, R176 ;  /* 0x0000000406b07825 */ /* 0x000fc600078e02b0 */
        /* <DEDUP_REMOVED lines=39> */
[----:B------:R-:W-:-:S04]  /*cc80*/  IMAD.WIDE R16, R6, 0x4, R16 ;  /* 0x0000000406107825 */ /* 0x000fc800078e0210 */
[C---:B------:R-:W-:Y:S01]  /*cc90*/  IMAD.WIDE R18, R6.reuse, 0x4, R18 ;  /* 0x0000000406127825 */ /* 0x040fe200078e0212 */
[----:B------:R-:W-:Y:S03]  /*cca0*/  LDGSTS.E [R246+0x41100], desc[UR16][R22.64], P4 ;  /* 0x4110000016f67fae */ /* 0x000fe6000a121850 */
[----:B------:R-:W-:Y:S01]  /*ccb0*/  IMAD.WIDE R116, R6, 0x4, R116 ;  /* 0x0000000406747825 */ /* 0x000fe200078e0274 */
[----:B------:R-:W-:Y:S01]  /*ccc0*/  LDGSTS.E [R246+0x41500], desc[UR16][R20.64], P4 ;  /* 0x4150000014f67fae */ /* 0x000fe2000a121850 */
[----:B------:R-:W-:Y:S02]  /*ccd0*/  LOP3.LUT R223, R4, 0x20, RZ, 0xfc, !PT ;  /* 0x0000002004df7812 */ /* 0x000fe400078efcff */
        /* <DEDUP_REMOVED lines=8> */
[----:B------:R-:W-:-:S02]  /*cd60*/  ISETP.GE.AND P6, PT, R223, UR4, PT ;  /* 0x00000004df007c0c */ /* 0x000fc4000bfc6270 */
[C---:B------:R-:W-:Y:S01]  /*cd70*/  IMAD.WIDE R102, R6.reuse, 0x4, R102 ;  /* 0x0000000406667825 */ /* 0x040fe200078e0266 */
[----:B------:R-:W-:Y:S03]  /*cd80*/  LDGSTS.E [R247+0x40980], desc[UR16][R108.64], P4 ;  /* 0x409800006cf77fae */ /* 0x000fe6000a121850 */
[C---:B------:R-:W-:Y:S01]  /*cd90*/  IMAD.WIDE R92, R6.reuse, 0x4, R92 ;  /* 0x00000004065c7825 */ /* 0x040fe200078e025c */
[----:B------:R-:W-:Y:S03]  /*cda0*/  LDGSTS.E [R247+0x40d80], desc[UR16][R106.64], P4 ;  /* 0x40d800006af77fae */ /* 0x000fe6000a121850 */
[----:B------:R-:W-:Y:S01]  /*cdb0*/  IMAD.WIDE R100, R6, 0x4, R100 ;  /* 0x0000000406647825 */ /* 0x000fe200078e0264 */
[----:B------:R-:W-:Y:S01]  /*cdc0*/  LDGSTS.E [R247+0x41180], desc[UR16][R104.64], P4 ;  /* 0x4118000068f77fae */ /* 0x000fe2000a121850 */
[----:B------:R-:W-:-:S02]  /*cdd0*/  SEL R134, R11, RZ, P5 ;  /* 0x000000ff0b867207 */ /* 0x000fc40002800000 */
[C---:B------:R-:W-:Y:S01]  /*cde0*/  IMAD.WIDE R120, R6.reuse, 0x4, R120 ;  /* 0x0000000406787825 */ /* 0x040fe200078e0278 */
[----:B------:R-:W-:Y:S01]  /*cdf0*/  LDGSTS.E [R247+0x41580], desc[UR16][R102.64], P4 ;  /* 0x4158000066f77fae */ /* 0x000fe2000a121850 */
[----:B------:R-:W-:Y:S02]  /*ce00*/  SEL R11, RZ, 0x4, P6 ;  /* 0x00000004ff0b7807 */ /* 0x000fe40003000000 */
[----:B------:R-:W-:Y:S01]  /*ce10*/  IMAD.WIDE R168, R6, 0x4, R168 ;  /* 0x0000000406a87825 */ /* 0x000fe200078e02a8 */
[----:B------:R-:W-:Y:S01]  /*ce20*/  LDGSTS.E [R247+0x41980], desc[UR16][R92.64], P4 ;  /* 0x419800005cf77fae */ /* 0x000fe2000a121850 */
[----:B------:R-:W-:Y:S02]  /*ce30*/  LOP3.LUT R223, R4, 0x22, RZ, 0xfc, !PT ;  /* 0x0000002204df7812 */ /* 0x000fe400078efcff */
        /* <DEDUP_REMOVED lines=9> */
[----:B------:R-:W-:Y:S02]  /*ced0*/  ISETP.GE.AND P6, PT, R223, UR4, PT ;  /* 0x00000004df007c0c */ /* 0x000fe4000bfc6270 */
[C---:B------:R-:W-:Y:S01]  /*cee0*/  IMAD.WIDE R90, R6.reuse, 0x4, R90 ;  /* 0x00000004065a7825 */ /* 0x040fe200078e025a */
[----:B------:R-:W-:Y:S03]  /*cef0*/  LDGSTS.E [R248+0x40e00], desc[UR16][R84.64], P4 ;  /* 0x40e0000054f87fae */ /* 0x000fe6000a121850 */
[C---:B------:R-:W-:Y:S01]  /*cf00*/  IMAD.WIDE R88, R6.reuse, 0x4, R88 ;  /* 0x0000000406587825 */ /* 0x040fe200078e0258 */
[----:B------:R-:W-:Y:S03]  /*cf10*/  LDGSTS.E [R248+0x41200], desc[UR16][R94.64], P4 ;  /* 0x412000005ef87fae */ /* 0x000fe6000a121850 */
[----:B------:R-:W-:Y:S01]  /*cf20*/  IMAD.WIDE R122, R6, 0x4, R122 ;  /* 0x00000004067a7825 */ /* 0x000fe200078e027a */
[----:B------:R-:W-:Y:S01]  /*cf30*/  LDGSTS.E [R248+0x41600], desc[UR16][R96.64], P4 ;  /* 0x4160000060f87fae */ /* 0x000fe2000a121850 */
[----:B------:R-:W-:-:S02]  /*cf40*/  ISETP.NE.U32.AND P0, PT, R11, RZ, PT ;  /* 0x000000ff0b00720c */ /* 0x000fc40003f05070 */
        /* <DEDUP_REMOVED lines=44> */
[----:B------:R-:W4:Y:S01]  /*d210*/  LDL.LU.64 R156, [R1+0x70] ;  /* 0x00007000019c7983 */ /* 0x000f220000300a00 */
        /* <DEDUP_REMOVED lines=13> */
[----:B------:R-:W-:-:S03]  /*d2f0*/  SEL R11, R11, RZ, P5 ;  /* 0x000000ff0b0b7207 */ /* 0x000fc60002800000 */
[----:B------:R-:W-:Y:S01]  /*d300*/  LDGSTS.E [R251+0x41380], desc[UR16][R46.64], P4 ;  /* 0x413800002efb7fae */ /* 0x000fe2000a121850 */
[----:B------:R-:W-:-:S03]  /*d310*/  ISETP.GE.AND P6, PT, R223, UR4, PT ;  /* 0x00000004df007c0c */ /* 0x000fc6000bfc6270 */
[----:B------:R-:W-:Y:S01]  /*d320*/  LDGSTS.E [R251+0x41780], desc[UR16][R56.64], P4 ;  /* 0x4178000038fb7fae */ /* 0x000fe2000a121850 */
[----:B------:R-:W-:-:S03]  /*d330*/  ISETP.NE.U32.AND P3, PT, R11, RZ, PT ;  /* 0x000000ff0b00720c */ /* 0x000fc60003f65070 */
[----:B------:R-:W-:Y:S01]  /*d340*/  LDGSTS.E [R251+0x41b80], desc[UR16][R58.64], P4 ;  /* 0x41b800003afb7fae */ /* 0x000fe2000a121850 */
[----:B------:R-:W-:-:S03]  /*d350*/  SEL R11, RZ, 0x4, P6 ;  /* 0x00000004ff0b7807 */ /* 0x000fc60003000000 */
[----:B------:R-:W-:Y:S04]  /*d360*/  LDGSTS.E [R251+0x41f80], desc[UR16][R52.64], P4 ;  /* 0x41f8000034fb7fae */ /* 0x000fe8000a121850 */
[----:B------:R-:W4:Y:S01]  /*d370*/  LDL.LU.64 R158, [R1+0x80] ;  /* 0x00008000019e7983 */ /* 0x000f220000300a00 */
[----:B------:R-:W-:-:S03]  /*d380*/  LOP3.LUT R223, R4, 0x62, RZ, 0xfc, !PT ;  /* 0x0000006204df7812 */ /* 0x000fc600078efcff */
[----:B------:R-:W0:Y:S01]  /*d390*/  LDGDEPBAR ;  /* 0x00000000000079af */ /* 0x000e220000000000 */
[----:B------:R-:W-:Y:S02]  /*d3a0*/  SEL R11, R11, RZ, P5 ;  /* 0x000000ff0b0b7207 */ /* 0x000fe40002800000 */
[----:B------:R-:W-:Y:S02]  /*d3b0*/  ISETP.GE.AND P6, PT, R223, UR4, PT ;  /* 0x00000004df007c0c */ /* 0x000fe4000bfc6270 */
[----:B------:R-:W-:Y:S02]  /*d3c0*/  ISETP.NE.U32.AND P4, PT, R11, RZ, PT ;  /* 0x000000ff0b00720c */ /* 0x000fe40003f85070 */
[----:B------:R-:W-:Y:S02]  /*d3d0*/  SEL R11, RZ, 0x4, P6 ;  /* 0x00000004ff0b7807 */ /* 0x000fe40003000000 */
[----:B------:R-:W-:Y:S01]  /*d3e0*/  ISETP.NE.U32.AND P6, PT, R135, RZ, PT ;  /* 0x000000ff8700720c */ /* 0x000fe20003fc5070 */
[----:B--2---:R-:W-:-:S05]  /*d3f0*/  IMAD.WIDE R128, R5, 0x4, R160 ;  /* 0x0000000405807825 */ /* 0x004fca00078e02a0 */
[----:B------:R3:W-:Y:S01]  /*d400*/  STL.64 [R1+0x48], R128 ;  /* 0x0000488001007387 */ /* 0x0007e20000100a00 */
[----:B------:R-:W-:Y:S01]  /*d410*/  IMAD.WIDE R212, R5, 0x4, R202 ;  /* 0x0000000405d47825 */ /* 0x000fe200078e02ca */
[----:B------:R-:W-:Y:S01]  /*d420*/  BAR.SYNC.DEFER_BLOCKING 0x0 ;  /* 0x0000000000007b1d */ /* 0x000fe20000010000 */
[----:B------:R-:W-:-:S05]  /*d430*/  LOP3.LUT R223, R4, 0x4, RZ, 0xfc, !PT ;  /* 0x0000000404df7812 */ /* 0x000fca00078efcff */
[----:B------:R-:W2:Y:S01]  /*d440*/  LDL.LU.64 R160, [R1+0xb8] ;  /* 0x0000b80001a07983 */ /* 0x000ea20000300a00 */
[----:B-1----:R-:W-:-:S03]  /*d450*/  SEL R118, R11, RZ, P5 ;  /* 0x000000ff0b767207 */ /* 0x002fc60002800000 */
[----:B------:R-:W-:Y:S01]  /*d460*/  @!PT LDS RZ, [RZ] ;  /* 0x00000000fffff984 */ /* 0x000fe20000000800 */
[----:B------:R-:W-:Y:S01]  /*d470*/  @!PT LDS RZ, [RZ] ;  /* 0x00000000fffff984 */ /* 0x000fe20000000800 */
[----:B------:R-:W-:Y:S01]  /*d480*/  @!PT LDS RZ, [RZ] ;  /* 0x00000000fffff984 */ /* 0x000fe20000000800 */
[----:B------:R-:W-:Y:S01]  /*d490*/  LDGSTS.E [R12+0x18000], desc[UR16][R212.64], P6 ;  /* 0x18000000d40c7fae */ /* 0x000fe2000b121850 */
[----:B------:R-:W-:-:S04]  /*d4a0*/  ISETP.GE.AND P6, PT, R223, UR4, PT ;  /* 0x00000004df007c0c */ /* 0x000fc8000bfc6270 */
        /* <DEDUP_REMOVED lines=8> */
[C---:B------:R-:W-:Y:S01]  /*d530*/  LOP3.LUT R219, R4.reuse, 0x24, RZ, 0xfc, !PT ;  /* 0x0000002404db7812 */ /* 0x040fe200078efcff */
        /* <DEDUP_REMOVED lines=25> */
[----:B------:R3:W-:Y:S01]  /*d6d0*/  LDGSTS.E [R12+0x1e000], desc[UR16][R128.64], P4 ;  /* 0x1e000000800c7fae */ /* 0x0007e2000a121850 */
[----:B------:R-:W-:Y:S02]  /*d6e0*/  LOP3.LUT R155, R4, 0x64, RZ, 0xfc, !PT ;  /* 0x00000064049b7812 */ /* 0x000fe400078efcff */
[----:B------:R-:W-:Y:S02]  /*d6f0*/  ISETP.NE.U32.AND P3, PT, R11, RZ, PT ;  /* 0x000000ff0b00720c */ /* 0x000fe40003f65070 */
[----:B------:R-:W-:Y:S02]  /*d700*/  SEL R11, RZ, 0x4, P6 ;  /* 0x00000004ff0b7807 */ /* 0x000fe40003000000 */
[----:B------:R-:W-:Y:S02]  /*d710*/  ISETP.GE.AND P6, PT, R155, UR4, PT ;  /* 0x000000049b007c0c */ /* 0x000fe4000bfc6270 */
[----:B------:R-:W-:-:S04]  /*d720*/  SEL R11, R11, RZ, P5 ;  /* 0x000000ff0b0b7207 */ /* 0x000fc80002800000 */
[----:B------:R-:W-:Y:S02]  /*d730*/  ISETP.NE.U32.AND P4, PT, R11, RZ, PT ;  /* 0x000000ff0b00720c */ /* 0x000fe40003f85070 */
[----:B------:R-:W-:Y:S02]  /*d740*/  SEL R11, RZ, 0x4, P6 ;  /* 0x00000004ff0b7807 */ /* 0x000fe40003000000 */
[----:B------:R-:W-:Y:S01]  /*d750*/  ISETP.NE.U32.AND P6, PT, R118, RZ, PT ;  /* 0x000000ff7600720c */ /* 0x000fe20003fc5070 */
[----:B---3--:R-:W-:-:S05]  /*d760*/  IMAD.WIDE R128, R5, 0x4, R144 ;  /* 0x0000000405807825 */ /* 0x008fca00078e0290 */
[----:B------:R4:W-:Y:S04]  /*d770*/  STL.64 [R1+0x58], R128 ;  /* 0x0000588001007387 */ /* 0x0009e80000100a00 */
[----:B------:R-:W3:Y:S04]  /*d780*/  LDL.LU.64 R144, [R1+0xd0] ;  /* 0x0000d00001907983 */ /* 0x000ee80000300a00 */
[----:B------:R4:W-:Y:S02]  /*d790*/  LDGSTS.E [R12+0x1e008], desc[UR16][R128.64], P6 ;  /* 0x1e008000800c7fae */ /* 0x0009e4000b121850 */
[----:B----4-:R-:W-:-:S05]  /*d7a0*/  IMAD.WIDE R128, R5, 0x4, R142 ;  /* 0x0000000405807825 */ /* 0x010fca00078e028e */
[----:B------:R1:W-:Y:S04]  /*d7b0*/  STL.64 [R1+0x68], R128 ;  /* 0x0000688001007387 */ /* 0x0003e80000100a00 */
[----:B------:R-:W4:Y:S01]  /*d7c0*/  LDL.LU.64 R142, [R1+0xf8] ;  /* 0x0000f800018e7983 */ /* 0x000f220000300a00 */
[----:B------:R-:W-:-:S04]  /*d7d0*/  LOP3.LUT R155, R4, 0x66, RZ, 0xfc, !PT ;  /* 0x00000066049b7812 */ /* 0x000fc800078efcff */
[----:B------:R-:W-:Y:S02]  /*d7e0*/  ISETP.GE.AND P6, PT, R155, UR4, PT ;  /* 0x000000049b007c0c */ /* 0x000fe4000bfc6270 */
[----:B------:R-:W-:Y:S02]  /*d7f0*/  SEL R118, R11, RZ, P5 ;  /* 0x000000ff0b767207 */ /* 0x000fe40002800000 */
[----:B------:R-:W-:Y:S02]  /*d800*/  SEL R11, RZ, 0x4, P6 ;  /* 0x00000004ff0b7807 */ /* 0x000fe40003000000 */
[----:B------:R-:W-:Y:S02]  /*d810*/  ISETP.NE.U32.AND P6, PT, R119, RZ, PT ;  /* 0x000000ff7700720c */ /* 0x000fe40003fc5070 */
[----:B------:R-:W-:Y:S02]  /*d820*/  LOP3.LUT R155, R4, 0x8, RZ, 0xfc, !PT ;  /* 0x00000008049b7812 */ /* 0x000fe400078efcff */
[----:B------:R-:W-:-:S09]  /*d830*/  SEL R119, R11, RZ, P5 ;  /* 0x000000ff0b777207 */ /* 0x000fd20002800000 */
[----:B------:R1:W-:Y:S01]  /*d840*/  LDGSTS.E [R13+0x18000], desc[UR16][R128.64], P6 ;  /* 0x18000000800d7fae */ /* 0x0003e2000b121850 */
[----:B------:R-:W-:-:S04]  /*d850*/  ISETP.GE.AND P6, PT, R155, UR4, PT ;  /* 0x000000049b007c0c */ /* 0x000fc8000bfc6270 */
[----:B------:R-:W-:-:S04]  /*d860*/  SEL R11, RZ, 0x4, P6 ;  /* 0x00000004ff0b7807 */ /* 0x000fc80003000000 */
[----:B------:R-:W-:Y:S01]  /*d870*/  SEL R11, R11, RZ, P5 ;  /* 0x000000ff0b0b7207 */ /* 0x000fe20002800000 */
[----:B-1----:R-:W-:Y:S01]  /*d880*/  IMAD.WIDE R128, R5, 0x4, R156 ;  /* 0x0000000405807825 */ /* 0x002fe200078e029c */
[----:B------:R-:W-:-:S04]  /*d890*/  LOP3.LUT R157, R4, 0xa, RZ, 0xfc, !PT ;  /* 0x0000000a049d7812 */ /* 0x000fc800078efcff */
[----:B------:R1:W-:Y:S01]  /*d8a0*/  STL.64 [R1+0x70], R128 ;  /* 0x0000708001007387 */ /* 0x0003e20000100a00 */
[----:B------:R-:W-:-:S03]  /*d8b0*/  ISETP.GE.AND P6, PT, R157, UR4, PT ;  /* 0x000000049d007c0c */ /* 0x000fc6000bfc6270 */
[----:B------:R-:W4:Y:S04]  /*d8c0*/  LDL.LU.64 R156, [R1+0xf0] ;  /* 0x0000f000019c7983 */ /* 0x000f280000300a00 */
[----:B------:R1:W-:Y:S01]  /*d8d0*/  LDGSTS.E [R13+0x18008], desc[UR16][R128.64], P0 ;  /* 0x18008000800d7fae */ /* 0x0003e20008121850 */
[----:B------:R-:W-:Y:S02]  /*d8e0*/  ISETP.NE.U32.AND P0, PT, R11, RZ, PT ;  /* 0x000000ff0b00720c */ /* 0x000fe40003f05070 */
[----:B------:R-:W-:Y:S01]  /*d8f0*/  SEL R11, RZ, 0x4, P6 ;  /* 0x00000004ff0b7807 */ /* 0x000fe20003000000 */
[----:B-1----:R-:W-:Y:S01]  /*d900*/  IMAD.WIDE R128, R5, 0x4, R158 ;  /* 0x0000000405807825 */ /* 0x002fe200078e029e */
[----:B------:R-:W-:-:S04]  /*d910*/  LOP3.LUT R159, R4, 0x28, RZ, 0xfc, !PT ;  /* 0x00000028049f7812 */ /* 0x000fc800078efcff */
[----:B------:R2:W-:Y:S01]  /*d920*/  STL.64 [R1+0x80], R128 ;  /* 0x0000808001007387 */ /* 0x0005e20000100a00 */
[----:B------:R-:W-:-:S03]  /*d930*/  ISETP.GE.AND P6, PT, R159, UR4, PT ;  /* 0x000000049f007c0c */ /* 0x000fc6000bfc6270 */
[----:B------:R-:W4:Y:S04]  /*d940*/  LDL.LU.64 R158, [R1+0xe0] ;  /* 0x0000e000019e7983 */ /* 0x000f280000300a00 */
[----:B------:R2:W-:Y:S02]  /*d950*/  LDGSTS.E [R13+0x1a000], desc[UR16][R128.64], P1 ;  /* 0x1a000000800d7fae */ /* 0x0005e40008921850 */
[----:B--2---:R-:W-:-:S05]  /*d960*/  IMAD.WIDE R128, R5, 0x4, R160 ;  /* 0x0000000405807825 */ /* 0x004fca00078e02a0 */
[----:B------:R3:W-:Y:S04]  /*d970*/  STL.64 [R1+0x88], R128 ;  /* 0x0000888001007387 */ /* 0x0007e80000100a00 */
[----:B------:R-:W2:Y:S04]  /*d980*/  LDL.LU.64 R160, [R1+0x128] ;  /* 0x0001280001a07983 */ /* 0x000ea80000300a00 */
[----:B------:R3:W-:Y:S02]  /*d990*/  LDGSTS.E [R13+0x1a008], desc[UR16][R128.64], P2 ;  /* 0x1a008000800d7fae */ /* 0x0007e40009121850 */
[----:B---3--:R-:W-:-:S05]  /*d9a0*/  IMAD.WIDE R128, R5, 0x4, R144 ;  /* 0x0000000405807825 */ /* 0x008fca00078e0290 */
[----:B------:R4:W-:Y:S04]  /*d9b0*/  STL.64 [R1+0x98], R128 ;  /* 0x0000988001007387 */ /* 0x0009e80000100a00 */
[----:B------:R4:W-:Y:S04]  /*d9c0*/  LDGSTS.E [R13+0x1c000], desc[UR16][R128.64], P3 ;  /* 0x1c000000800d7fae */ /* 0x0009e80009921850 */
[----:B------:R-:W3:Y:S01]  /*d9d0*/  LDL.LU.64 R144, [R1+0x130] ;  /* 0x0001300001907983 */ /* 0x000ee20000300a00 */
[----:B----4-:R-:W-:-:S05]  /*d9e0*/  IMAD.WIDE R128, R5, 0x4, R142 ;  /* 0x0000000405807825 */ /* 0x010fca00078e028e */
[----:B------:R1:W-:Y:S04]  /*d9f0*/  STL.64 [R1+0xa0], R128 ;  /* 0x0000a08001007387 */ /* 0x0003e80000100a00 */
[----:B------:R-:W4:Y:S01]  /*da00*/  LDL.LU.64 R142, [R1+0x118] ;  /* 0x00011800018e7983 */ /* 0x000f220000300a00 */
[----:B------:R-:W-:Y:S02]  /*da10*/  SEL R11, R11, RZ, P5 ;  /* 0x000000ff0b0b7207 */ /* 0x000fe40002800000 */
[----:B------:R-:W-:Y:S01]  /*da20*/  LOP3.LUT R155, R4, 0x2a, RZ, 0xfc, !PT ;  /* 0x0000002a049b7812 */ /* 0x000fe200078efcff */
[----:B------:R1:W-:Y:S01]  /*da30*/  LDGSTS.E [R13+0x1c008], desc[UR16][R128.64], P4 ;  /* 0x1c008000800d7fae */ /* 0x0003e2000a121850 */
[----:B------:R-:W-:Y:S02]  /*da40*/  ISETP.NE.U32.AND P1, PT, R11, RZ, PT ;  /* 0x000000ff0b00720c */ /* 0x000fe40003f25070 */
[----:B------:R-:W-:-:S02]  /*da50*/  SEL R11, RZ, 0x4, P6 ;  /* 0x00000004ff0b7807 */ /* 0x000fc40003000000 */
[----:B------:R-:W-:Y:S02]  /*da60*/  ISETP.GE.AND P6, PT, R155, UR4, PT ;  /* 0x000000049b007c0c */ /* 0x000fe4000bfc6270 */
        /* <DEDUP_REMOVED lines=16> */
[----:B-1----:R-:W-:-:S05]  /*db70*/  IMAD.WIDE R128, R5, 0x4, R156 ;  /* 0x0000000405807825 */ /* 0x002fca00078e029c */
[----:B------:R1:W-:Y:S04]  /*db80*/  STL.64 [R1+0xb0], R128 ;  /* 0x0000b08001007387 */ /* 0x0003e80000100a00 */
[----:B------:R1:W-:Y:S01]  /*db90*/  LDGSTS.E [R13+0x1e000], desc[UR16][R128.64], P6 ;  /* 0x1e000000800d7fae */ /* 0x0003e2000b121850 */
[----:B------:R-:W-:-:S03]  /*dba0*/  ISETP.GE.AND P6, PT, R155, UR4, PT ;  /* 0x000000049b007c0c */ /* 0x000fc6000bfc6270 */
[----:B------:R-:W4:Y:S01]  /*dbb0*/  LDL.LU.64 R156, [R1+0x110] ;  /* 0x00011000019c7983 */ /* 0x000f220000300a00 */
[----:B------:R-:W-:Y:S02]  /*dbc0*/  SEL R11, RZ, 0x4, P6 ;  /* 0x00000004ff0b7807 */ /* 0x000fe40003000000 */
[----:B------:R-:W-:Y:S02]  /*dbd0*/  ISETP.NE.U32.AND P6, PT, R119, RZ, PT ;  /* 0x000000ff7700720c */ /* 0x000fe40003fc5070 */
[----:B------:R-:W-:Y:S01]  /*dbe0*/  LOP3.LUT R155, R4, 0x6a, RZ, 0xfc, !PT ;  /* 0x0000006a049b7812 */ /* 0x000fe200078efcff */
[----:B-1----:R-:W-:-:S05]  /*dbf0*/  IMAD.WIDE R128, R5, 0x4, R158 ;  /* 0x0000000405807825 */ /* 0x002fca00078e029e */
[----:B------:R2:W-:Y:S04]  /*dc00*/  STL.64 [R1+0x60], R128 ;  /* 0x0000608001007387 */ /* 0x0005e80000100a00 */
[----:B------:R-:W4:Y:S04]  /*dc10*/  LDL.LU.64 R158, [R1+0x108] ;  /* 0x00010800019e7983 */ /* 0x000f280000300a00 */
[----:B------:R2:W-:Y:S01]  /*dc20*/  LDGSTS.E [R13+0x1e008], desc[UR16][R128.64], P6 ;  /* 0x1e008000800d7fae */ /* 0x0005e2000b121850 */
[----:B------:R-:W-:Y:S02]  /*dc30*/  ISETP.GE.AND P6, PT, R155, UR4, PT ;  /* 0x000000049b007c0c */ /* 0x000fe4000bfc6270 */
[----:B------:R-:W-:-:S02]  /*dc40*/  SEL R119, R11, RZ, P5 ;  /* 0x000000ff0b777207 */ /* 0x000fc40002800000 */
[----:B------:R-:W-:Y:S01]  /*dc50*/  SEL R11, RZ, 0x4, P6 ;  /* 0x00000004ff0b7807 */ /* 0x000fe20003000000 */
[----:B--2---:R-:W-:Y:S01]  /*dc60*/  IMAD.WIDE R128, R5, 0x4, R160 ;  /* 0x0000000405807825 */ /* 0x004fe200078e02a0 */
[----:B------:R-:W-:-:S04]  /*dc70*/  LOP3.LUT R161, R4, 0xc, RZ, 0xfc, !PT ;  /* 0x0000000c04a17812 */ /* 0x000fc800078efcff */
[----:B------:R3:W-:Y:S01]  /*dc80*/  STL.64 [R1+0xb8], R128 ;  /* 0x0000b88001007387 */ /* 0x0007e20000100a00 */
[----:B------:R-:W-:-:S03]  /*dc90*/  ISETP.GE.AND P6, PT, R161, UR4, PT ;  /* 0x00000004a1007c0c */ /* 0x000fc6000bfc6270 */
        /* <DEDUP_REMOVED lines=20> */
[----:B------:R-:W-:-:S04]  /*dde0*/  SEL R11, R11, RZ, P5 ;  /* 0x000000ff0b0b7207 */ /* 0x000fc80002800000 */
[----:B------:R-:W-:Y:S02]  /*ddf0*/  ISETP.NE.U32.AND P2, PT, R11, RZ, PT ;  /* 0x000000ff0b00720c */ /* 0x000fe40003f45070 */
[----:B------:R-:W-:-:S04]  /*de00*/  SEL R11, RZ, 0x4, P6 ;  /* 0x00000004ff0b7807 */ /* 0x000fc80003000000 */
[----:B------:R-:W-:Y:S01]  /*de10*/  SEL R11, R11, RZ, P5 ;  /* 0x000000ff0b0b7207 */ /* 0x000fe20002800000 */
[----:B-1----:R-:W-:Y:S01]  /*de20*/  IMAD.WIDE R128, R5, 0x4, R156 ;  /* 0x0000000405807825 */ /* 0x002fe200078e029c */
[----:B------:R-:W-:-:S04]  /*de30*/  LOP3.LUT R157, R4, 0x2e, RZ, 0xfc, !PT ;  /* 0x0000002e049d7812 */ /* 0x000fc800078efcff */
[----:B------:R-:W-:Y:S01]  /*de40*/  ISETP.GE.AND P6, PT, R157, UR4, PT ;  /* 0x000000049d007c0c */ /* 0x000fe2000bfc6270 */
[----:B------:R1:W-:Y:S01]  /*de50*/  LDGSTS.E [R14+0x1a008], desc[UR16][R128.64], P3 ;  /* 0x1a008000800e7fae */ /* 0x0003e20009921850 */
[----:B------:R-:W-:Y:S02]  /*de60*/  ISETP.NE.U32.AND P3, PT, R11, RZ, PT ;  /* 0x000000ff0b00720c */ /* 0x000fe40003f65070 */
[----:B------:R-:W-:Y:S01]  /*de70*/  SEL R11, RZ, 0x4, P6 ;  /* 0x00000004ff0b7807 */ /* 0x000fe20003000000 */
[----:B------:R1:W-:Y:S03]  /*de80*/  STL.64 [R1+0xe0], R128 ;  /* 0x0000e08001007387 */ /* 0x0003e60000100a00 */
[----:B------:R-:W-:Y:S01]  /*de90*/  SEL R11, R11, RZ, P5 ;  /* 0x000000ff0b0b7207 */ /* 0x000fe20002800000 */
[----:B------:R-:W4:Y:S01]  /*dea0*/  LDL.LU.64 R144, [R1+0x120] ;  /* 0x0001200001907983 */ /* 0x000f220000300a00 */
[----:B-1----:R-:W-:Y:S01]  /*deb0*/  IMAD.WIDE R128, R5, 0x4, R158 ;  /* 0x0000000405807825 */ /* 0x002fe200078e029e */
[----:B------:R-:W-:-:S04]  /*dec0*/  LOP3.LUT R159, R4, 0x4c, RZ, 0xfc, !PT ;  /* 0x0000004c049f7812 */ /* 0x000fc800078efcff */
[----:B------:R-:W-:Y:S01]  /*ded0*/  ISETP.GE.AND P6, PT, R159, UR4, PT ;  /* 0x000000049f007c0c */ /* 0x000fe2000bfc6270 */
[----:B------:R2:W-:Y:S01]  /*dee0*/  LDGSTS.E [R14+0x1c000], desc[UR16][R128.64], P4 ;  /* 0x1c000000800e7fae */ /* 0x0005e2000a121850 */
[----:B------:R-:W-:Y:S02]  /*def0*/  ISETP.NE.U32.AND P4, PT, R11, RZ, PT ;  /* 0x000000ff0b00720c */ /* 0x000fe40003f85070 */
[----:B------:R-:W-:Y:S01]  /*df00*/  SEL R11, RZ, 0x4, P6 ;  /* 0x00000004ff0b7807 */ /* 0x000fe20003000000 */
[----:B------:R2:W-:Y:S01]  /*df10*/  STL.64 [R1+0xf0], R128 ;  /* 0x0000f08001007387 */ /* 0x0005e20000100a00 */
[----:B------:R-:W-:-:S03]  /*df20*/  ISETP.NE.U32.AND P6, PT, R118, RZ, PT ;  /* 0x000000ff7600720c */ /* 0x000fc60003fc5070 */
[----:B------:R-:W4:Y:S04]  /*df30*/  LDL.LU.64 R156, [R1+0xc8] ;  /* 0x0000c800019c7983 */ /* 0x000f280000300a00 */
[----:B------:R-:W4:Y:S01]  /*df40*/  LDL.LU.64 R158, [R1+0xc0] ;  /* 0x0000c000019e7983 */ /* 0x000f220000300a00 */
[----:B--2---:R-:W-:Y:S01]  /*df50*/  IMAD.WIDE R128, R5, 0x4, R160 ;  /* 0x0000000405807825 */ /* 0x004fe200078e02a0 */
[----:B------:R-:W-:-:S04]  /*df60*/  LOP3.LUT R161, R4, 0x4e, RZ, 0xfc, !PT ;  /* 0x0000004e04a17812 */ /* 0x000fc800078efcff */
[----:B------:R3:W-:Y:S01]  /*df70*/  LDGSTS.E [R14+0x1c008], desc[UR16][R128.64], P6 ;  /* 0x1c008000800e7fae */ /* 0x0007e2000b121850 */
[----:B------:R-:W-:-:S03]  /*df80*/  ISETP.GE.AND P6, PT, R161, UR4, PT ;  /* 0x00000004a1007c0c */ /* 0x000fc6000bfc6270 */
[----:B------:R3:W-:Y:S04]  /*df90*/  STL.64 [R1+0xf8], R128 ;  /* 0x0000f88001007387 */ /* 0x0007e80000100a00 */
[----:B------:R-:W2:Y:S01]  /*dfa0*/  LDL.LU.64 R160, [R1+0xa8] ;  /* 0x0000a80001a07983 */ /* 0x000ea20000300a00 */
[----:B------:R-:W-:Y:S02]  /*dfb0*/  SEL R118, R11, RZ, P5 ;  /* 0x000000ff0b767207 */ /* 0x000fe40002800000 */
[----:B------:R-:W-:Y:S02]  /*dfc0*/  SEL R11, RZ, 0x4, P6 ;  /* 0x00000004ff0b7807 */ /* 0x000fe40003000000 */
[----:B------:R-:W-:Y:S01]  /*dfd0*/  ISETP.NE.U32.AND P6, PT, R119, RZ, PT ;  /* 0x000000ff7700720c */ /* 0x000fe20003fc5070 */
[----:B---3--:R-:W-:-:S05]  /*dfe0*/  IMAD.WIDE R128, R5, 0x4, R136 ;  /* 0x0000000405807825 */ /* 0x008fca00078e0288 */
[----:B------:R4:W-:Y:S07]  /*dff0*/  STL.64 [R1+0xe8], R128 ;  /* 0x0000e88001007387 */ /* 0x0009ee0000100a00 */
[----:B------:R4:W-:Y:S02]  /*e000*/  LDGSTS.E [R14+0x1e000], desc[UR16][R128.64], P6 ;  /* 0x1e000000800e7fae */ /* 0x0009e4000b121850 */
[----:B----4-:R-:W-:-:S05]  /*e010*/  IMAD.WIDE R128, R5, 0x4, R142 ;  /* 0x0000000405807825 */ /* 0x010fca00078e028e */
[----:B------:R1:W-:Y:S04]  /*e020*/  STL.64 [R1+0xd8], R128 ;  /* 0x0000d88001007387 */ /* 0x0003e80000100a00 */
[----:B------:R-:W3:Y:S01]  /*e030*/  LDL.LU.64 R142, [R1+0x90] ;  /* 0x00009000018e7983 */ /* 0x000ee20000300a00 */
[C---:B------:R-:W-:Y:S02]  /*e040*/  LOP3.LUT R155, R4.reuse, 0x6c, RZ, 0xfc, !PT ;  /* 0x0000006c049b7812 */ /* 0x040fe400078efcff */
[----:B------:R-:W-:Y:S01]  /*e050*/  SEL R119, R11, RZ, P5 ;  /* 0x000000ff0b777207 */ /* 0x000fe20002800000 */
[----:B------:R1:W-:Y:S01]  /*e060*/  LDGSTS.E [R14+0x1e008], desc[UR16][R128.64], P0 ;  /* 0x1e008000800e7fae */ /* 0x0003e20008121850 */
[----:B------:R-:W-:Y:S02]  /*e070*/  ISETP.GE.AND P6, PT, R155, UR4, PT ;  /* 0x000000049b007c0c */ /* 0x000fe4000bfc6270 */
[----:B------:R-:W-:-:S02]  /*e080*/  LOP3.LUT R155, R4, 0x6e, RZ, 0xfc, !PT ;  /* 0x0000006e049b7812 */ /* 0x000fc400078efcff */
[----:B------:R-:W-:Y:S02]  /*e090*/  SEL R11, RZ, 0x4, P6 ;  /* 0x00000004ff0b7807 */ /* 0x000fe40003000000 */
[----:B------:R-:W-:Y:S02]  /*e0a0*/  ISETP.GE.AND P6, PT, R155, UR4, PT ;  /* 0x000000049b007c0c */ /* 0x000fe4000bfc6270 */
[----:B------:R-:W-:Y:S02]  /*e0b0*/  SEL R11, R11, RZ, P5 ;  /* 0x000000ff0b0b7207 */ /* 0x000fe40002800000 */
[----:B------:R-:W-:Y:S02]  /*e0c0*/  LOP3.LUT R155, R4, 0x10, RZ, 0xfc, !PT ;  /* 0x00000010049b7812 */ /* 0x000fe400078efcff */
[----:B------:R-:W-:Y:S02]  /*e0d0*/  ISETP.NE.U32.AND P0, PT, R11, RZ, PT ;  /* 0x000000ff0b00720c */ /* 0x000fe40003f05070 */
[----:B------:R-:W-:-:S02]  /*e0e0*/  SEL R11, RZ, 0x4, P6 ;  /* 0x00000004ff0b7807 */ /* 0x000fc40003000000 */
[----:B------:R-:W-:Y:S02]  /*e0f0*/  ISETP.GE.AND P6, PT, R155, UR4, PT ;  /* 0x000000049b007c0c */ /* 0x000fe4000bfc6270 */
[----:B------:R-:W-:Y:S01]  /*e100*/  SEL R11, R11, RZ, P5 ;  /* 0x000000ff0b0b7207 */ /* 0x000fe20002800000 */
[----:B-1----:R-:W-:-:S05]  /*e110*/  IMAD.WIDE R128, R5, 0x4, R144 ;  /* 0x0000000405807825 */ /* 0x002fca00078e0290 */
[----:B------:R1:W-:Y:S04]  /*e120*/  STL.64 [R1+0x100], R128 ;  /* 0x0001008001007387 */ /* 0x0003e80000100a00 */
[----:B------:R1:W-:Y:S01]  /*e130*/  LDGSTS.E [R15+0x18000], desc[UR16][R128.64], P1 ;  /* 0x18000000800f7fae */ /* 0x0003e20008921850 */
[----:B------:R-:W-:Y:S02]  /*e140*/  ISETP.NE.U32.AND P1, PT, R11, RZ, PT ;  /* 0x000000ff0b00720c */ /* 0x000fe40003f25070 */
[----:B------:R-:W-:-:S04]  /*e150*/  SEL R11, RZ, 0x4, P6 ;  /* 0x00000004ff0b7807 */ /* 0x000fc80003000000 */
[----:B------:R-:W-:Y:S01]  /*e160*/  SEL R11, R11, RZ, P5 ;  /* 0x000000ff0b0b7207 */ /* 0x000fe20002800000 */
[----:B-1----:R-:W-:Y:S01]  /*e170*/  IMAD.WIDE R128, R5, 0x4, R156 ;  /* 0x0000000405807825 */ /* 0x002fe200078e029c */
[----:B------:R-:W-:-:S04]  /*e180*/  LOP3.LUT R157, R4, 0x12, RZ, 0xfc, !PT ;  /* 0x00000012049d7812 */ /* 0x000fc800078efcff */
[----:B------:R1:W-:Y:S01]  /*e190*/  STL.64 [R1+0xc8], R128 ;  /* 0x0000c88001007387 */ /* 0x0003e20000100a00 */
[----:B------:R-:W-:-:S03]  /*e1a0*/  ISETP.GE.AND P6, PT, R157, UR4, PT ;  /* 0x000000049d007c0c */ /* 0x000fc6000bfc6270 */
[----:B------:R1:W-:Y:S01]  /*e1b0*/  LDGSTS.E [R15+0x18008], desc[UR16][R128.64], P2 ;  /* 0x18008000800f7fae */ /* 0x0003e20009121850 */
[----:B------:R-:W-:Y:S02]  /*e1c0*/  ISETP.NE.U32.AND P2, PT, R11, RZ, PT ;  /* 0x000000ff0b00720c */ /* 0x000fe40003f45070 */
[----:B------:R-:W-:Y:S01]  /*e1d0*/  SEL R11, RZ, 0x4, P6 ;  /* 0x00000004ff0b7807 */ /* 0x000fe20003000000 */
[----:B-1----:R-:W-:Y:S01]  /*e1e0*/  IMAD.WIDE R128, R5, 0x4, R158 ;  /* 0x0000000405807825 */ /* 0x002fe200078e029e */
[----:B------:R-:W-:-:S04]  /*e1f0*/  LOP3.LUT R159, R4, 0x30, RZ, 0xfc, !PT ;  /* 0x00000030049f7812 */ /* 0x000fc800078efcff */
[----:B------:R2:W-:Y:S01]  /*e200*/  STL.64 [R1+0xc0], R128 ;  /* 0x0000c08001007387 */ /* 0x0005e20000100a00 */
[----:B------:R-:W-:-:S03]  /*e210*/  ISETP.GE.AND P6, PT, R159, UR4, PT ;  /* 0x000000049f007c0c */ /* 0x000fc6000bfc6270 */
[----:B------:R-:W4:Y:S01]  /*e220*/  LDL.LU.64 R158, [R1+0x40] ;  /* 0x00004000019e7983 */ /* 0x000f220000300a00 */
[----:B------:R-:W-:-:S03]  /*e230*/  SEL R11, R11, RZ, P5 ;  /* 0x000000ff0b0b7207 */ /* 0x000fc60002800000 */
[----:B------:R2:W-:Y:S01]  /*e240*/  LDGSTS.E [R15+0x1a000], desc[UR16][R128.64], P3 ;  /* 0x1a000000800f7fae */ /* 0x0005e20009921850 */
[----:B------:R-:W-:Y:S02]  /*e250*/  ISETP.NE.U32.AND P3, PT, R11, RZ, PT ;  /* 0x000000ff0b00720c */ /* 0x000fe40003f65070 */
[----:B------:R-:W-:Y:S01]  /*e260*/  SEL R11, RZ, 0x4, P6 ;  /* 0x00000004ff0b7807 */ /* 0x000fe20003000000 */
[----:B--2---:R-:W-:Y:S01]  /*e270*/  IMAD.WIDE R128, R5, 0x4, R160 ;  /* 0x0000000405807825 */ /* 0x004fe200078e02a0 */
[----:B------:R-:W-:-:S04]  /*e280*/  LOP3.LUT R161, R4, 0x32, RZ, 0xfc, !PT ;  /* 0x0000003204a17812 */ /* 0x000fc800078efcff */
[----:B------:R3:W-:Y:S01]  /*e290*/  STL.64 [R1+0xa8], R128 ;  /* 0x0000a88001007387 */ /* 0x0007e20000100a00 */
[----:B------:R-:W-:-:S03]  /*e2a0*/  ISETP.GE.AND P6, PT, R161, UR4, PT ;  /* 0x00000004a1007c0c */ /* 0x000fc6000bfc6270 */
[----:B------:R-:W2:Y:S01]  /*e2b0*/  LDL.LU.64 R160, [R1+0x38] ;  /* 0x0000380001a07983 */ /* 0x000ea20000300a00 */
[----:B------:R-:W-:-:S03]  /*e2c0*/  SEL R11, R11, RZ, P5 ;  /* 0x000000ff0b0b7207 */ /* 0x000fc60002800000 */
[----:B------:R3:W-:Y:S01]  /*e2d0*/  LDGSTS.E [R15+0x1a008], desc[UR16][R128.64], P4 ;  /* 0x1a008000800f7fae */ /* 0x0007e2000a121850 */
[----:B------:R-:W-:Y:S02]  /*e2e0*/  ISETP.NE.U32.AND P4, PT, R11, RZ, PT ;  /* 0x000000ff0b00720c */ /* 0x000fe40003f85070 */
[----:B------:R-:W-:Y:S02]  /*e2f0*/  SEL R11, RZ, 0x4, P6 ;  /* 0x00000004ff0b7807 */ /* 0x000fe40003000000 */
[----:B------:R-:W-:Y:S02]  /*e300*/  ISETP.NE.U32.AND P6, PT, R118, RZ, PT ;  /* 0x000000ff7600720c */ /* 0x000fe40003fc5070 */
[----:B------:R-:W-:Y:S02]  /*e310*/  LOP3.LUT R157, R4, 0x50, RZ, 0xfc, !PT ;  /* 0x00000050049d7812 */ /* 0x000fe400078efcff */
[----:B------:R-:W-:Y:S01]  /*e320*/  SEL R130, R11, RZ, P5 ;  /* 0x000000ff0b827207 */ /* 0x000fe20002800000 */
[----:B------:R-:W-:-:S04]  /*e330*/  IMAD.WIDE R2, R5, 0x4, R2 ;  /* 0x0000000405027825 */ /* 0x000fc800078e0202 */
[----:B------:R-:W-:-:S04]  /*e340*/  IMAD.WIDE R140, R5, 0x4, R140 ;  /* 0x00000004058c7825 */ /* 0x000fc800078e028c */
[----:B---3--:R-:W-:-:S05]  /*e350*/  IMAD.WIDE R128, R5, 0x4, R142 ;  /* 0x0000000405807825 */ /* 0x008fca00078e028e */
[----:B------:R4:W-:Y:S01]  /*e360*/  LDGSTS.E [R15+0x1c000], desc[UR16][R128.64], P6 ;  /* 0x1c000000800f7fae */ /* 0x0009e2000b121850 */
[----:B------:R-:W-:-:S04]  /*e370*/  ISETP.GE.AND P6, PT, R157, UR4, PT ;  /* 0x000000049d007c0c */ /* 0x000fc8000bfc6270 */
[----:B------:R-:W-:Y:S02]  /*e380*/  SEL R11, RZ, 0x4, P6 ;  /* 0x00000004ff0b7807 */ /* 0x000fe40003000000 */
[----:B------:R-:W-:Y:S02]  /*e390*/  ISETP.NE.U32.AND P6, PT, R119, RZ, PT ;  /* 0x000000ff7700720c */ /* 0x000fe40003fc5070 */
[----:B------:R-:W-:Y:S02]  /*e3a0*/  LOP3.LUT R157, R4, 0x52, RZ, 0xfc, !PT ;  /* 0x00000052049d7812 */ /* 0x000fe400078efcff */
[----:B------:R-:W-:-:S09]  /*e3b0*/  SEL R131, R11, RZ, P5 ;  /* 0x000000ff0b837207 */ /* 0x000fd20002800000 */
[----:B------:R-:W-:Y:S01]  /*e3c0*/  LDGSTS.E [R15+0x1c008], desc[UR16][R2.64], P6 ;  /* 0x1c008000020f7fae */ /* 0x000fe2000b121850 */
[----:B------:R-:W-:Y:S02]  /*e3d0*/  ISETP.GE.AND P6, PT, R157, UR4, PT ;  /* 0x000000049d007c0c */ /* 0x000fe4000bfc6270 */
[C---:B------:R-:W-:Y:S01]  /*e3e0*/  LOP3.LUT R157, R4.reuse, 0x70, RZ, 0xfc, !PT ;  /* 0x00000070049d7812 */ /* 0x040fe200078efcff */
[----:B------:R-:W-:Y:S01]  /*e3f0*/  LDGSTS.E [R15+0x1e000], desc[UR16][R140.64], P0 ;  /* 0x1e0000008c0f7fae */ /* 0x000fe20008121850 */
[----:B------:R-:W-:Y:S02]  /*e400*/  SEL R11, RZ, 0x4, P6 ;  /* 0x00000004ff0b7807 */ /* 0x000fe40003000000 */
[----:B------:R-:W-:Y:S02]  /*e410*/  ISETP.GE.AND P6, PT, R157, UR4, PT ;  /* 0x000000049d007c0c */ /* 0x000fe4000bfc6270 */
[----:B------:R-:W-:Y:S02]  /*e420*/  SEL R11, R11, RZ, P5 ;  /* 0x000000ff0b0b7207 */ /* 0x000fe40002800000 */
[----:B------:R-:W-:-:S02]  /*e430*/  LOP3.LUT R157, R4, 0x72, RZ, 0xfc, !PT ;  /* 0x00000072049d7812 */ /* 0x000fc400078efcff */
[----:B------:R-:W-:Y:S01]  /*e440*/  ISETP.NE.U32.AND P0, PT, R11, RZ, PT ;  /* 0x000000ff0b00720c */ /* 0x000fe20003f05070 */
[----:B------:R4:W-:Y:S01]  /*e450*/  STL.64 [R1+0x90], R128 ;  /* 0x0000908001007387 */ /* 0x0009e20000100a00 */
[----:B------:R-:W-:Y:S02]  /*e460*/  SEL R11, RZ, 0x4, P6 ;  /* 0x00000004ff0b7807 */ /* 0x000fe40003000000 */
[----:B------:R-:W-:Y:S02]  /*e470*/  ISETP.GE.AND P6, PT, R157, UR4, PT ;  /* 0x000000049d007c0c */ /* 0x000fe4000bfc6270 */
[----:B------:R-:W3:Y:S01]  /*e480*/  LDL.LU.64 R156, [R1+0x30] ;  /* 0x00003000019c7983 */ /* 0x000ee20000300a00 */
[----:B------:R-:W-:Y:S01]  /*e490*/  IMAD.WIDE R190, R5, 0x4, R190 ;  /* 0x0000000405be7825 */ /* 0x000fe200078e02be */
[----:B------:R-:W-:-:S04]  /*e4a0*/  SEL R11, R11, RZ, P5 ;  /* 0x000000ff0b0b7207 */ /* 0x000fc80002800000 */
[----:B------:R-:W-:Y:S01]  /*e4b0*/  LDGSTS.E [R15+0x1e008], desc[UR16][R190.64], P1 ;  /* 0x1e008000be0f7fae */ /* 0x000fe20008921850 */
[----:B------:R-:W-:Y:S02]  /*e4c0*/  ISETP.NE.U32.AND P1, PT, R11, RZ, PT ;  /* 0x000000ff0b00720c */ /* 0x000fe40003f25070 */
[----:B------:R-:W-:-:S04]  /*e4d0*/  SEL R11, RZ, 0x4, P6 ;  /* 0x00000004ff0b7807 */ /* 0x000fc80003000000 */
[----:B------:R-:W-:Y:S01]  /*e4e0*/  SEL R11, R11, RZ, P5 ;  /* 0x000000ff0b0b7207 */ /* 0x000fe20002800000 */
[----:B------:R-:W-:-:S04]  /*e4f0*/  IMAD.WIDE R188, R5, 0x4, R188 ;  /* 0x0000000405bc7825 */ /* 0x000fc800078e02bc */
[----:B------:R-:W-:-:S04]  /*e500*/  IMAD.WIDE R186, R5, 0x4, R186 ;  /* 0x0000000405ba7825 */ /* 0x000fc800078e02ba */
[----:B------:R-:W-:-:S04]  /*e510*/  IMAD.WIDE R178, R5, 0x4, R178 ;  /* 0x0000000405b27825 */ /* 0x000fc800078e02b2 */
[----:B----4-:R-:W-:Y:S01]  /*e520*/  IMAD.WIDE R128, R5, 0x4, R158 ;  /* 0x0000000405807825 */ /* 0x010fe200078e029e */
[----:B------:R-:W-:-:S04]  /*e530*/  LOP3.LUT R159, R4, 0x14, RZ, 0xfc, !PT ;  /* 0x00000014049f7812 */ /* 0x000fc800078efcff */
[----:B------:R-:W-:Y:S01]  /*e540*/  ISETP.GE.AND P6, PT, R159, UR4, PT ;  /* 0x000000049f007c0c */ /* 0x000fe2000bfc6270 */
[----:B------:R-:W-:Y:S01]  /*e550*/  LDGSTS.E [R240+0x18000], desc[UR16][R128.64], P2 ;  /* 0x1800000080f07fae */ /* 0x000fe20009121850 */
[----:B------:R-:W-:Y:S02]  /*e560*/  ISETP.NE.U32.AND P2, PT, R11, RZ, PT ;  /* 0x000000ff0b00720c */ /* 0x000fe40003f45070 */
[----:B------:R-:W-:-:S04]  /*e570*/  SEL R11, RZ, 0x4, P6 ;  /* 0x00000004ff0b7807 */ /* 0x000fc80003000000 */
[----:B------:R-:W-:Y:S01]  /*e580*/  SEL R11, R11, RZ, P5 ;  /* 0x000000ff0b0b7207 */ /* 0x000fe20002800000 */
[----:B--2---:R-:W-:Y:S01]  /*e590*/  IMAD.WIDE R118, R5, 0x4, R160 ;  /* 0x0000000405767825 */ /* 0x004fe200078e02a0 */
[----:B------:R-:W-:-:S04]  /*e5a0*/  LOP3.LUT R161, R4, 0x16, RZ, 0xfc, !PT ;  /* 0x0000001604a17812 */ /* 0x000fc800078efcff */
[----:B------:R-:W-:Y:S01]  /*e5b0*/  ISETP.GE.AND P6, PT, R161, UR4, PT ;  /* 0x00000004a1007c0c */ /* 0x000fe2000bfc6270 */
[----:B------:R-:W-:Y:S01]  /*e5c0*/  LDGSTS.E [R240+0x18008], desc[UR16][R118.64], P3 ;  /* 0x1800800076f07fae */ /* 0x000fe20009921850 */
[----:B------:R-:W-:Y:S02]  /*e5d0*/  ISETP.NE.U32.AND P3, PT, R11, RZ, PT ;  /* 0x000000ff0b00720c */ /* 0x000fe40003f65070 */
[----:B------:R-:W-:Y:S01]  /*e5e0*/  SEL R11, RZ, 0x4, P6 ;  /* 0x00000004ff0b7807 */ /* 0x000fe20003000000 */
[----:B------:R-:W-:Y:S01]  /*e5f0*/  LDGSTS.E [R240+0x1a000], desc[UR16][R188.64], P4 ;  /* 0x1a000000bcf07fae */ /* 0x000fe2000a121850 */
[----:B------:R-:W-:Y:S02]  /*e600*/  LOP3.LUT R161, R4, 0x34, RZ, 0xfc, !PT ;  /* 0x0000003404a17812 */ /* 0x000fe400078efcff */
[----:B------:R-:W-:Y:S02]  /*e610*/  SEL R11, R11, RZ, P5 ;  /* 0x000000ff0b0b7207 */ /* 0x000fe40002800000 */
[----:B------:R-:W-:-:S02]  /*e620*/  ISETP.GE.AND P6, PT, R161, UR4, PT ;  /* 0x00000004a1007c0c */ /* 0x000fc4000bfc6270 */
[----:B------:R-:W-:Y:S02]  /*e630*/  ISETP.NE.U32.AND P4, PT, R11, RZ, PT ;  /* 0x000000ff0b00720c */ /* 0x000fe40003f85070 */
[----:B------:R-:W-:Y:S02]  /*e640*/  SEL R11, RZ, 0x4, P6 ;  /* 0x00000004ff0b7807 */ /* 0x000fe40003000000 */
[----:B------:R-:W-:Y:S02]  /*e650*/  ISETP.NE.U32.AND P6, PT, R130, RZ, PT ;  /* 0x000000ff8200720c */ /* 0x000fe40003fc5070 */
[----:B------:R-:W-:Y:S02]  /*e660*/  LOP3.LUT R161, R4, 0x36, RZ, 0xfc, !PT ;  /* 0x0000003604a17812 */ /* 0x000fe400078efcff */
[----:B------:R-:W-:-:S09]  /*e670*/  SEL R130, R11, RZ, P5 ;  /* 0x000000ff0b827207 */ /* 0x000fd20002800000 */
[----:B------:R-:W-:Y:S01]  /*e680*/  LDGSTS.E [R240+0x1a008], desc[UR16][R186.64], P6 ;  /* 0x1a008000baf07fae */ /* 0x000fe2000b121850 */
[----:B------:R-:W-:-:S03]  /*e690*/  ISETP.GE.AND P6, PT, R161, UR4, PT ;  /* 0x00000004a1007c0c */ /* 0x000fc6000bfc6270 */
[----:B------:R-:W2:Y:S01]  /*e6a0*/  LDL.LU.64 R160, [R1+0x28] ;  /* 0x0000280001a07983 */ /* 0x000ea20000300a00 */
[----:B------:R-:W-:Y:S02]  /*e6b0*/  SEL R11, RZ, 0x4, P6 ;  /* 0x00000004ff0b7807 */ /* 0x000fe40003000000 */
[----:B------:R-:W-:Y:S02]  /*e6c0*/  ISETP.NE.U32.AND P6, PT, R131, RZ, PT ;  /* 0x000000ff8300720c */ /* 0x000fe40003fc5070 */
[----:B------:R-:W-:-:S11]  /*e6d0*/  LOP3.LUT R159, R4, 0x54, RZ, 0xfc, !PT ;  /* 0x00000054049f7812 */ /* 0x000fd600078efcff */
[----:B------:R-:W-:Y:S01]  /*e6e0*/  LDGSTS.E [R240+0x1c000], desc[UR16][R178.64], P6 ;  /* 0x1c000000b2f07fae */ /* 0x000fe2000b121850 */
[----:B------:R-:W-:-:S03]  /*e6f0*/  ISETP.GE.AND P6, PT, R159, UR4, PT ;  /* 0x000000049f007c0c */ /* 0x000fc6000bfc6270 */
[----:B------:R-:W4:Y:S01]  /*e700*/  LDL.LU.64 R158, [R1] ;  /* 0x00000000019e7983 */ /* 0x000f220000300a00 */
[----:B------:R-:W-:Y:S02]  /*e710*/  SEL R131, R11, RZ, P5 ;  /* 0x000000ff0b837207 */ /* 0x000fe40002800000 */
[----:B------:R-:W-:Y:S01]  /*e720*/  SEL R11, RZ, 0x4, P6 ;  /* 0x00000004ff0b7807 */ /* 0x000fe20003000000 */
[----:B------:R-:W-:Y:S01]  /*e730*/  IMAD.WIDE R182, R5, 0x4, R182 ;  /* 0x0000000405b67825 */ /* 0x000fe200078e02b6 */
[----:B------:R-:W-:Y:S01]  /*e740*/  LOP3.LUT R155, R4, 0x56, RZ, 0xfc, !PT ;  /* 0x00000056049b7812 */ /* 0x000fe200078efcff */
[----:B------:R-:W4:Y:S01]  /*e750*/  LDL.LU.64 R142, [R1+0x20] ;  /* 0x00002000018e7983 */ /* 0x000f220000300a00 */
[----:B------:R-:W-:Y:S02]  /*e760*/  SEL R11, R11, RZ, P5 ;  /* 0x000000ff0b0b7207 */ /* 0x000fe40002800000 */
[----:B------:R-:W-:Y:S01]  /*e770*/  ISETP.GE.AND P6, PT, R155, UR4, PT ;  /* 0x000000049b007c0c */ /* 0x000fe2000bfc6270 */
[----:B------:R-:W-:Y:S01]  /*e780*/  LDGSTS.E [R240+0x1c008], desc[UR16][R182.64], P0 ;  /* 0x1c008000b6f07fae */ /* 0x000fe20008121850 */
[----:B------:R-:W-:-:S02]  /*e790*/  ISETP.NE.U32.AND P0, PT, R11, RZ, PT ;  /* 0x000000ff0b00720c */ /* 0x000fc40003f05070 */
[----:B------:R-:W-:Y:S01]  /*e7a0*/  SEL R11, RZ, 0x4, P6 ;  /* 0x00000004ff0b7807 */ /* 0x000fe20003000000 */
[----:B------:R-:W-:Y:S01]  /*e7b0*/  IMAD.WIDE R184, R5, 0x4, R184 ;  /* 0x0000000405b87825 */ /* 0x000fe200078e02b8 */
[C---:B------:R-:W-:Y:S02]  /*e7c0*/  LOP3.LUT R155, R4.reuse, 0x74, RZ, 0xfc, !PT ;  /* 0x00000074049b7812 */ /* 0x040fe400078efcff */
[----:B------:R-:W-:Y:S02]  /*e7d0*/  SEL R11, R11, RZ, P5 ;  /* 0x000000ff0b0b7207 */ /* 0x000fe40002800000 */
[----:B------:R-:W-:Y:S01]  /*e7e0*/  ISETP.GE.AND P6, PT, R155, UR4, PT ;  /* 0x000000049b007c0c */ /* 0x000fe2000bfc6270 */
[----:B------:R-:W-:Y:S01]  /*e7f0*/  LDGSTS.E [R240+0x1e000], desc[UR16][R184.64], P1 ;  /* 0x1e000000b8f07fae */ /* 0x000fe20008921850 */
[----:B------:R-:W-:Y:S02]  /*e800*/  ISETP.NE.U32.AND P1, PT, R11, RZ, PT ;  /* 0x000000ff0b00720c */ /* 0x000fe40003f25070 */
[----:B------:R-:W-:Y:S01]  /*e810*/  SEL R11, RZ, 0x4, P6 ;  /* 0x00000004ff0b7807 */ /* 0x000fe20003000000 */
[----:B------:R-:W-:Y:S01]  /*e820*/  IMAD.WIDE R202, R5, 0x4, R180 ;  /* 0x0000000405ca7825 */ /* 0x000fe200078e02b4 */
[----:B------:R-:W-:-:S02]  /*e830*/  LOP3.LUT R155, R4, 0x76, RZ, 0xfc, !PT ;  /* 0x00000076049b7812 */ /* 0x000fc400078efcff */
[----:B------:R-:W-:Y:S02]  /*e840*/  SEL R11, R11, RZ, P5 ;  /* 0x000000ff0b0b7207 */ /* 0x000fe40002800000 */
[----:B------:R-:W-:Y:S01]  /*e850*/  ISETP.GE.AND P6, PT, R155, UR4, PT ;  /* 0x000000049b007c0c */ /* 0x000fe2000bfc6270 */
[----:B------:R-:W-:Y:S01]  /*e860*/  LDGSTS.E [R240+0x1e008], desc[UR16][R202.64], P2 ;  /* 0x1e008000caf07fae */ /* 0x000fe20009121850 */
[----:B------:R-:W-:Y:S02]  /*e870*/  ISETP.NE.U32.AND P2, PT, R11, RZ, PT ;  /* 0x000000ff0b00720c */ /* 0x000fe40003f45070 */
[----:B------:R-:W-:Y:S01]  /*e880*/  SEL R11, RZ, 0x4, P6 ;  /* 0x00000004ff0b7807 */ /* 0x000fe20003000000 */
[----:B---3--:R-:W-:Y:S01]  /*e890*/  IMAD.WIDE R196, R5, 0x4, R156 ;  /* 0x0000000405c47825 */ /* 0x008fe200078e029c */
[----:B------:R-:W-:-:S04]  /*e8a0*/  LOP3.LUT R157, R4, 0x18, RZ, 0xfc, !PT ;  /* 0x00000018049d7812 */ /* 0x000fc800078efcff */
[----:B------:R-:W-:Y:S01]  /*e8b0*/  ISETP.GE.AND P6, PT, R157, UR4, PT ;  /* 0x000000049d007c0c */ /* 0x000fe2000bfc6270 */
[----:B------:R-:W-:Y:S01]  /*e8c0*/  IMAD.WIDE R180, R5, 0x4, R226 ;  /* 0x0000000405b47825 */ /* 0x000fe200078e02e2 */
[----:B------:R-:W3:Y:S04]  /*e8d0*/  LDL.LU.64 R156, [R1+0x18] ;  /* 0x00001800019c7983 */ /* 0x000ee80000300a00 */
[----:B------:R-:W3:Y:S04]  /*e8e0*/  LDL.LU.64 R138, [R1+0x10] ;  /* 0x00001000018a7983 */ /* 0x000ee80000300a00 */
[----:B------:R-:W3:Y:S01]  /*e8f0*/  LDL.LU.64 R226, [R1+0x8] ;  /* 0x0000080001e27983 */ /* 0x000ee20000300a00 */
[----:B------:R-:W-:-:S03]  /*e900*/  SEL R11, R11, RZ, P5 ;  /* 0x000000ff0b0b7207 */ /* 0x000fc60002800000 */
[----:B------:R-:W-:Y:S01]  /*e910*/  LDGSTS.E [R241+0x18000], desc[UR16][R196.64], P3 ;  /* 0x18000000c4f17fae */ /* 0x000fe20009921850 */
[----:B------:R-:W-:Y:S02]  /*e920*/  ISETP.NE.U32.AND P3, PT, R11, RZ, PT ;  /* 0x000000ff0b00720c */ /* 0x000fe40003f65070 */
[----:B------:R-:W-:-:S04]  /*e930*/  SEL R11, RZ, 0x4, P6 ;  /* 0x00000004ff0b7807 */ /* 0x000fc80003000000 */
[----:B------:R-:W-:Y:S01]  /*e940*/  SEL R11, R11, RZ, P5 ;  /* 0x000000ff0b0b7207 */ /* 0x000fe20002800000 */
[----:B------:R-:W-:-:S04]  /*e950*/  IMAD.WIDE R198, R5, 0x4, R238 ;  /* 0x0000000405c67825 */ /* 0x000fc800078e02ee */
[----:B------:R-:W-:Y:S01]  /*e960*/  IMAD.WIDE R192, R5, 0x4, R208 ;  /* 0x0000000405c07825 */ /* 0x000fe200078e02d0 */
[----:B------:R-:W-:-:S03]  /*e970*/  LOP3.LUT R155, R4, 0x7a, RZ, 0xfc, !PT ;  /* 0x0000007a049b7812 */ /* 0x000fc600078efcff */
[----:B------:R-:W-:Y:S01]  /*e980*/  IMAD.WIDE R152, R5, 0x4, R236 ;  /* 0x0000000405987825 */ /* 0x000fe200078e02ec */
[----:B------:R-:W-:-:S03]  /*e990*/  LOP3.LUT R145, R4, 0x3e, RZ, 0xfc, !PT ;  /* 0x0000003e04917812 */ /* 0x000fc600078efcff */
[C---:B------:R-:W-:Y:S01]  /*e9a0*/  IMAD.WIDE R150, R5.reuse, 0x4, R224 ;  /* 0x0000000405967825 */ /* 0x040fe200078e02e0 */
[----:B------:R-:W1:Y:S01]  /*e9b0*/  S2R R239, SR_TID.X ;  /* 0x0000000000ef7919 */ /* 0x000e620000002100 */
[C---:B------:R-:W-:Y:S02]  /*e9c0*/  LOP3.LUT R137, R4.reuse, 0x5e, RZ, 0xfc, !PT ;  /* 0x0000005e04897812 */ /* 0x040fe400078efcff */
[C---:B------:R-:W-:Y:S01]  /*e9d0*/  IMAD.WIDE R148, R5.reuse, 0x4, R204 ;  /* 0x0000000405947825 */ /* 0x040fe200078e02cc */
[C---:B------:R-:W-:Y:S01]  /*e9e0*/  LOP3.LUT R135, R4.reuse, 0x7e, RZ, 0xfc, !PT ;  /* 0x0000007e04877812 */ /* 0x040fe200078efcff */
[----:B------:R-:W3:Y:S02]  /*e9f0*/  LDL.LU.64 R236, [R1+0x150] ;  /* 0x0001500001ec7983 */ /* 0x000ee40000300a00 */
[----:B--2---:R-:W-:Y:S01]  /*ea00*/  IMAD.WIDE R200, R5, 0x4, R160 ;  /* 0x0000000405c87825 */ /* 0x004fe200078e02a0 */
[----:B------:R-:W-:-:S04]  /*ea10*/  LOP3.LUT R161, R4, 0x1a, RZ, 0xfc, !PT ;  /* 0x0000001a04a17812 */ /* 0x000fc800078efcff */
[----:B------:R-:W-:Y:S01]  /*ea20*/  ISETP.GE.AND P6, PT, R161, UR4, PT ;  /* 0x00000004a1007c0c */ /* 0x000fe2000bfc6270 */
[----:B------:R-:W-:Y:S01]  /*ea30*/  LDGSTS.E [R241+0x18008], desc[UR16][R200.64], P4 ;  /* 0x18008000c8f17fae */ /* 0x000fe2000a121850 */
[----:B------:R-:W-:Y:S02]  /*ea40*/  ISETP.NE.U32.AND P4, PT, R11, RZ, PT ;  /* 0x000000ff0b00720c */ /* 0x000fe40003f85070 */
[----:B------:R-:W-:Y:S02]  /*ea50*/  SEL R11, RZ, 0x4, P6 ;  /* 0x00000004ff0b7807 */ /* 0x000fe40003000000 */
[----:B------:R-:W-:Y:S02]  /*ea60*/  ISETP.NE.U32.AND P6, PT, R130, RZ, PT ;  /* 0x000000ff8200720c */ /* 0x000fe40003fc5070 */
[----:B------:R-:W-:Y:S01]  /*ea70*/  LOP3.LUT R161, R4, 0x38, RZ, 0xfc, !PT ;  /* 0x0000003804a17812 */ /* 0x000fe200078efcff */
[----:B----4-:R-:W-:Y:S01]  /*ea80*/  IMAD.WIDE R194, R5, 0x4, R158 ;  /* 0x0000000405c27825 */ /* 0x010fe200078e029e */
[----:B------:R-:W-:-:S09]  /*ea90*/  SEL R130, R11, RZ, P5 ;  /* 0x000000ff0b827207 */ /* 0x000fd20002800000 */
[----:B------:R-:W-:Y:S01]  /*eaa0*/  LDGSTS.E [R241+0x1a000], desc[UR16][R194.64], P6 ;  /* 0x1a000000c2f17fae */ /* 0x000fe2000b121850 */
[----:B------:R-:W-:-:S04]  /*eab0*/  ISETP.GE.AND P6, PT, R161, UR4, PT ;  /* 0x00000004a1007c0c */ /* 0x000fc8000bfc6270 */
[----:B------:R-:W-:Y:S02]  /*eac0*/  SEL R11, RZ, 0x4, P6 ;  /* 0x00000004ff0b7807 */ /* 0x000fe40003000000 */
[----:B------:R-:W-:Y:S02]  /*ead0*/  ISETP.NE.U32.AND P6, PT, R131, RZ, PT ;  /* 0x000000ff8300720c */ /* 0x000fe40003fc5070 */
        /* <DEDUP_REMOVED lines=8> */
[----:B------:R-:W-:Y:S01]  /*eb60*/  ISETP.GE.AND P6, PT, R161, UR4, PT ;  /* 0x00000004a1007c0c */ /* 0x000fe2000bfc6270 */
[----:B------:R-:W-:Y:S01]  /*eb70*/  LDGSTS.E [R241+0x1c008], desc[UR16][R180.64], P1 ;  /* 0x1c008000b4f17fae */ /* 0x000fe20008921850 */
[----:B------:R-:W-:Y:S02]  /*eb80*/  SEL R11, R11, RZ, P5 ;  /* 0x000000ff0b0b7207 */ /* 0x000fe40002800000 */
[----:B------:R-:W-:Y:S01]  /*eb90*/  LOP3.LUT R228, R4, 0x5a, RZ, 0xfc, !PT ;  /* 0x0000005a04e47812 */ /* 0x000fe200078efcff */
[----:B------:R-:W-:Y:S01]  /*eba0*/  LDGSTS.E [R241+0x1e000], desc[UR16][R192.64], P2 ;  /* 0x1e000000c0f17fae */ /* 0x000fe20009121850 */
[----:B------:R-:W-:-:S02]  /*ebb0*/  ISETP.NE.U32.AND P0, PT, R11, RZ, PT ;  /* 0x000000ff0b00720c */ /* 0x000fc40003f05070 */
        /* <DEDUP_REMOVED lines=8> */
[----:B------:R-:W-:Y:S01]  /*ec40*/  IMAD.WIDE R160, R5, 0x4, R206 ;  /* 0x0000000405a07825 */ /* 0x000fe200078e02ce */
[----:B------:R-:W-:Y:S01]  /*ec50*/  LOP3.LUT R229, R4, 0x1c, RZ, 0xfc, !PT ;  /* 0x0000001c04e57812 */ /* 0x000fe200078efcff */
[----:B------:R-:W2:Y:S01]  /*ec60*/  LDL.LU.64 R206, [R1+0x148] ;  /* 0x0001480001ce7983 */ /* 0x000ea20000300a00 */
[----:B------:R-:W-:Y:S02]  /*ec70*/  ISETP.NE.U32.AND P2, PT, R11, RZ, PT ;  /* 0x000000ff0b00720c */ /* 0x000fe40003f45070 */
[----:B------:R-:W-:Y:S01]  /*ec80*/  SEL R11, RZ, 0x4, P6 ;  /* 0x00000004ff0b7807 */ /* 0x000fe20003000000 */
[----:B------:R-:W-:Y:S01]  /*ec90*/  LDGSTS.E [R241+0x1e008], desc[UR16][R160.64], P3 ;  /* 0x1e008000a0f17fae */ /* 0x000fe20009921850 */
[----:B------:R-:W-:-:S02]  /*eca0*/  ISETP.GE.AND P6, PT, R155, UR4, PT ;  /* 0x000000049b007c0c */ /* 0x000fc4000bfc6270 */
[----:B------:R-:W-:Y:S01]  /*ecb0*/  SEL R11, R11, RZ, P5 ;  /* 0x000000ff0b0b7207 */ /* 0x000fe20002800000 */
[----:B------:R-:W-:-:S04]  /*ecc0*/  IMAD.WIDE R154, R5, 0x4, R142 ;  /* 0x00000004059a7825 */ /* 0x000fc800078e028e */
[----:B---3--:R-:W-:Y:S01]  /*ecd0*/  IMAD.WIDE R156, R5, 0x4, R156 ;  /* 0x00000004059c7825 */ /* 0x008fe200078e029c */
[----:B------:R-:W-:Y:S01]  /*ece0*/  ISETP.NE.U32.AND P3, PT, R11, RZ, PT ;  /* 0x000000ff0b00720c */ /* 0x000fe20003f65070 */
[----:B------:R-:W-:Y:S01]  /*ecf0*/  LDGSTS.E [R242+0x18000], desc[UR16][R154.64], P4 ;  /* 0x180000009af27fae */ /* 0x000fe2000a121850 */
[----:B------:R-:W-:Y:S02]  /*ed00*/  SEL R11, RZ, 0x4, P6 ;  /* 0x00000004ff0b7807 */ /* 0x000fe40003000000 */
[----:B------:R-:W-:Y:S01]  /*ed10*/  ISETP.GE.AND P6, PT, R229, UR4, PT ;  /* 0x00000004e5007c0c */ /* 0x000fe2000bfc6270 */
[----:B------:R-:W-:Y:S01]  /*ed20*/  IMAD.WIDE R138, R5, 0x4, R138 ;  /* 0x00000004058a7825 */ /* 0x000fe200078e028a */
[----:B------:R-:W-:Y:S01]  /*ed30*/  SEL R11, R11, RZ, P5 ;  /* 0x000000ff0b0b7207 */ /* 0x000fe20002800000 */
[----:B------:R-:W3:Y:S03]  /*ed40*/  LDL.LU.64 R208, [R1+0x140] ;  /* 0x0001400001d07983 */ /* 0x000ee60000300a00 */
[----:B------:R-:W-:-:S02]  /*ed50*/  ISETP.NE.U32.AND P4, PT, R11, RZ, PT ;  /* 0x000000ff0b00720c */ /* 0x000fc40003f85070 */
[----:B------:R-:W-:Y:S02]  /*ed60*/  SEL R11, RZ, 0x4, P6 ;  /* 0x00000004ff0b7807 */ /* 0x000fe40003000000 */
[----:B------:R-:W-:Y:S02]  /*ed70*/  ISETP.NE.U32.AND P6, PT, R130, RZ, PT ;  /* 0x000000ff8200720c */ /* 0x000fe40003fc5070 */
[----:B------:R-:W-:-:S11]  /*ed80*/  SEL R130, R11, RZ, P5 ;  /* 0x000000ff0b827207 */ /* 0x000fd60002800000 */
[----:B------:R-:W-:Y:S01]  /*ed90*/  LDGSTS.E [R242+0x18008], desc[UR16][R156.64], P6 ;  /* 0x180080009cf27fae */ /* 0x000fe2000b121850 */
[----:B------:R-:W-:-:S04]  /*eda0*/  ISETP.GE.AND P6, PT, R252, UR4, PT ;  /* 0x00000004fc007c0c */ /* 0x000fc8000bfc6270 */
[----:B------:R-:W-:Y:S02]  /*edb0*/  SEL R11, RZ, 0x4, P6 ;  /* 0x00000004ff0b7807 */ /* 0x000fe40003000000 */
[----:B------:R-:W-:Y:S02]  /*edc0*/  ISETP.NE.U32.AND P6, PT, R131, RZ, PT ;  /* 0x000000ff8300720c */ /* 0x000fe40003fc5070 */
[----:B------:R-:W-:Y:S02]  /*edd0*/  LOP3.LUT R143, R4, 0x3c, RZ, 0xfc, !PT ;  /* 0x0000003c048f7812 */ /* 0x000fe400078efcff */
[----:B------:R-:W-:-:S09]  /*ede0*/  SEL R134, R11, RZ, P5 ;  /* 0x000000ff0b867207 */ /* 0x000fd20002800000 */
[----:B------:R-:W-:Y:S01]  /*edf0*/  LDGSTS.E [R242+0x1a000], desc[UR16][R152.64], P6 ;  /* 0x1a00000098f27fae */ /* 0x000fe2000b121850 */
[----:B------:R-:W-:Y:S01]  /*ee00*/  ISETP.GE.AND P6, PT, R143, UR4, PT ;  /* 0x000000048f007c0c */ /* 0x000fe2000bfc6270 */
[----:B------:R-:W-:-:S03]  /*ee10*/  IMAD.WIDE R142, R5, 0x4, R234 ;  /* 0x00000004058e7825 */ /* 0x000fc600078e02ea */
[----:B------:R-:W-:Y:S02]  /*ee20*/  SEL R11, RZ, 0x4, P6 ;  /* 0x00000004ff0b7807 */ /* 0x000fe40003000000 */
[----:B------:R-:W-:Y:S01]  /*ee30*/  LDGSTS.E [R242+0x1a008], desc[UR16][R142.64], P0 ;  /* 0x1a0080008ef27fae */ /* 0x000fe20008121850 */
[----:B------:R-:W-:Y:S02]  /*ee40*/  ISETP.GE.AND P0, PT, R145, UR4, PT ;  /* 0x0000000491007c0c */ /* 0x000fe4000bf06270 */
[----:B------:R-:W-:Y:S01]  /*ee50*/  SEL R131, R11, RZ, P5 ;  /* 0x000000ff0b837207 */ /* 0x000fe20002800000 */
[----:B------:R-:W-:Y:S01]  /*ee60*/  LDGSTS.E [R242+0x1c000], desc[UR16][R150.64], P1 ;  /* 0x1c00000096f27fae */ /* 0x000fe20008921850 */
[----:B------:R-:W-:Y:S02]  /*ee70*/  SEL R11, RZ, 0x4, P0 ;  /* 0x00000004ff0b7807 */ /* 0x000fe40000000000 */
[----:B------:R-:W-:Y:S02]  /*ee80*/  LOP3.LUT R145, R4, 0x5c, RZ, 0xfc, !PT ;  /* 0x0000005c04917812 */ /* 0x000fe400078efcff */
[----:B------:R-:W-:-:S02]  /*ee90*/  SEL R11, R11, RZ, P5 ;  /* 0x000000ff0b0b7207 */ /* 0x000fc40002800000 */
[----:B------:R-:W-:Y:S01]  /*eea0*/  ISETP.GE.AND P1, PT, R145, UR4, PT ;  /* 0x0000000491007c0c */ /* 0x000fe2000bf26270 */
[----:B------:R-:W-:Y:S01]  /*eeb0*/  IMAD.WIDE R144, R5, 0x4, R210 ;  /* 0x0000000405907825 */ /* 0x000fe200078e02d2 */
[----:B------:R-:W-:Y:S02]  /*eec0*/  ISETP.NE.U32.AND P0, PT, R11, RZ, PT ;  /* 0x000000ff0b00720c */ /* 0x000fe40003f05070 */
[----:B------:R-:W-:Y:S02]  /*eed0*/  SEL R11, RZ, 0x4, P1 ;  /* 0x00000004ff0b7807 */ /* 0x000fe40000800000 */
[----:B------:R-:W-:Y:S01]  /*eee0*/  LDGSTS.E [R242+0x1c008], desc[UR16][R144.64], P2 ;  /* 0x1c00800090f27fae */ /* 0x000fe20009121850 */
[----:B------:R-:W-:Y:S02]  /*eef0*/  ISETP.GE.AND P2, PT, R137, UR4, PT ;  /* 0x0000000489007c0c */ /* 0x000fe4000bf46270 */
[----:B------:R-:W-:Y:S01]  /*ef00*/  SEL R11, R11, RZ, P5 ;  /* 0x000000ff0b0b7207 */ /* 0x000fe20002800000 */
[----:B------:R-:W-:Y:S01]  /*ef10*/  LDGSTS.E [R242+0x1e000], desc[UR16][R148.64], P3 ;  /* 0x1e00000094f27fae */ /* 0x000fe20009921850 */
[----:B------:R-:W-:-:S02]  /*ef20*/  LOP3.LUT R137, R4, 0x7c, RZ, 0xfc, !PT ;  /* 0x0000007c04897812 */ /* 0x000fc400078efcff */
[----:B------:R-:W-:Y:S02]  /*ef30*/  ISETP.NE.U32.AND P1, PT, R11, RZ, PT ;  /* 0x000000ff0b00720c */ /* 0x000fe40003f25070 */
[----:B------:R-:W-:Y:S02]  /*ef40*/  SEL R11, RZ, 0x4, P2 ;  /* 0x00000004ff0b7807 */ /* 0x000fe40001000000 */
[----:B------:R-:W-:Y:S02]  /*ef50*/  ISETP.GE.AND P3, PT, R137, UR4, PT ;  /* 0x0000000489007c0c */ /* 0x000fe4000bf66270 */
[----:B------:R-:W-:Y:S01]  /*ef60*/  SEL R11, R11, RZ, P5 ;  /* 0x000000ff0b0b7207 */ /* 0x000fe20002800000 */
[----:B------:R-:W-:Y:S01]  /*ef70*/  IMAD.WIDE R136, R5, 0x4, R132 ;  /* 0x0000000405887825 */ /* 0x000fe200078e0284 */
[----:B------:R-:W-:Y:S02]  /*ef80*/  ISETP.NE.U32.AND P6, PT, R130, RZ, PT ;  /* 0x000000ff8200720c */ /* 0x000fe40003fc5070 */
[----:B------:R-:W-:-:S02]  /*ef90*/  ISETP.NE.U32.AND P2, PT, R11, RZ, PT ;  /* 0x000000ff0b00720c */ /* 0x000fc40003f45070 */
[----:B------:R-:W-:Y:S01]  /*efa0*/  SEL R11, RZ, 0x4, P3 ;  /* 0x00000004ff0b7807 */ /* 0x000fe20001800000 */
[----:B------:R-:W-:Y:S01]  /*efb0*/  LDGSTS.E [R242+0x1e008], desc[UR16][R136.64], P4 ;  /* 0x1e00800088f27fae */ /* 0x000fe2000a121850 */
[----:B------:R-:W-:Y:S02]  /*efc0*/  ISETP.GE.AND P4, PT, R135, UR4, PT ;  /* 0x0000000487007c0c */ /* 0x000fe4000bf86270 */
[----:B------:R-:W-:Y:S02]  /*efd0*/  SEL R11, R11, RZ, P5 ;  /* 0x000000ff0b0b7207 */ /* 0x000fe40002800000 */
[----:B-1----:R-:W-:Y:S02]  /*efe0*/  LOP3.LUT R239, R239, 0x7f, RZ, 0xc0, !PT ;  /* 0x0000007fefef7812 */ /* 0x002fe400078ec0ff */
[----:B------:R-:W-:Y:S01]  /*eff0*/  ISETP.NE.U32.AND P3, PT, R11, RZ, PT ;  /* 0x000000ff0b00720c */ /* 0x000fe20003f65070 */
[----:B------:R-:W-:Y:S01]  /*f000*/  LDGSTS.E [R243+0x18000], desc[UR16][R138.64], P6 ;  /* 0x180000008af37fae */ /* 0x000fe2000b121850 */
[----:B------:R-:W-:-:S02]  /*f010*/  SEL R11, RZ, 0x4, P4 ;  /* 0x00000004ff0b7807 */ /* 0x000fc40002000000 */
[----:B------:R-:W-:Y:S02]  /*f020*/  ISETP.GE.AND P6, PT, R239, UR4, PT ;  /* 0x00000004ef007c0c */ /* 0x000fe4000bfc6270 */
[----:B------:R-:W-:-:S04]  /*f030*/  SEL R11, R11, RZ, P5 ;  /* 0x000000ff0b0b7207 */ /* 0x000fc80002800000 */
[----:B------:R-:W-:Y:S02]  /*f040*/  ISETP.NE.U32.AND P4, PT, R11, RZ, PT ;  /* 0x000000ff0b00720c */ /* 0x000fe40003f85070 */
[----:B------:R-:W-:Y:S02]  /*f050*/  SEL R11, RZ, 0x4, P6 ;  /* 0x00000004ff0b7807 */ /* 0x000fe40003000000 */
[----:B------:R-:W-:Y:S01]  /*f060*/  ISETP.NE.U32.AND P6, PT, R134, RZ, PT ;  /* 0x000000ff8600720c */ /* 0x000fe20003fc5070 */
[----:B------:R-:W-:Y:S02]  /*f070*/  IMAD.WIDE R134, R5, 0x4, R226 ;  /* 0x0000000405867825 */ /* 0x000fe400078e02e2 */
[----:B------:R-:W4:Y:S01]  /*f080*/  LDL.LU.64 R226, [R1+0x138] ;  /* 0x0001380001e27983 */ /* 0x000f220000300a00 */
[----:B------:R-:W-:-:S09]  /*f090*/  SEL R11, R11, RZ, P5 ;  /* 0x000000ff0b0b7207 */ /* 0x000fd20002800000 */
[----:B------:R-:W-:Y:S01]  /*f0a0*/  LDGSTS.E [R243+0x18008], desc[UR16][R134.64], P6 ;  /* 0x1800800086f37fae */ /* 0x000fe2000b121850 */
[----:B------:R-:W-:Y:S01]  /*f0b0*/  ISETP.NE.U32.AND P6, PT, R131, RZ, PT ;  /* 0x000000ff8300720c */ /* 0x000fe20003fc5070 */
[----:B------:R-:W-:Y:S01]  /*f0c0*/  IMAD.WIDE R132, R5, 0x4, R232 ;  /* 0x0000000405847825 */ /* 0x000fe200078e02e8 */
[----:B------:R-:W-:-:S03]  /*f0d0*/  ISETP.NE.U32.AND P5, PT, R11, RZ, PT ;  /* 0x000000ff0b00720c */ /* 0x000fc60003fa5070 */
[----:B------:R-:W-:-:S04]  /*f0e0*/  IMAD.WIDE R130, R5, 0x4, R230 ;  /* 0x0000000405827825 */ /* 0x000fc800078e02e6 */
[----:B------:R-:W-:-:S04]  /*f0f0*/  IMAD.WIDE R204, R5, 0x4, R236 ;  /* 0x0000000405cc7825 */ /* 0x000fc800078e02ec */
[----:B------:R-:W-:Y:S01]  /*f100*/  LDGSTS.E [R243+0x1a000], desc[UR16][R132.64], P6 ;  /* 0x1a00000084f37fae */ /* 0x000fe2000b121850 */
[----:B------:R-:W-:-:S03]  /*f110*/  IMAD.WIDE R110, R6, 0x4, R110 ;  /* 0x00000004066e7825 */ /* 0x000fc600078e026e */
[----:B------:R-:W-:Y:S01]  /*f120*/  LDGSTS.E [R243+0x1a008], desc[UR16][R130.64], P0 ;  /* 0x1a00800082f37fae */ /* 0x000fe20008121850 */
[----:B------:R-:W-:-:S03]  /*f130*/  IMAD.WIDE R146, R6, 0x4, R146 ;  /* 0x0000000406927825 */ /* 0x000fc600078e0292 */
[----:B------:R-:W-:Y:S01]  /*f140*/  LDGSTS.E [R243+0x1c000], desc[UR16][R204.64], P1 ;  /* 0x1c000000ccf37fae */ /* 0x000fe20008921850 */
        /* <DEDUP_REMOVED lines=21> */
[----:B--2---:R-:W-:-:S05]  /*f2a0*/  IMAD.WIDE R210, R5, 0x4, R206 ;  /* 0x0000000405d27825 */ /* 0x004fca00078e02ce */
[----:B------:R-:W-:Y:S01]  /*f2b0*/  LDGSTS.E [R243+0x1c008], desc[UR16][R210.64], P2 ;  /* 0x1c008000d2f37fae */ /* 0x000fe20009121850 */
[----:B------:R-:W-:-:S04]  /*f2c0*/  IMAD.WIDE R18, R6, 0x4, R18 ;  /* 0x0000000406127825 */ /* 0x000fc800078e0212 */
[----:B------:R-:W-:-:S04]  /*f2d0*/  IMAD.WIDE R116, R6, 0x4, R116 ;  /* 0x0000000406747825 */ /* 0x000fc800078e0274 */
[----:B------:R-:W-:-:S04]  /*f2e0*/  IMAD.WIDE R166, R6, 0x4, R166 ;  /* 0x0000000406a67825 */ /* 0x000fc800078e02a6 */
[----:B------:R-:W-:-:S04]  /*f2f0*/  IMAD.WIDE R108, R6, 0x4, R108 ;  /* 0x00000004066c7825 */ /* 0x000fc800078e026c */
[----:B---3--:R-:W-:-:S05]  /*f300*/  IMAD.WIDE R208, R5, 0x4, R208 ;  /* 0x0000000405d07825 */ /* 0x008fca00078e02d0 */
        /* <DEDUP_REMOVED lines=16> */
[----:B----4-:R-:W-:-:S05]  /*f410*/  IMAD.WIDE R206, R5, 0x4, R226 ;  /* 0x0000000405ce7825 */ /* 0x010fca00078e02e2 */
[----:B------:R-:W-:Y:S04]  /*f420*/  LDGSTS.E [R243+0x1e008], desc[UR16][R206.64], P4 ;  /* 0x1e008000cef37fae */ /* 0x000fe8000a121850 */
[----:B------:R-:W0:Y:S04]  /*f430*/  LDGDEPBAR ;  /* 0x00000000000079af */ /* 0x000e280000000000 */
        /* <DEDUP_REMOVED lines=74> */
[----:B------:R-:W-:-:S03]  /*f8e0*/  UIADD3 UR4, UR12, -0x200, URZ ;  /* 0xfffffe000c047890 */ /* 0x000fc6000fffe03f */
[----:B------:R-:W-:Y:S01]  /*f8f0*/  LDGSTS.E [R250+0x49b00], desc[UR16][R66.64], P5 ;  /* 0x49b0000042fa7fae */ /* 0x000fe2000a921850 */
[----:B------:R-:W-:-:S03]  /*f900*/  IMAD.WIDE R58, R6, 0x4, R58 ;  /* 0x00000004063a7825 */ /* 0x000fc600078e023a */
[----:B------:R-:W-:Y:S01]  /*f910*/  LDGSTS.E [R250+0x49f00], desc[UR16][R54.64], P5 ;  /* 0x49f0000036fa7fae */ /* 0x000fe2000a921850 */
[----:B------:R-:W-:-:S03]  /*f920*/  IMAD.WIDE R52, R6, 0x4, R52 ;  /* 0x0000000406347825 */ /* 0x000fc600078e0234 */
[----:B------:R-:W-:Y:S04]  /*f930*/  LDGSTS.E [R251+0x48380], desc[UR16][R126.64], P5 ;  /* 0x483800007efb7fae */ /* 0x000fe8000a921850 */
[----:B------:R-:W-:Y:S04]  /*f940*/  LDGSTS.E [R251+0x48780], desc[UR16][R174.64], P5 ;  /* 0x48780000aefb7fae */ /* 0x000fe8000a921850 */
[----:B------:R-:W-:Y:S04]  /*f950*/  LDGSTS.E [R251+0x48b80], desc[UR16][R62.64], P5 ;  /* 0x48b800003efb7fae */ /* 0x000fe8000a921850 */
[----:B------:R-:W-:Y:S01]  /*f960*/  LDGSTS.E [R251+0x48f80], desc[UR16][R60.64], P5 ;  /* 0x48f800003cfb7fae */ /* 0x000fe2000a921850 */
[----:B------:R-:W-:-:S03]  /*f970*/  ISETP.GE.AND P6, PT, R4, UR4, PT ;  /* 0x0000000404007c0c */ /* 0x000fc6000bfc6270 */
[----:B------:R-:W-:Y:S04]  /*f980*/  LDGSTS.E [R251+0x49380], desc[UR16][R46.64], P5 ;  /* 0x493800002efb7fae */ /* 0x000fe8000a921850 */
[----:B------:R-:W-:Y:S04]  /*f990*/  LDGSTS.E [R251+0x49780], desc[UR16][R56.64], P5 ;  /* 0x4978000038fb7fae */ /* 0x000fe8000a921850 */
[----:B------:R-:W-:Y:S04]  /*f9a0*/  LDGSTS.E [R251+0x49b80], desc[UR16][R58.64], P5 ;  /* 0x49b800003afb7fae */ /* 0x000fe8000a921850 */
[----:B------:R-:W-:Y:S01]  /*f9b0*/  LDGSTS.E [R251+0x49f80], desc[UR16][R52.64], P5 ;  /* 0x49f8000034fb7fae */ /* 0x000fe2000a921850 */
[----:B------:R-:W-:-:S03]  /*f9c0*/  SEL R11, RZ, 0x4, P6 ;  /* 0x00000004ff0b7807 */ /* 0x000fc60003000000 */
[----:B------:R-:W0:Y:S01]  /*f9d0*/  LDGDEPBAR ;  /* 0x00000000000079af */ /* 0x000e220000000000 */
[----:B------:R-:W-:-:S04]  /*f9e0*/  ISETP.GT.AND P6, PT, R8, 0x27f, PT ;  /* 0x0000027f0800780c */ /* 0x000fc80003fc4270 */
[----:B------:R-:W-:-:S04]  /*f9f0*/  SEL R11, R11, RZ, P6 ;  /* 0x000000ff0b0b7207 */ /* 0x000fc80003000000 */
[----:B------:R-:W-:Y:S01]  /*fa00*/  ISETP.NE.U32.AND P0, PT, R11, RZ, PT ;  /* 0x000000ff0b00720c */ /* 0x000fe20003f05070 */
[----:B------:R-:W-:Y:S01]  /*fa10*/  IMAD.WIDE R212, R5, 0x4, R212 ;  /* 0x0000000405d47825 */ /* 0x000fe200078e02d4 */
[----:B------:R-:W-:Y:S01]  /*fa20*/  BAR.SYNC.DEFER_BLOCKING 0x0 ;  /* 0x0000000000007b1d */ /* 0x000fe20000010000 */
[----:B------:R-:W-:-:S10]  /*fa30*/  LOP3.LUT R238, R4, 0x2, RZ, 0xfc, !PT ;  /* 0x0000000204ee7812 */ /* 0x000fd400078efcff */
[----:B------:R-:W-:Y:S01]  /*fa40*/  @!PT LDS RZ, [RZ] ;  /* 0x00000000fffff984 */ /* 0x000fe20000000800 */
[----:B------:R-:W-:Y:S01]  /*fa50*/  @!PT LDS RZ, [RZ] ;  /* 0x00000000fffff984 */ /* 0x000fe20000000800 */
[----:B------:R-:W-:Y:S01]  /*fa60*/  @!PT LDS RZ, [RZ] ;  /* 0x00000000fffff984 */ /* 0x000fe20000000800 */
[----:B------:R1:W-:Y:S01]  /*fa70*/  LDGSTS.E [R12+0x20000], desc[UR16][R212.64], P0 ;  /* 0x20000000d40c7fae */ /* 0x0003e20008121850 */
[----:B------:R-:W-:-:S04]  /*fa80*/  ISETP.GE.AND P0, PT, R238, UR4, PT ;  /* 0x00000004ee007c0c */ /* 0x000fc8000bf06270 */
[----:B------:R-:W-:-:S04]  /*fa90*/  SEL R11, RZ, 0x4, P0 ;  /* 0x00000004ff0b7807 */ /* 0x000fc80000000000 */
[----:B------:R-:W-:-:S04]  /*faa0*/  SEL R11, R11, RZ, P6 ;  /* 0x000000ff0b0b7207 */ /* 0x000fc80003000000 */
[----:B------:R-:W-:Y:S01]  /*fab0*/  ISETP.NE.U32.AND P0, PT, R11, RZ, PT ;  /* 0x000000ff0b00720c */ /* 0x000fe20003f05070 */
[----:B-1----:R-:W-:Y:S01]  /*fac0*/  IMAD.WIDE R212, R5, 0x4, R222 ;  /* 0x0000000405d47825 */ /* 0x002fe200078e02de */
[----:B------:R-:W-:-:S11]  /*fad0*/  LOP3.LUT R227, R4, 0x20, RZ, 0xfc, !PT ;  /* 0x0000002004e37812 */ /* 0x000fd600078efcff */
[----:B------:R1:W-:Y:S01]  /*fae0*/  LDGSTS.E [R12+0x20008], desc[UR16][R212.64], P0 ;  /* 0x20008000d40c7fae */ /* 0x0003e20008121850 */
[----:B------:R-:W-:-:S03]  /*faf0*/  ISETP.GE.AND P0, PT, R227, UR4, PT ;  /* 0x00000004e3007c0c */ /* 0x000fc6000bf06270 */
[----:B------:R-:W2:Y:S04]  /*fb00*/  LDL.LU.64 R226, [R1+0x48] ;  /* 0x0000480001e27983 */ /* 0x000ea80000300a00 */
[----:B------:R-:W3:Y:S01]  /*fb10*/  LDL.LU.64 R236, [R1+0x58] ;  /* 0x0000580001ec7983 */ /* 0x000ee20000300a00 */
[----:B------:R-:W-:Y:S02]  /*fb20*/  SEL R11, RZ, 0x4, P0 ;  /* 0x00000004ff0b7807 */ /* 0x000fe40000000000 */
[----:B------:R-:W-:Y:S01]  /*fb30*/  LOP3.LUT R238, R4, 0x22, RZ, 0xfc, !PT ;  /* 0x0000002204ee7812 */ /* 0x000fe200078efcff */
[----:B-1----:R-:W-:Y:S01]  /*fb40*/  IMAD.WIDE R212, R5, 0x4, R220 ;  /* 0x0000000405d47825 */ /* 0x002fe200078e02dc */
[----:B------:R-:W-:Y:S01]  /*fb50*/  SEL R11, R11, RZ, P6 ;  /* 0x000000ff0b0b7207 */ /* 0x000fe20003000000 */
[----:B------:R-:W4:Y:S01]  /*fb60*/  LDL.LU.64 R232, [R1+0x68] ;  /* 0x0000680001e87983 */ /* 0x000f220000300a00 */
[----:B------:R-:W-:-:S02]  /*fb70*/  ISETP.GE.AND P0, PT, R238, UR4, PT ;  /* 0x00000004ee007c0c */ /* 0x000fc4000bf06270 */
[----:B------:R-:W-:Y:S01]  /*fb80*/  ISETP.NE.U32.AND P1, PT, R11, RZ, PT ;  /* 0x000000ff0b00720c */ /* 0x000fe20003f25070 */
[----:B------:R-:W4:Y:S01]  /*fb90*/  LDL.LU.64 R230, [R1+0x70] ;  /* 0x0000700001e67983 */ /* 0x000f220000300a00 */
[----:B------:R-:W-:-:S04]  /*fba0*/  SEL R11, RZ, 0x4, P0 ;  /* 0x00000004ff0b7807 */ /* 0x000fc80000000000 */
[----:B------:R-:W-:-:S04]  /*fbb0*/  SEL R11, R11, RZ, P6 ;  /* 0x000000ff0b0b7207 */ /* 0x000fc80003000000 */
[----:B------:R-:W-:-:S03]  /*fbc0*/  ISETP.NE.U32.AND P0, PT, R11, RZ, PT ;  /* 0x000000ff0b00720c */ /* 0x000fc60003f05070 */
[----:B------:R1:W-:Y:S01]  /*fbd0*/  LDGSTS.E [R12+0x22000], desc[UR16][R212.64], P1 ;  /* 0x22000000d40c7fae */ /* 0x0003e20008921850 */
[----:B------:R-:W-:Y:S01]  /*fbe0*/  LOP3.LUT R235, R4, 0x40, RZ, 0xfc, !PT ;  /* 0x0000004004eb7812 */ /* 0x000fe200078efcff */
[----:B-1----:R-:W-:-:S08]  /*fbf0*/  IMAD.WIDE R212, R5, 0x4, R218 ;  /* 0x0000000405d47825 */ /* 0x002fd000078e02da */
[----:B------:R1:W-:Y:S01]  /*fc00*/  LDGSTS.E [R12+0x22008], desc[UR16][R212.64], P0 ;  /* 0x22008000d40c7fae */ /* 0x0003e20008121850 */
[----:B------:R-:W-:Y:S02]  /*fc10*/  ISETP.GE.AND P0, PT, R235, UR4, PT ;  /* 0x00000004eb007c0c */ /* 0x000fe4000bf06270 */
[----:B------:R-:W-:Y:S02]  /*fc20*/  LOP3.LUT R238, R4, 0x42, RZ, 0xfc, !PT ;  /* 0x0000004204ee7812 */ /* 0x000fe400078efcff */
[----:B------:R-:W-:Y:S02]  /*fc30*/  SEL R11, RZ, 0x4, P0 ;  /* 0x00000004ff0b7807 */ /* 0x000fe40000000000 */
[----:B------:R-:W-:Y:S02]  /*fc40*/  ISETP.GE.AND P0, PT, R238, UR4, PT ;  /* 0x00000004ee007c0c */ /* 0x000fe4000bf06270 */
[----:B------:R-:W-:-:S04]  /*fc50*/  SEL R11, R11, RZ, P6 ;  /* 0x000000ff0b0b7207 */ /* 0x000fc80003000000 */
[----:B------:R-:W-:Y:S02]  /*fc60*/  ISETP.NE.U32.AND P1, PT, R11, RZ, PT ;  /* 0x000000ff0b00720c */ /* 0x000fe40003f25070 */
[----:B------:R-:W-:-:S04]  /*fc70*/  SEL R11, RZ, 0x4, P0 ;  /* 0x00000004ff0b7807 */ /* 0x000fc80000000000 */
[----:B------:R-:W-:-:S04]  /*fc80*/  SEL R11, R11, RZ, P6 ;  /* 0x000000ff0b0b7207 */ /* 0x000fc80003000000 */
[----:B------:R-:W-:Y:S01]  /*fc90*/  ISETP.NE.U32.AND P0, PT, R11, RZ, PT ;  /* 0x000000ff0b00720c */ /* 0x000fe20003f05070 */
[----:B-1----:R-:W-:Y:S01]  /*fca0*/  IMAD.WIDE R212, R5, 0x4, R216 ;  /* 0x0000000405d47825 */ /* 0x002fe200078e02d8 */
[----:B------:R-:W-:-:S03]  /*fcb0*/  LOP3.LUT R235, R4, 0x60, RZ, 0xfc, !PT ;  /* 0x0000006004eb7812 */ /* 0x000fc600078efcff */
[----:B------:R-:W-:Y:S01]  /*fcc0*/  IMAD.WIDE R214, R5, 0x4, R214 ;  /* 0x0000000405d67825 */ /* 0x000fe200078e02d6 */
[----:B------:R2:W-:Y:S07]  /*fcd0*/  LDGSTS.E [R12+0x24000], desc[UR16][R212.64], P1 ;  /* 0x24000000d40c7fae */ /* 0x0005ee0008921850 */
[----:B------:R-:W-:Y:S01]  /*fce0*/  LDGSTS.E [R12+0x24008], desc[UR16][R214.64], P0 ;  /* 0x24008000d60c7fae */ /* 0x000fe20008121850 */
[----:B------:R-:W-:-:S03]  /*fcf0*/  ISETP.GE.AND P0, PT, R235, UR4, PT ;  /* 0x00000004eb007c0c */ /* 0x000fc6000bf06270 */
[----:B------:R-:W4:Y:S01]  /*fd00*/  LDL.LU.64 R234, [R1+0x80] ;  /* 0x0000800001ea7983 */ /* 0x000f220000300a00 */
[----:B------:R-:W-:Y:S02]  /*fd10*/  SEL R11, RZ, 0x4, P0 ;  /* 0x00000004ff0b7807 */ /* 0x000fe40000000000 */
[----:B------:R-:W-:Y:S01]  /*fd20*/  LOP3.LUT R238, R4, 0x62, RZ, 0xfc, !PT ;  /* 0x0000006204ee7812 */ /* 0x000fe200078efcff */
[----:B------:R-:W4:Y:S01]  /*fd30*/  LDL.LU.64 R224, [R1+0x88] ;  /* 0x0000880001e07983 */ /* 0x000f220000300a00 */
[----:B------:R-:W-:Y:S02]  /*fd40*/  SEL R11, R11, RZ, P6 ;  /* 0x000000ff0b0b7207 */ /* 0x000fe40003000000 */
[----:B------:R-:W-:Y:S02]  /*fd50*/  ISETP.GE.AND P0, PT, R238, UR4, PT ;  /* 0x00000004ee007c0c */ /* 0x000fe4000bf06270 */
[----:B------:R-:W-:Y:S02]  /*fd60*/  ISETP.NE.U32.AND P1, PT, R11, RZ, PT ;  /* 0x000000ff0b00720c */ /* 0x000fe40003f25070 */
[----:B------:R-:W-:-:S04]  /*fd70*/  SEL R11, RZ, 0x4, P0 ;  /* 0x00000004ff0b7807 */ /* 0x000fc80000000000 */
[----:B------:R-:W-:-:S04]  /*fd80*/  SEL R11, R11, RZ, P6 ;  /* 0x000000ff0b0b7207 */ /* 0x000fc80003000000 */
[----:B------:R-:W-:Y:S01]  /*fd90*/  ISETP.NE.U32.AND P0, PT, R11, RZ, PT ;  /* 0x000000ff0b00720c */ /* 0x000fe20003f05070 */
[----:B--2---:R-:W-:Y:S01]  /*fda0*/  IMAD.WIDE R212, R5, 0x4, R226 ;  /* 0x0000000405d47825 */ /* 0x004fe200078e02e2 */
[----:B------:R-:W-:-:S04]  /*fdb0*/  LOP3.LUT R227, R4, 0x4, RZ, 0xfc, !PT ;  /* 0x0000000404e37812 */ /* 0x000fc800078efcff */
[----:B------:R3:W-:Y:S02]  /*fdc0*/  LDGSTS.E [R12+0x26000], desc[UR16][R212.64], P1 ;  /* 0x26000000d40c7fae */ /* 0x0007e40008921850 */
[----:B---3--:R-:W-:Y:S02]  /*fdd0*/  IMAD.WIDE R212, R5, 0x4, R236 ;  /* 0x0000000405d47825 */ /* 0x008fe400078e02ec */
[----:B------:R-:W2:Y:S04]  /*fde0*/  LDL.LU.64 R236, [R1+0x98] ;  /* 0x0000980001ec7983 */ /* 0x000ea80000300a00 */
[----:B------:R4:W-:Y:S01]  /*fdf0*/  LDGSTS.E [R12+0x26008], desc[UR16][R212.64], P0 ;  /* 0x26008000d40c7fae */ /* 0x0009e20008121850 */
[----:B------:R-:W-:-:S03]  /*fe00*/  ISETP.GE.AND P0, PT, R227, UR4, PT ;  /* 0x00000004e3007c0c */ /* 0x000fc6000bf06270 */
[----:B------:R-:W3:Y:S01]  /*fe10*/  LDL.LU.64 R226, [R1+0xa0] ;  /* 0x0000a00001e27983 */ /* 0x000ee20000300a00 */
[----:B------:R-:W-:Y:S02]  /*fe20*/  SEL R11, RZ, 0x4, P0 ;  /* 0x00000004ff0b7807 */ /* 0x000fe40000000000 */
[----:B------:R-:W-:Y:S02]  /*fe30*/  LOP3.LUT R238, R4, 0x6, RZ, 0xfc, !PT ;  /* 0x0000000604ee7812 */ /* 0x000fe400078efcff */
[----:B------:R-:W-:Y:S02]  /*fe40*/  SEL R11, R11, RZ, P6 ;  /* 0x000000ff0b0b7207 */ /* 0x000fe40003000000 */
[----:B------:R-:W-:Y:S02]  /*fe50*/  ISETP.GE.AND P0, PT, R238, UR4, PT ;  /* 0x00000004ee007c0c */ /* 0x000fe4000bf06270 */
[----:B------:R-:W-:Y:S02]  /*fe60*/  ISETP.NE.U32.AND P1, PT, R11, RZ, PT ;  /* 0x000000ff0b00720c */ /* 0x000fe40003f25070 */
[----:B------:R-:W-:-:S04]  /*fe70*/  SEL R11, RZ, 0x4, P0 ;  /* 0x00000004ff0b7807 */ /* 0x000fc80000000000 */
[----:B------:R-:W-:Y:S01]  /*fe80*/  SEL R11, R11, RZ, P6 ;  /* 0x000000ff0b0b7207 */ /* 0x000fe20003000000 */
[----:B----4-:R-:W-:-:S03]  /*fe90*/  IMAD.WIDE R212, R5, 0x4, R232 ;  /* 0x0000000405d47825 */ /* 0x010fc600078e02e8 */
        /* <DEDUP_REMOVED lines=12> */
[----:B------:R-:W-:Y:S01]  /*ff60*/  SEL R11, R11, RZ, P6 ;  /* 0x000000ff0b0b7207 */ /* 0x000fe20003000000 */
[----:B-1----:R-:W-:-:S03]  /*ff70*/  IMAD.WIDE R212, R5, 0x4, R234 ;  /* 0x0000000405d47825 */ /* 0x002fc600078e02ea */
[----:B------:R-:W-:-:S03]  /*ff80*/  ISETP.NE.U32.AND P0, PT, R11, RZ, PT ;  /* 0x000000ff0b00720c */ /* 0x000fc60003f05070 */
[----:B------:R1:W-:Y:S01]  /*ff90*/  LDGSTS.E [R13+0x22000], desc[UR16][R212.64], P1 ;  /* 0x22000000d40d7fae */ /* 0x0003e20008921850 */
[----:B------:R-:W-:Y:S01]  /*ffa0*/  LOP3.LUT R235, R4, 0x44, RZ, 0xfc, !PT ;  /* 0x0000004404eb7812 */ /* 0x000fe200078efcff */
[----:B-1----:R-:W-:-:S08]  /*ffb0*/  IMAD.WIDE R212, R5, 0x4, R224 ;  /* 0x0000000405d47825 */ /* 0x002fd000078e02e0 */
[----:B------:R2:W-:Y:S01]  /*ffc0*/  LDGSTS.E [R13+0x22008], desc[UR16][R212.64], P0 ;  /* 0x22008000d40d7fae */ /* 0x0005e20008121850 */
[----:B------:R-:W-:-:S03]  /*ffd0*/  ISETP.GE.AND P0, PT, R235, UR4, PT ;  /* 0x00000004eb007c0c */ /* 0x000fc6000bf06270 */
[----:B------:R-:W4:Y:S01]  /*ffe0*/  LDL.LU.64 R234, [R1+0xb0] ;  /* 0x0000b00001ea7983 */ /* 0x000f220000300a00 */
[----:B------:R-:W-:-:S04]  /*fff0*/  SEL R11, RZ, 0x4, P0 ;  /* 0x00000004ff0b7807 */ /* 0x000fc80000000000 */
[----:B------:R-:W-:-:S04]  /*10000*/  SEL R11, R11, RZ, P6 ;  /* 0x000000ff0b0b7207 */ /* 0x000fc80003000000 */
[----:B------:R-:W-:Y:S01]  /*10010*/  ISETP.NE.U32.AND P1, PT, R11, RZ, PT ;  /* 0x000000ff0b00720c */ /* 0x000fe20003f25070 */
[----:B--2---:R-:W-:-:S12]  /*10020*/  IMAD.WIDE R212, R5, 0x4, R236 ;  /* 0x0000000405d47825 */ /* 0x004fd800078e02ec */
[----:B------:R3:W-:Y:S02]  /*10030*/  LDGSTS.E [R13+0x24000], desc[UR16][R212.64], P1 ;  /* 0x24000000d40d7fae */ /* 0x0007e40008921850 */
[----:B---3--:R-:W-:Y:S02]  /*10040*/  IMAD.WIDE R212, R5, 0x4, R226 ;  /* 0x0000000405d47825 */ /* 0x008fe400078e02e2 */
[----:B------:R-:W2:Y:S01]  /*10050*/  LDL.LU.64 R226, [R1+0x60] ;  /* 0x0000600001e27983 */ /* 0x000ea20000300a00 */
[----:B------:R-:W-:-:S04]  /*10060*/  LOP3.LUT R238, R4, 0x46, RZ, 0xfc, !PT ;  /* 0x0000004604ee7812 */ /* 0x000fc800078efcff */
[----:B------:R-:W-:-:S04]  /*10070*/  ISETP.GE.AND P0, PT, R238, UR4, PT ;  /* 0x00000004ee007c0c */ /* 0x000fc8000bf06270 */
[----:B------:R-:W-:Y:S02]  /*10080*/  SEL R11, RZ, 0x4, P0 ;  /* 0x00000004ff0b7807 */ /* 0x000fe40000000000 */
[----:B------:R-:W-:Y:S02]  /*10090*/  LOP3.LUT R237, R4, 0x64, RZ, 0xfc, !PT ;  /* 0x0000006404ed7812 */ /* 0x000fe400078efcff */
[----:B------:R-:W-:Y:S02]  /*100a0*/  SEL R11, R11, RZ, P6 ;  /* 0x000000ff0b0b7207 */ /* 0x000fe40003000000 */
[----:B------:R-:W-:Y:S02]  /*100b0*/  ISETP.GE.AND P0, PT, R237, UR4, PT ;  /* 0x00000004ed007c0c */ /* 0x000fe4000bf06270 */
[----:B------:R-:W-:Y:S01]  /*100c0*/  ISETP.NE.U32.AND P2, PT, R11, RZ, PT ;  /* 0x000000ff0b00720c */ /* 0x000fe20003f45070 */
[----:B------:R-:W3:Y:S01]  /*100d0*/  LDL.LU.64 R236, [R1+0xb8] ;  /* 0x0000b80001ec7983 */ /* 0x000ee20000300a00 */
[----:B------:R-:W-:-:S03]  /*100e0*/  SEL R11, RZ, 0x4, P0 ;  /* 0x00000004ff0b7807 */ /* 0x000fc60000000000 */
[----:B------:R-:W3:Y:S01]  /*100f0*/  LDL.LU.64 R230, [R1+0x128] ;  /* 0x0001280001e67983 */ /* 0x000ee20000300a00 */
[----:B------:R-:W-:-:S03]  /*10100*/  SEL R12, R11, RZ, P6 ;  /* 0x000000ff0b0c7207 */ /* 0x000fc60003000000 */
[----:B------:R-:W3:Y:S04]  /*10110*/  LDL.LU.64 R232, [R1+0xd0] ;  /* 0x0000d00001e87983 */ /* 0x000ee80000300a00 */
[----:B------:R4:W-:Y:S01]  /*10120*/  LDGSTS.E [R13+0x24008], desc[UR16][R212.64], P2 ;  /* 0x24008000d40d7fae */ /* 0x0009e20009121850 */
[----:B------:R-:W-:Y:S01]  /*10130*/  ISETP.NE.U32.AND P2, PT, R12, RZ, PT ;  /* 0x000000ff0c00720c */ /* 0x000fe20003f45070 */
[----:B----4-:R-:W-:-:S12]  /*10140*/  IMAD.WIDE R212, R5, 0x4, R234 ;  /* 0x0000000405d47825 */ /* 0x010fd800078e02ea */
[----:B------:R2:W-:Y:S02]  /*10150*/  LDGSTS.E [R13+0x26000], desc[UR16][R212.64], P2 ;  /* 0x26000000d40d7fae */ /* 0x0005e40009121850 */
[----:B--2---:R-:W-:Y:S02]  /*10160*/  IMAD.WIDE R212, R5, 0x4, R226 ;  /* 0x0000000405d47825 */ /* 0x004fe400078e02e2 */
[----:B------:R-:W2:Y:S01]  /*10170*/  LDL.LU.64 R226, [R1+0xe0] ;  /* 0x0000e00001e27983 */ /* 0x000ea20000300a00 */
[C---:B------:R-:W-:Y:S02]  /*10180*/  LOP3.LUT R238, R4.reuse, 0x66, RZ, 0xfc, !PT ;  /* 0x0000006604ee7812 */ /* 0x040fe400078efcff */
[----:B------:R-:W-:Y:S01]  /*10190*/  LOP3.LUT R235, R4, 0x48, RZ, 0xfc, !PT ;  /* 0x0000004804eb7812 */ /* 0x000fe200078efcff */
[----:B------:R-:W4:Y:S01]  /*101a0*/  LDL.LU.64 R224, [R1+0xf0] ;  /* 0x0000f00001e07983 */ /* 0x000f220000300a00 */
[----:B------:R-:W-:Y:S02]  /*101b0*/  ISETP.GE.AND P0, PT, R238, UR4, PT ;  /* 0x00000004ee007c0c */ /* 0x000fe4000bf06270 */
[----:B------:R-:W-:-:S02]  /*101c0*/  LOP3.LUT R238, R4, 0x8, RZ, 0xfc, !PT ;  /* 0x0000000804ee7812 */ /* 0x000fc400078efcff */
[----:B------:R-:W-:Y:S02]  /*101d0*/  SEL R11, RZ, 0x4, P0 ;  /* 0x00000004ff0b7807 */ /* 0x000fe40000000000 */
[----:B------:R-:W-:Y:S02]  /*101e0*/  ISETP.GE.AND P0, PT, R238, UR4, PT ;  /* 0x00000004ee007c0c */ /* 0x000fe4000bf06270 */
[----:B------:R-:W-:Y:S02]  /*101f0*/  LOP3.LUT R238, R4, 0xa, RZ, 0xfc, !PT ;  /* 0x0000000a04ee7812 */ /* 0x000fe400078efcff */
[----:B------:R-:W-:Y:S02]  /*10200*/  SEL R12, R11, RZ, P6 ;  /* 0x000000ff0b0c7207 */ /* 0x000fe40003000000 */
[----:B------:R-:W-:Y:S02]  /*10210*/  SEL R11, RZ, 0x4, P0 ;  /* 0x00000004ff0b7807 */ /* 0x000fe40000000000 */
[----:B------:R-:W-:-:S02]  /*10220*/  ISETP.GE.AND P0, PT, R238, UR4, PT ;  /* 0x00000004ee007c0c */ /* 0x000fc4000bf06270 */
[----:B------:R-:W-:Y:S02]  /*10230*/  LOP3.LUT R238, R4, 0x28, RZ, 0xfc, !PT ;  /* 0x0000002804ee7812 */ /* 0x000fe400078efcff */
[----:B------:R-:W-:Y:S02]  /*10240*/  ISETP.NE.U32.AND P3, PT, R12, RZ, PT ;  /* 0x000000ff0c00720c */ /* 0x000fe40003f65070 */
[----:B------:R-:W-:Y:S02]  /*10250*/  SEL R12, R11, RZ, P6 ;  /* 0x000000ff0b0c7207 */ /* 0x000fe40003000000 */
[----:B------:R-:W-:Y:S02]  /*10260*/  SEL R11, RZ, 0x4, P0 ;  /* 0x00000004ff0b7807 */ /* 0x000fe40000000000 */
[----:B------:R-:W-:Y:S02]  /*10270*/  ISETP.GE.AND P0, PT, R238, UR4, PT ;  /* 0x00000004ee007c0c */ /* 0x000fe4000bf06270 */
[----:B------:R-:W-:-:S02]  /*10280*/  ISETP.NE.U32.AND P1, PT, R12, RZ, PT ;  /* 0x000000ff0c00720c */ /* 0x000fc40003f25070 */
[----:B------:R-:W-:Y:S02]  /*10290*/  SEL R12, R11, RZ, P6 ;  /* 0x000000ff0b0c7207 */ /* 0x000fe40003000000 */
[----:B------:R-:W-:Y:S01]  /*102a0*/  SEL R11, RZ, 0x4, P0 ;  /* 0x00000004ff0b7807 */ /* 0x000fe20000000000 */
[----:B---3--:R-:W-:Y:S01]  /*102b0*/  IMAD.WIDE R214, R5, 0x4, R236 ;  /* 0x0000000405d67825 */ /* 0x008fe200078e02ec */
[----:B------:R-:W-:Y:S01]  /*102c0*/  LOP3.LUT R238, R4, 0x2a, RZ, 0xfc, !PT ;  /* 0x0000002a04ee7812 */ /* 0x000fe200078efcff */
[----:B------:R1:W-:Y:S01]  /*102d0*/  LDGSTS.E [R13+0x26008], desc[UR16][R212.64], P3 ;  /* 0x26008000d40d7fae */ /* 0x0003e20009921850 */
[----:B------:R-:W-:Y:S02]  /*102e0*/  SEL R11, R11, RZ, P6 ;  /* 0x000000ff0b0b7207 */ /* 0x000fe40003000000 */
[----:B------:R-:W-:Y:S02]  /*102f0*/  ISETP.GE.AND P5, PT, R238, UR4, PT ;  /* 0x00000004ee007c0c */ /* 0x000fe4000bfa6270 */
[----:B------:R-:W-:Y:S01]  /*10300*/  ISETP.NE.U32.AND P4, PT, R11, RZ, PT ;  /* 0x000000ff0b00720c */ /* 0x000fe20003f85070 */
[----:B------:R-:W-:Y:S01]  /*10310*/  LDGSTS.E [R14+0x20000], desc[UR16][R214.64], P1 ;  /* 0x20000000d60e7fae */ /* 0x000fe20008921850 */
[----:B------:R-:W-:-:S02]  /*10320*/  SEL R11, RZ, 0x4, P5 ;  /* 0x00000004ff0b7807 */ /* 0x000fc40002800000 */
[----:B------:R-:W-:Y:S02]  /*10330*/  LOP3.LUT R238, R4, 0x4a, RZ, 0xfc, !PT ;  /* 0x0000004a04ee7812 */ /* 0x000fe400078efcff */
[----:B------:R-:W-:Y:S02]  /*10340*/  ISETP.GE.AND P5, PT, R235, UR4, PT ;  /* 0x00000004eb007c0c */ /* 0x000fe4000bfa6270 */
[----:B------:R-:W3:Y:S01]  /*10350*/  LDL.LU.64 R234, [R1+0xf8] ;  /* 0x0000f80001ea7983 */ /* 0x000ee20000300a00 */
[----:B------:R-:W-:Y:S02]  /*10360*/  ISETP.NE.U32.AND P0, PT, R12, RZ, PT ;  /* 0x000000ff0c00720c */ /* 0x000fe40003f05070 */
[----:B------:R-:W-:Y:S02]  /*10370*/  SEL R12, R11, RZ, P6 ;  /* 0x000000ff0b0c7207 */ /* 0x000fe40003000000 */
[----:B------:R-:W-:Y:S02]  /*10380*/  ISETP.GE.AND P2, PT, R238, UR4, PT ;  /* 0x00000004ee007c0c */ /* 0x000fe4000bf46270 */
[----:B------:R-:W-:-:S02]  /*10390*/  LOP3.LUT R237, R4, 0x68, RZ, 0xfc, !PT ;  /* 0x0000006804ed7812 */ /* 0x000fc400078efcff */
[----:B------:R-:W-:Y:S02]  /*103a0*/  ISETP.NE.U32.AND P3, PT, R12, RZ, PT ;  /* 0x000000ff0c00720c */ /* 0x000fe40003f65070 */
[----:B------:R-:W-:Y:S02]  /*103b0*/  SEL R12, RZ, 0x4, P2 ;  /* 0x00000004ff0c7807 */ /* 0x000fe40001000000 */
[----:B------:R-:W-:Y:S02]  /*103c0*/  ISETP.GE.AND P2, PT, R237, UR4, PT ;  /* 0x00000004ed007c0c */ /* 0x000fe4000bf46270 */
[----:B------:R-:W3:Y:S01]  /*103d0*/  LDL.LU.64 R236, [R1+0xe8] ;  /* 0x0000e80001ec7983 */ /* 0x000ee20000300a00 */
[----:B-1----:R-:W-:Y:S01]  /*103e0*/  SEL R212, R12, RZ, P6 ;  /* 0x000000ff0cd47207 */ /* 0x002fe20003000000 */
[----:B------:R-:W-:-:S05]  /*103f0*/  IMAD.WIDE R12, R5, 0x4, R230 ;  /* 0x00000004050c7825 */ /* 0x000fca00078e02e6 */
[----:B------:R2:W-:Y:S02]  /*10400*/  LDGSTS.E [R14+0x20008], desc[UR16][R12.64], P0 ;  /* 0x200080000c0e7fae */ /* 0x0005e40008121850 */
[----:B--2---:R-:W-:Y:S02]  /*10410*/  IMAD.WIDE R12, R5, 0x4, R226 ;  /* 0x00000004050c7825 */ /* 0x004fe400078e02e2 */
[----:B------:R-:W2:Y:S01]  /*10420*/  LDL.LU.64 R226, [R1+0xd8] ;  /* 0x0000d80001e27983 */ /* 0x000ea20000300a00 */
[----:B------:R-:W-:Y:S02]  /*10430*/  SEL R11, RZ, 0x4, P5 ;  /* 0x00000004ff0b7807 */ /* 0x000fe40002800000 */
[----:B------:R-:W-:Y:S02]  /*10440*/  LOP3.LUT R238, R4, 0x6a, RZ, 0xfc, !PT ;  /* 0x0000006a04ee7812 */ /* 0x000fe400078efcff */
[----:B------:R-:W-:Y:S02]  /*10450*/  SEL R11, R11, RZ, P6 ;  /* 0x000000ff0b0b7207 */ /* 0x000fe40003000000 */
[----:B------:R-:W-:-:S02]  /*10460*/  ISETP.GE.AND P5, PT, R238, UR4, PT ;  /* 0x00000004ee007c0c */ /* 0x000fc4000bfa6270 */
[----:B------:R-:W-:Y:S02]  /*10470*/  ISETP.NE.U32.AND P1, PT, R11, RZ, PT ;  /* 0x000000ff0b00720c */ /* 0x000fe40003f25070 */
[----:B------:R-:W-:Y:S02]  /*10480*/  SEL R11, RZ, 0x4, P2 ;  /* 0x00000004ff0b7807 */ /* 0x000fe40001000000 */
[----:B------:R-:W-:Y:S01]  /*10490*/  ISETP.NE.U32.AND P2, PT, R212, RZ, PT ;  /* 0x000000ffd400720c */ /* 0x000fe20003f45070 */
[----:B------:R-:W-:Y:S01]  /*104a0*/  IMAD.WIDE R212, R5, 0x4, R232 ;  /* 0x0000000405d47825 */ /* 0x000fe200078e02e8 */
[----:B------:R-:W-:Y:S01]  /*104b0*/  LOP3.LUT R238, R4, 0xc, RZ, 0xfc, !PT ;  /* 0x0000000c04ee7812 */ /* 0x000fe200078efcff */
[----:B------:R-:W2:Y:S01]  /*104c0*/  LDL.LU.64 R232, [R1+0x100] ;  /* 0x0001000001e87983 */ /* 0x000ea20000300a00 */
[----:B------:R-:W-:Y:S02]  /*104d0*/  SEL R214, RZ, 0x4, P5 ;  /* 0x00000004ffd67807 */ /* 0x000fe40002800000 */
[----:B------:R-:W-:Y:S01]  /*104e0*/  SEL R11, R11, RZ, P6 ;  /* 0x000000ff0b0b7207 */ /* 0x000fe20003000000 */
[----:B------:R4:W-:Y:S01]  /*104f0*/  LDGSTS.E [R14+0x22000], desc[UR16][R212.64], P4 ;  /* 0x22000000d40e7fae */ /* 0x0009e2000a121850 */
[----:B------:R-:W-:-:S02]  /*10500*/  ISETP.GE.AND P5, PT, R238, UR4, PT ;  /* 0x00000004ee007c0c */ /* 0x000fc4000bfa6270 */
[----:B------:R-:W-:Y:S01]  /*10510*/  SEL R214, R214, RZ, P6 ;  /* 0x000000ffd6d67207 */ /* 0x000fe20003000000 */
[----:B------:R1:W-:Y:S01]  /*10520*/  LDGSTS.E [R14+0x22008], desc[UR16][R12.64], P3 ;  /* 0x220080000c0e7fae */ /* 0x0003e20009921850 */
[----:B------:R-:W-:Y:S02]  /*10530*/  LOP3.LUT R238, R4, 0xe, RZ, 0xfc, !PT ;  /* 0x0000000e04ee7812 */ /* 0x000fe400078efcff */
[----:B------:R-:W-:Y:S02]  /*10540*/  ISETP.NE.U32.AND P0, PT, R11, RZ, PT ;  /* 0x000000ff0b00720c */ /* 0x000fe40003f05070 */
[----:B------:R-:W-:Y:S02]  /*10550*/  SEL R11, RZ, 0x4, P5 ;  /* 0x00000004ff0b7807 */ /* 0x000fe40002800000 */
[----:B------:R-:W-:Y:S01]  /*10560*/  ISETP.NE.U32.AND P5, PT, R214, RZ, PT ;  /* 0x000000ffd600720c */ /* 0x000fe20003fa5070 */
[----:B----4-:R-:W-:Y:S01]  /*10570*/  IMAD.WIDE R212, R5, 0x4, R224 ;  /* 0x0000000405d47825 */ /* 0x010fe200078e02e0 */
[----:B------:R-:W-:Y:S01]  /*10580*/  ISETP.GE.AND P4, PT, R238, UR4, PT ;  /* 0x00000004ee007c0c */ /* 0x000fe2000bf86270 */
[----:B------:R-:W4:Y:S01]  /*10590*/  LDL.LU.64 R224, [R1+0xc8] ;  /* 0x0000c80001e07983 */ /* 0x000f220000300a00 */
[----:B------:R-:W-:-:S02]  /*105a0*/  LOP3.LUT R238, R4, 0x2e, RZ, 0xfc, !PT ;  /* 0x0000002e04ee7812 */ /* 0x000fc400078efcff */
[----:B------:R-:W-:Y:S01]  /*105b0*/  SEL R11, R11, RZ, P6 ;  /* 0x000000ff0b0b7207 */ /* 0x000fe20003000000 */
[----:B------:R3:W-:Y:S01]  /*105c0*/  LDGSTS.E [R14+0x24000], desc[UR16][R212.64], P1 ;  /* 0x24000000d40e7fae */ /* 0x0007e20008921850 */
[----:B-1----:R-:W-:Y:S02]  /*105d0*/  SEL R12, RZ, 0x4, P4 ;  /* 0x00000004ff0c7807 */ /* 0x002fe40002000000 */
[----:B------:R-:W-:Y:S01]  /*105e0*/  ISETP.NE.U32.AND P4, PT, R11, RZ, PT ;  /* 0x000000ff0b00720c */ /* 0x000fe20003f85070 */
[----:B---3--:R-:W-:Y:S01]  /*105f0*/  IMAD.WIDE R214, R5, 0x4, R234 ;  /* 0x0000000405d67825 */ /* 0x008fe200078e02ea */
[----:B------:R-:W-:-:S04]  /*10600*/  LOP3.LUT R235, R4, 0x2c, RZ, 0xfc, !PT ;  /* 0x0000002c04eb7812 */ /* 0x000fc800078efcff */
[----:B------:R-:W-:Y:S01]  /*10610*/  LDGSTS.E [R14+0x24008], desc[UR16][R214.64], P2 ;  /* 0x24008000d60e7fae */ /* 0x000fe20009121850 */
[----:B------:R-:W-:Y:S02]  /*10620*/  ISETP.GE.AND P3, PT, R235, UR4, PT ;  /* 0x00000004eb007c0c */ /* 0x000fe4000bf66270 */
[----:B------:R-:W-:Y:S01]  /*10630*/  ISETP.GE.AND P2, PT, R238, UR4, PT ;  /* 0x00000004ee007c0c */ /* 0x000fe2000bf46270 */
[----:B------:R-:W3:Y:S01]  /*10640*/  LDL.LU.64 R234, [R1+0xc0] ;  /* 0x0000c00001ea7983 */ /* 0x000ee20000300a00 */
[----:B------:R-:W-:Y:S02]  /*10650*/  LOP3.LUT R238, R4, 0x4c, RZ, 0xfc, !PT ;  /* 0x0000004c04ee7812 */ /* 0x000fe400078efcff */
[----:B------:R-:W-:Y:S02]  /*10660*/  SEL R11, R12, RZ, P6 ;  /* 0x000000ff0c0b7207 */ /* 0x000fe40003000000 */
[----:B------:R-:W-:Y:S01]  /*10670*/  SEL R212, RZ, 0x4, P3 ;  /* 0x00000004ffd47807 */ /* 0x000fe20001800000 */
[----:B------:R-:W-:Y:S01]  /*10680*/  IMAD.WIDE R12, R5, 0x4, R236 ;  /* 0x00000004050c7825 */ /* 0x000fe200078e02ec */
[----:B------:R-:W-:Y:S01]  /*10690*/  ISETP.GE.AND P3, PT, R238, UR4, PT ;  /* 0x00000004ee007c0c */ /* 0x000fe2000bf66270 */
[----:B------:R-:W3:Y:S01]  /*106a0*/  LDL.LU.64 R236, [R1+0xa8] ;  /* 0x0000a80001ec7983 */ /* 0x000ee20000300a00 */
[----:B------:R-:W-:-:S03]  /*106b0*/  SEL R212, R212, RZ, P6 ;  /* 0x000000ffd4d47207 */ /* 0x000fc60003000000 */
[----:B------:R1:W-:Y:S02]  /*106c0*/  LDGSTS.E [R14+0x26000], desc[UR16][R12.64], P0 ;  /* 0x260000000c0e7fae */ /* 0x0003e40008121850 */
[----:B-1----:R-:W-:Y:S02]  /*106d0*/  SEL R12, RZ, 0x4, P3 ;  /* 0x00000004ff0c7807 */ /* 0x002fe40001800000 */
[----:B------:R-:W-:Y:S02]  /*106e0*/  ISETP.NE.U32.AND P3, PT, R212, RZ, PT ;  /* 0x000000ffd400720c */ /* 0x000fe40003f65070 */
[----:B------:R-:W-:Y:S01]  /*106f0*/  SEL R212, R12, RZ, P6 ;  /* 0x000000ff0cd47207 */ /* 0x000fe20003000000 */
[----:B--2---:R-:W-:Y:S02]  /*10700*/  IMAD.WIDE R12, R5, 0x4, R226 ;  /* 0x00000004050c7825 */ /* 0x004fe400078e02e2 */
[----:B------:R-:W2:Y:S01]  /*10710*/  LDL.LU.64 R226, [R1+0x90] ;  /* 0x0000900001e27983 */ /* 0x000ea20000300a00 */
[----:B------:R-:W-:-:S02]  /*10720*/  ISETP.NE.U32.AND P1, PT, R11, RZ, PT ;  /* 0x000000ff0b00720c */ /* 0x000fc40003f25070 */
[----:B------:R-:W-:Y:S01]  /*10730*/  SEL R11, RZ, 0x4, P2 ;  /* 0x00000004ff0b7807 */ /* 0x000fe20001000000 */
[----:B------:R1:W-:Y:S01]  /*10740*/  LDGSTS.E [R14+0x26008], desc[UR16][R12.64], P5 ;  /* 0x260080000c0e7fae */ /* 0x0003e2000a921850 */
[----:B------:R-:W-:Y:S02]  /*10750*/  LOP3.LUT R238, R4, 0x4e, RZ, 0xfc, !PT ;  /* 0x0000004e04ee7812 */ /* 0x000fe400078efcff */
[----:B------:R-:W-:Y:S02]  /*10760*/  SEL R11, R11, RZ, P6 ;  /* 0x000000ff0b0b7207 */ /* 0x000fe40003000000 */
[----:B------:R-:W-:Y:S02]  /*10770*/  ISETP.GE.AND P0, PT, R238, UR4, PT ;  /* 0x00000004ee007c0c */ /* 0x000fe4000bf06270 */
[----:B------:R-:W-:Y:S02]  /*10780*/  ISETP.NE.U32.AND P2, PT, R11, RZ, PT ;  /* 0x000000ff0b00720c */ /* 0x000fe40003f45070 */
[----:B------:R-:W-:-:S02]  /*10790*/  SEL R11, RZ, 0x4, P0 ;  /* 0x00000004ff0b7807 */ /* 0x000fc40000000000 */
[----:B------:R-:W-:Y:S02]  /*107a0*/  LOP3.LUT R238, R4, 0x6c, RZ, 0xfc, !PT ;  /* 0x0000006c04ee7812 */ /* 0x000fe400078efcff */
[----:B------:R-:W-:Y:S01]  /*107b0*/  ISETP.NE.U32.AND P0, PT, R212, RZ, PT ;  /* 0x000000ffd400720c */ /* 0x000fe20003f05070 */
[----:B------:R-:W-:Y:S01]  /*107c0*/  IMAD.WIDE R212, R5, 0x4, R232 ;  /* 0x0000000405d47825 */ /* 0x000fe200078e02e8 */
[----:B------:R-:W-:Y:S02]  /*107d0*/  SEL R11, R11, RZ, P6 ;  /* 0x000000ff0b0b7207 */ /* 0x000fe40003000000 */
[----:B------:R-:W-:Y:S02]  /*107e0*/  ISETP.GE.AND P5, PT, R238, UR4, PT ;  /* 0x00000004ee007c0c */ /* 0x000fe4000bfa6270 */
[----:B------:R-:W-:Y:S01]  /*107f0*/  LOP3.LUT R238, R4, 0x10, RZ, 0xfc, !PT ;  /* 0x0000001004ee7812 */ /* 0x000fe200078efcff */
[----:B------:R3:W-:Y:S01]  /*10800*/  LDGSTS.E [R15+0x20000], desc[UR16][R212.64], P4 ;  /* 0x20000000d40f7fae */ /* 0x0007e2000a121850 */
[----:B------:R-:W-:-:S02]  /*10810*/  ISETP.NE.U32.AND P4, PT, R11, RZ, PT ;  /* 0x000000ff0b00720c */ /* 0x000fc40003f85070 */
[----:B------:R-:W-:Y:S02]  /*10820*/  SEL R11, RZ, 0x4, P5 ;  /* 0x00000004ff0b7807 */ /* 0x000fe40002800000 */
[----:B------:R-:W-:Y:S02]  /*10830*/  ISETP.GE.AND P5, PT, R238, UR4, PT ;  /* 0x00000004ee007c0c */ /* 0x000fe4000bfa6270 */
[----:B------:R-:W3:Y:S01]  /*10840*/  S2R R238, SR_TID.X ;  /* 0x0000000000ee7919 */ /* 0x000ee20000002100 */
[----:B----4-:R-:W-:Y:S01]  /*10850*/  IMAD.WIDE R214, R5, 0x4, R224 ;  /* 0x0000000405d67825 */ /* 0x010fe200078e02e0 */
[----:B------:R-:W-:-:S04]  /*10860*/  LOP3.LUT R225, R4, 0x6e, RZ, 0xfc, !PT ;  /* 0x0000006e04e17812 */ /* 0x000fc800078efcff */
[----:B------:R-:W-:Y:S01]  /*10870*/  LDGSTS.E [R15+0x20008], desc[UR16][R214.64], P1 ;  /* 0x20008000d60f7fae */ /* 0x000fe20008921850 */
[----:B------:R-:W-:Y:S02]  /*10880*/  ISETP.GE.AND P1, PT, R225, UR4, PT ;  /* 0x00000004e1007c0c */ /* 0x000fe4000bf26270 */
[----:B------:R-:W-:Y:S02]  /*10890*/  SEL R11, R11, RZ, P6 ;  /* 0x000000ff0b0b7207 */ /* 0x000fe40003000000 */
[----:B-1----:R-:W-:Y:S02]  /*108a0*/  SEL R14, RZ, 0x4, P1 ;  /* 0x00000004ff0e7807 */ /* 0x002fe40000800000 */
[----:B------:R-:W-:Y:S02]  /*108b0*/  ISETP.NE.U32.AND P1, PT, R11, RZ, PT ;  /* 0x000000ff0b00720c */ /* 0x000fe40003f25070 */
[----:B------:R-:W-:Y:S02]  /*108c0*/  SEL R14, R14, RZ, P6 ;  /* 0x000000ff0e0e7207 */ /* 0x000fe40003000000 */
[----:B------:R-:W-:Y:S01]  /*108d0*/  SEL R11, RZ, 0x4, P5 ;  /* 0x00000004ff0b7807 */ /* 0x000fe20002800000 */
[----:B---3--:R-:W-:-:S05]  /*108e0*/  IMAD.WIDE R12, R5, 0x4, R234 ;  /* 0x00000004050c7825 */ /* 0x008fca00078e02ea */
[----:B------:R-:W-:Y:S01]  /*108f0*/  LDGSTS.E [R15+0x22000], desc[UR16][R12.64], P3 ;  /* 0x220000000c0f7fae */ /* 0x000fe20009921850 */
[----:B------:R-:W-:Y:S01]  /*10900*/  IMAD.WIDE R212, R5, 0x4, R236 ;  /* 0x0000000405d47825 */ /* 0x000fe200078e02ec */
[----:B------:R-:W-:-:S04]  /*10910*/  LOP3.LUT R237, R4, 0x12, RZ, 0xfc, !PT ;  /* 0x0000001204ed7812 */ /* 0x000fc800078efcff */
[----:B------:R-:W-:Y:S01]  /*10920*/  ISETP.GE.AND P3, PT, R237, UR4, PT ;  /* 0x00000004ed007c0c */ /* 0x000fe2000bf66270 */
[----:B------:R1:W-:Y:S01]  /*10930*/  LDGSTS.E [R15+0x22008], desc[UR16][R212.64], P2 ;  /* 0x22008000d40f7fae */ /* 0x0003e20009121850 */
[----:B------:R-:W-:Y:S02]  /*10940*/  ISETP.NE.U32.AND P2, PT, R14, RZ, PT ;  /* 0x000000ff0e00720c */ /* 0x000fe40003f45070 */
[----:B------:R-:W-:Y:S02]  /*10950*/  SEL R14, R11, RZ, P6 ;  /* 0x000000ff0b0e7207 */ /* 0x000fe40003000000 */
[----:B------:R-:W-:-:S04]  /*10960*/  SEL R11, RZ, 0x4, P3 ;  /* 0x00000004ff0b7807 */ /* 0x000fc80001800000 */
[----:B------:R-:W-:Y:S02]  /*10970*/  SEL R11, R11, RZ, P6 ;  /* 0x000000ff0b0b7207 */ /* 0x000fe40003000000 */
[----:B------:R-:W-:Y:S01]  /*10980*/  ISETP.NE.U32.AND P3, PT, R14, RZ, PT ;  /* 0x000000ff0e00720c */ /* 0x000fe20003f65070 */
[C---:B-1----:R-:W-:Y:S01]  /*10990*/  IMAD.WIDE R212, R5.reuse, 0x4, R2 ;  /* 0x0000000405d47825 */ /* 0x042fe200078e0202 */
[----:B------:R-:W-:Y:S01]  /*109a0*/  SHF.R.U32.HI R238, RZ, 0x6, R238 ;  /* 0x00000006ffee7819 */ /* 0x000fe200000116ee */
[----:B------:R-:W5:Y:S02]  /*109b0*/  LDL.LU.64 R2, [R1+0x3e0] ;  /* 0x0003e00001027983 */ /* 0x000f640000300a00 */
[----:B------:R-:W-:Y:S01]  /*109c0*/  IMAD.WIDE R190, R5, 0x4, R190 ;  /* 0x0000000405be7825 */ /* 0x000fe200078e02be */
[----:B------:R-:W-:-:S03]  /*109d0*/  SGXT.U32 R238, R238, 0x1 ;  /* 0x00000001eeee781a */ /* 0x000fc60000000000 */
[----:B------:R-:W-:-:S04]  /*109e0*/  IMAD.WIDE R128, R5, 0x4, R128 ;  /* 0x0000000405807825 */ /* 0x000fc800078e0280 */
[----:B------:R-:W-:Y:S01]  /*109f0*/  IMAD.WIDE R118, R5, 0x4, R118 ;  /* 0x0000000405767825 */ /* 0x000fe200078e0276 */
[----:B------:R-:W-:-:S04]  /*10a00*/  LOP3.LUT R238, R238, 0x30, RZ, 0xfc, !PT ;  /* 0x00000030eeee7812 */ /* 0x000fc800078efcff */
[----:B------:R-:W-:-:S04]  /*10a10*/  ISETP.GE.AND P5, PT, R238, UR4, PT ;  /* 0x00000004ee007c0c */ /* 0x000fc8000bfa6270 */
[----:B------:R-:W-:-:S04]  /*10a20*/  SEL R14, RZ, 0x4, P5 ;  /* 0x00000004ff0e7807 */ /* 0x000fc80002800000 */
[----:B------:R-:W-:Y:S01]  /*10a30*/  SEL R14, R14, RZ, P6 ;  /* 0x000000ff0e0e7207 */ /* 0x000fe20003000000 */
        /* <DEDUP_REMOVED lines=15> */
[----:B------:R1:W-:Y:S01]  /*10b30*/  LDGSTS.E [R15+0x24000], desc[UR16][R12.64], P0 ;  /* 0x240000000c0f7fae */ /* 0x0003e20008121850 */
[----:B------:R-:W-:-:S03]  /*10b40*/  ISETP.NE.U32.AND P0, PT, R11, RZ, PT ;  /* 0x000000ff0b00720c */ /* 0x000fc60003f05070 */
[----:B------:R-:W-:Y:S01]  /*10b50*/  LDGSTS.E [R15+0x24008], desc[UR16][R212.64], P4 ;  /* 0x24008000d40f7fae */ /* 0x000fe2000a121850 */
[----:B-1----:R-:W-:Y:S01]  /*10b60*/  IMAD.WIDE R12, R5, 0x4, R140 ;  /* 0x00000004050c7825 */ /* 0x002fe200078e028c */
[----:B------:R-:W-:Y:S02]  /*10b70*/  LOP3.LUT R227, R4, 0x32, RZ, 0xfc, !PT ;  /* 0x0000003204e37812 */ /* 0x000fe400078efcff */
[----:B------:R-:W2:Y:S04]  /*10b80*/  LDL.LU.64 R140, [R1+0x3d8] ;  /* 0x0003d800018c7983 */ /* 0x000ea80000300a00 */
[----:B------:R-:W-:Y:S04]  /*10b90*/  LDGSTS.E [R15+0x26000], desc[UR16][R12.64], P1 ;  /* 0x260000000c0f7fae */ /* 0x000fe80008921850 */
[----:B------:R-:W-:Y:S04]  /*10ba0*/  LDGSTS.E [R15+0x26008], desc[UR16][R190.64], P2 ;  /* 0x26008000be0f7fae */ /* 0x000fe80009121850 */
[----:B------:R-:W-:Y:S04]  /*10bb0*/  LDGSTS.E [R240+0x20000], desc[UR16][R128.64], P3 ;  /* 0x2000000080f07fae */ /* 0x000fe80009921850 */
[----:B------:R1:W-:Y:S01]  /*10bc0*/  LDGSTS.E [R240+0x20008], desc[UR16][R118.64], P0 ;  /* 0x2000800076f07fae */ /* 0x0003e20008121850 */
[----:B------:R-:W-:-:S02]  /*10bd0*/  ISETP.GE.AND P5, PT, R227, UR4, PT ;  /* 0x00000004e3007c0c */ /* 0x000fc4000bfa6270 */
[C---:B------:R-:W-:Y:S01]  /*10be0*/  LOP3.LUT R227, R4.reuse, 0x50, RZ, 0xfc, !PT ;  /* 0x0000005004e37812 */ /* 0x040fe200078efcff */
[----:B-1----:R-:W1:Y:S01]  /*10bf0*/  S2R R119, SR_TID.X ;  /* 0x0000000000777919 */ /* 0x002e620000002100 */
[----:B------:R-:W3:Y:S02]  /*10c00*/  S2R R129, SR_TID.X ;  /* 0x0000000000817919 */ /* 0x000ee40000002100 */
[----:B------:R-:W-:Y:S02]  /*10c10*/  ISETP.GE.AND P4, PT, R227, UR4, PT ;  /* 0x00000004e3007c0c */ /* 0x000fe4000bf86270 */
[----:B------:R-:W-:Y:S02]  /*10c20*/  SEL R11, RZ, 0x4, P5 ;  /* 0x00000004ff0b7807 */ /* 0x000fe40002800000 */
[----:B------:R-:W-:Y:S02]  /*10c30*/  SEL R12, RZ, 0x4, P4 ;  /* 0x00000004ff0c7807 */ /* 0x000fe40002000000 */
[----:B------:R-:W-:-:S02]  /*10c40*/  LOP3.LUT R226, R4, 0x52, RZ, 0xfc, !PT ;  /* 0x0000005204e27812 */ /* 0x000fc400078efcff */
[----:B------:R-:W-:Y:S02]  /*10c50*/  LOP3.LUT R227, R4, 0x70, RZ, 0xfc, !PT ;  /* 0x0000007004e37812 */ /* 0x000fe400078efcff */
[----:B------:R-:W-:Y:S02]  /*10c60*/  SEL R12, R12, RZ, P6 ;  /* 0x000000ff0c0c7207 */ /* 0x000fe40003000000 */
[----:B------:R-:W-:Y:S02]  /*10c70*/  SEL R11, R11, RZ, P6 ;  /* 0x000000ff0b0b7207 */ /* 0x000fe40003000000 */
[----:B------:R-:W-:Y:S02]  /*10c80*/  ISETP.GE.AND P4, PT, R226, UR4, PT ;  /* 0x00000004e2007c0c */ /* 0x000fe4000bf86270 */
[----:B------:R-:W-:Y:S02]  /*10c90*/  ISETP.GE.AND P2, PT, R227, UR4, PT ;  /* 0x00000004e3007c0c */ /* 0x000fe4000bf46270 */
[----:B------:R-:W-:-:S02]  /*10ca0*/  LOP3.LUT R227, R4, 0x72, RZ, 0xfc, !PT ;  /* 0x0000007204e37812 */ /* 0x000fc400078efcff */
[----:B------:R-:W-:Y:S02]  /*10cb0*/  ISETP.NE.U32.AND P3, PT, R12, RZ, PT ;  /* 0x000000ff0c00720c */ /* 0x000fe40003f65070 */
[----:B------:R-:W-:Y:S02]  /*10cc0*/  ISETP.NE.U32.AND P1, PT, R11, RZ, PT ;  /* 0x000000ff0b00720c */ /* 0x000fe40003f25070 */
[----:B------:R-:W-:Y:S02]  /*10cd0*/  SEL R12, RZ, 0x4, P4 ;  /* 0x00000004ff0c7807 */ /* 0x000fe40002000000 */
[----:B------:R-:W-:Y:S02]  /*10ce0*/  ISETP.NE.U32.AND P5, PT, R14, RZ, PT ;  /* 0x000000ff0e00720c */ /* 0x000fe40003fa5070 */
[----:B------:R-:W-:Y:S02]  /*10cf0*/  ISETP.GE.AND P4, PT, R227, UR4, PT ;  /* 0x00000004e3007c0c */ /* 0x000fe4000bf86270 */
[----:B------:R-:W-:-:S02]  /*10d00*/  SEL R11, RZ, 0x4, P2 ;  /* 0x00000004ff0b7807 */ /* 0x000fc40001000000 */
[----:B------:R-:W-:Y:S02]  /*10d10*/  LOP3.LUT R227, R4, 0x14, RZ, 0xfc, !PT ;  /* 0x0000001404e37812 */ /* 0x000fe400078efcff */
[----:B------:R-:W-:Y:S02]  /*10d20*/  SEL R11, R11, RZ, P6 ;  /* 0x000000ff0b0b7207 */ /* 0x000fe40003000000 */
[----:B------:R-:W-:Y:S02]  /*10d30*/  ISETP.GE.AND P0, PT, R227, UR4, PT ;  /* 0x00000004e3007c0c */ /* 0x000fe4000bf06270 */
[----:B-1----:R-:W-:Y:S01]  /*10d40*/  SHF.R.U32.HI R119, RZ, 0x6, R119 ;  /* 0x00000006ff777819 */ /* 0x002fe20000011677 */
[----:B------:R-:W-:Y:S01]  /*10d50*/  LDGSTS.E [R240+0x22000], desc[UR16][R188.64], P5 ;  /* 0x22000000bcf07fae */ /* 0x000fe2000a921850 */
[----:B------:R-:W-:Y:S02]  /*10d60*/  ISETP.NE.U32.AND P2, PT, R11, RZ, PT ;  /* 0x000000ff0b00720c */ /* 0x000fe40003f45070 */
[----:B------:R-:W-:Y:S01]  /*10d70*/  SEL R11, RZ, 0x4, P0 ;  /* 0x00000004ff0b7807 */ /* 0x000fe20000000000 */
[----:B------:R-:W-:Y:S01]  /*10d80*/  LDGSTS.E [R240+0x22008], desc[UR16][R186.64], P1 ;  /* 0x22008000baf07fae */ /* 0x000fe20008921850 */
[----:B------:R-:W-:-:S02]  /*10d90*/  SEL R12, R12, RZ, P6 ;  /* 0x000000ff0c0c7207 */ /* 0x000fc40003000000 */
[----:B------:R-:W-:Y:S01]  /*10da0*/  LOP3.LUT R227, R4, 0x16, RZ, 0xfc, !PT ;  /* 0x0000001604e37812 */ /* 0x000fe200078efcff */
[----:B------:R-:W-:Y:S01]  /*10db0*/  LDGSTS.E [R240+0x24000], desc[UR16][R178.64], P3 ;  /* 0x24000000b2f07fae */ /* 0x000fe20009921850 */
[----:B------:R-:W-:Y:S02]  /*10dc0*/  SGXT.U32 R119, R119, 0x1 ;  /* 0x000000017777781a */ /* 0x000fe40000000000 */
[----:B---3--:R-:W-:Y:S02]  /*10dd0*/  SHF.R.U32.HI R129, RZ, 0x6, R129 ;  /* 0x00000006ff817819 */ /* 0x008fe40000011681 */
[----:B------:R-:W-:Y:S02]  /*10de0*/  SEL R13, RZ, 0x4, P4 ;  /* 0x00000004ff0d7807 */ /* 0x000fe40002000000 */
[----:B------:R-:W-:Y:S02]  /*10df0*/  SEL R11, R11, RZ, P6 ;  /* 0x000000ff0b0b7207 */ /* 0x000fe40003000000 */
[----:B------:R-:W-:-:S02]  /*10e00*/  ISETP.NE.U32.AND P4, PT, R12, RZ, PT ;  /* 0x000000ff0c00720c */ /* 0x000fc40003f85070 */
[----:B------:R-:W-:Y:S02]  /*10e10*/  ISETP.GE.AND P5, PT, R227, UR4, PT ;  /* 0x00000004e3007c0c */ /* 0x000fe4000bfa6270 */
[----:B------:R-:W-:Y:S02]  /*10e20*/  LOP3.LUT R119, R119, 0x34, RZ, 0xfc, !PT ;  /* 0x0000003477777812 */ /* 0x000fe400078efcff */
[----:B------:R-:W-:Y:S02]  /*10e30*/  SGXT.U32 R129, R129, 0x1 ;  /* 0x000000018181781a */ /* 0x000fe40000000000 */
[----:B------:R-:W-:Y:S02]  /*10e40*/  SEL R12, R13, RZ, P6 ;  /* 0x000000ff0d0c7207 */ /* 0x000fe40003000000 */
[----:B------:R-:W-:Y:S02]  /*10e50*/  ISETP.NE.U32.AND P1, PT, R11, RZ, PT ;  /* 0x000000ff0b00720c */ /* 0x000fe40003f25070 */
[----:B------:R-:W-:Y:S01]  /*10e60*/  SEL R11, RZ, 0x4, P5 ;  /* 0x00000004ff0b7807 */ /* 0x000fe20002800000 */
[----:B------:R-:W-:Y:S01]  /*10e70*/  LDGSTS.E [R240+0x24008], desc[UR16][R182.64], P4 ;  /* 0x24008000b6f07fae */ /* 0x000fe2000a121850 */
[----:B------:R-:W-:-:S02]  /*10e80*/  ISETP.GE.AND P3, PT, R119, UR4, PT ;  /* 0x0000000477007c0c */ /* 0x000fc4000bf66270 */
[----:B------:R-:W-:Y:S01]  /*10e90*/  LOP3.LUT R129, R129, 0x36, RZ, 0xfc, !PT ;  /* 0x0000003681817812 */ /* 0x000fe200078efcff */
[----:B------:R-:W-:Y:S01]  /*10ea0*/  LDGSTS.E [R240+0x26000], desc[UR16][R184.64], P2 ;  /* 0x26000000b8f07fae */ /* 0x000fe20009121850 */
[----:B------:R-:W-:Y:S02]  /*10eb0*/  ISETP.NE.U32.AND P0, PT, R12, RZ, PT ;  /* 0x000000ff0c00720c */ /* 0x000fe40003f05070 */
[----:B------:R-:W-:Y:S02]  /*10ec0*/  SEL R11, R11, RZ, P6 ;  /* 0x000000ff0b0b7207 */ /* 0x000fe40003000000 */
[----:B------:R-:W-:Y:S02]  /*10ed0*/  SEL R12, RZ, 0x4, P3 ;  /* 0x00000004ff0c7807 */ /* 0x000fe40001800000 */
[----:B------:R-:W-:Y:S02]  /*10ee0*/  ISETP.GE.AND P5, PT, R129, UR4, PT ;  /* 0x0000000481007c0c */ /* 0x000fe4000bfa6270 */
[----:B------:R-:W-:-:S02]  /*10ef0*/  LOP3.LUT R226, R4, 0x54, RZ, 0xfc, !PT ;  /* 0x0000005404e27812 */ /* 0x000fc400078efcff */
[----:B------:R-:W-:Y:S02]  /*10f00*/  ISETP.NE.U32.AND P3, PT, R11, RZ, PT ;  /* 0x000000ff0b00720c */ /* 0x000fe40003f65070 */
[----:B------:R-:W-:Y:S01]  /*10f10*/  SEL R12, R12, RZ, P6 ;  /* 0x000000ff0c0c7207 */ /* 0x000fe20003000000 */
[----:B------:R-:W1:Y:S01]  /*10f20*/  S2R R15, SR_TID.X ;  /* 0x00000000000f7919 */ /* 0x000e620000002100 */
[----:B------:R-:W-:Y:S02]  /*10f30*/  SEL R11, RZ, 0x4, P5 ;  /* 0x00000004ff0b7807 */ /* 0x000fe40002800000 */
[----:B------:R-:W-:Y:S01]  /*10f40*/  LOP3.LUT R227, R4, 0x56, RZ, 0xfc, !PT ;  /* 0x0000005604e37812 */ /* 0x000fe200078efcff */
[----:B------:R-:W-:Y:S01]  /*10f50*/  LDGSTS.E [R240+0x26008], desc[UR16][R202.64], P0 ;  /* 0x26008000caf07fae */ /* 0x000fe20008121850 */
[----:B------:R-:W-:Y:S02]  /*10f60*/  ISETP.GE.AND P4, PT, R226, UR4, PT ;  /* 0x00000004e2007c0c */ /* 0x000fe4000bf86270 */
[----:B------:R-:W-:Y:S01]  /*10f70*/  ISETP.NE.U32.AND P2, PT, R12, RZ, PT ;  /* 0x000000ff0c00720c */ /* 0x000fe20003f45070 */
[----:B------:R-:W-:Y:S01]  /*10f80*/  LDGSTS.E [R241+0x20000], desc[UR16][R196.64], P1 ;  /* 0x20000000c4f17fae */ /* 0x000fe20008921850 */
[----:B------:R-:W-:-:S02]  /*10f90*/  SEL R12, R11, RZ, P6 ;  /* 0x000000ff0b0c7207 */ /* 0x000fc40003000000 */
[----:B------:R-:W-:Y:S01]  /*10fa0*/  ISETP.GE.AND P5, PT, R227, UR4, PT ;  /* 0x00000004e3007c0c */ /* 0x000fe2000bfa6270 */
[----:B------:R-:W-:Y:S01]  /*10fb0*/  LDGSTS.E [R241+0x20008], desc[UR16][R200.64], P3 ;  /* 0x20008000c8f17fae */ /* 0x000fe20009921850 */
[----:B------:R-:W-:Y:S02]  /*10fc0*/  SEL R11, RZ, 0x4, P4 ;  /* 0x00000004ff0b7807 */ /* 0x000fe40002000000 */
[----:B------:R-:W-:Y:S02]  /*10fd0*/  LOP3.LUT R227, R4, 0x74, RZ, 0xfc, !PT ;  /* 0x0000007404e37812 */ /* 0x000fe400078efcff */
[----:B------:R-:W-:Y:S02]  /*10fe0*/  ISETP.NE.U32.AND P4, PT, R12, RZ, PT ;  /* 0x000000ff0c00720c */ /* 0x000fe40003f85070 */
[----:B------:R-:W-:Y:S01]  /*10ff0*/  SEL R12, RZ, 0x4, P5 ;  /* 0x00000004ff0c7807 */ /* 0x000fe20002800000 */
[----:B------:R-:W-:Y:S01]  /*11000*/  LDGSTS.E [R241+0x22000], desc[UR16][R194.64], P2 ;  /* 0x22000000c2f17fae */ /* 0x000fe20009121850 */
[----:B------:R-:W-:-:S02]  /*11010*/  SEL R11, R11, RZ, P6 ;  /* 0x000000ff0b0b7207 */ /* 0x000fc40003000000 */
[----:B------:R-:W-:Y:S02]  /*11020*/  ISETP.GE.AND P5, PT, R227, UR4, PT ;  /* 0x00000004e3007c0c */ /* 0x000fe4000bfa6270 */
[----:B------:R-:W-:Y:S02]  /*11030*/  LOP3.LUT R227, R4, 0x76, RZ, 0xfc, !PT ;  /* 0x0000007604e37812 */ /* 0x000fe400078efcff */
[----:B------:R-:W-:Y:S02]  /*11040*/  ISETP.NE.U32.AND P0, PT, R11, RZ, PT ;  /* 0x000000ff0b00720c */ /* 0x000fe40003f05070 */
[----:B------:R-:W-:Y:S01]  /*11050*/  SEL R12, R12, RZ, P6 ;  /* 0x000000ff0c0c7207 */ /* 0x000fe20003000000 */
[----:B------:R-:W-:Y:S01]  /*11060*/  LDGSTS.E [R241+0x22008], desc[UR16][R198.64], P4 ;  /* 0x22008000c6f17fae */ /* 0x000fe2000a121850 */
[----:B------:R-:W-:Y:S02]  /*11070*/  SEL R11, RZ, 0x4, P5 ;  /* 0x00000004ff0b7807 */ /* 0x000fe40002800000 */
[----:B------:R-:W-:-:S02]  /*11080*/  ISETP.GE.AND P5, PT, R227, UR4, PT ;  /* 0x00000004e3007c0c */ /* 0x000fc4000bfa6270 */
[----:B------:R-:W-:Y:S02]  /*11090*/  ISETP.NE.U32.AND P1, PT, R12, RZ, PT ;  /* 0x000000ff0c00720c */ /* 0x000fe40003f25070 */
[----:B------:R-:W-:Y:S02]  /*110a0*/  SEL R12, RZ, 0x4, P5 ;  /* 0x00000004ff0c7807 */ /* 0x000fe40002800000 */
[----:B------:R-:W-:Y:S01]  /*110b0*/  SEL R11, R11, RZ, P6 ;  /* 0x000000ff0b0b7207 */ /* 0x000fe20003000000 */
[----:B------:R3:W-:Y:S01]  /*110c0*/  LDGSTS.E [R241+0x24000], desc[UR16][R158.64], P0 ;  /* 0x240000009ef17fae */ /* 0x0007e20008121850 */
[----:B------:R-:W-:Y:S02]  /*110d0*/  SEL R12, R12, RZ, P6 ;  /* 0x000000ff0c0c7207 */ /* 0x000fe40003000000 */
[----:B------:R-:W-:Y:S02]  /*110e0*/  ISETP.NE.U32.AND P3, PT, R11, RZ, PT ;  /* 0x000000ff0b00720c */ /* 0x000fe40003f65070 */
[----:B------:R-:W-:-:S02]  /*110f0*/  ISETP.NE.U32.AND P2, PT, R12, RZ, PT ;  /* 0x000000ff0c00720c */ /* 0x000fc40003f45070 */
[----:B-1----:R-:W-:Y:S01]  /*11100*/  SHF.R.U32.HI R15, RZ, 0x6, R15 ;  /* 0x00000006ff0f7819 */ /* 0x002fe2000001160f */
[----:B------:R-:W-:Y:S01]  /*11110*/  LDGSTS.E [R241+0x24008], desc[UR16][R180.64], P1 ;  /* 0x24008000b4f17fae */ /* 0x000fe20008921850 */
[----:B---3--:R-:W1:Y:S07]  /*11120*/  S2R R158, SR_TID.X ;  /* 0x00000000009e7919 */ /* 0x008e6e0000002100 */
[----:B------:R-:W-:Y:S01]  /*11130*/  LDGSTS.E [R241+0x26000], desc[UR16][R192.64], P3 ;  /* 0x26000000c0f17fae */ /* 0x000fe20009921850 */
[----:B------:R-:W-:-:S03]  /*11140*/  SGXT.U32 R15, R15, 0x1 ;  /* 0x000000010f0f781a */ /* 0x000fc60000000000 */
[----:B------:R3:W-:Y:S01]  /*11150*/  LDGSTS.E [R241+0x26008], desc[UR16][R160.64], P2 ;  /* 0x26008000a0f17fae */ /* 0x0007e20009121850 */
[C---:B------:R-:W-:Y:S02]  /*11160*/  LOP3.LUT R227, R4.reuse, 0x18, RZ, 0xfc, !PT ;  /* 0x0000001804e37812 */ /* 0x040fe400078efcff */
[----:B------:R-:W-:Y:S01]  /*11170*/  LOP3.LUT R15, R15, 0x1a, RZ, 0xfc, !PT ;  /* 0x0000001a0f0f7812 */ /* 0x000fe200078efcff */
[----:B---3--:R-:W3:Y:S01]  /*11180*/  S2R R161, SR_TID.X ;  /* 0x0000000000a17919 */ /* 0x008ee20000002100 */
[----:B------:R-:W-:Y:S02]  /*11190*/  ISETP.GE.AND P5, PT, R227, UR4, PT ;  /* 0x00000004e3007c0c */ /* 0x000fe4000bfa6270 */
[----:B------:R-:W-:Y:S02]  /*111a0*/  ISETP.GE.AND P4, PT, R15, UR4, PT ;  /* 0x000000040f007c0c */ /* 0x000fe4000bf86270 */
[----:B------:R-:W-:Y:S02]  /*111b0*/  LOP3.LUT R227, R4, 0x38, RZ, 0xfc, !PT ;  /* 0x0000003804e37812 */ /* 0x000fe400078efcff */
[----:B------:R-:W-:-:S02]  /*111c0*/  SEL R12, RZ, 0x4, P5 ;  /* 0x00000004ff0c7807 */ /* 0x000fc40002800000 */
[----:B------:R-:W-:Y:S02]  /*111d0*/  ISETP.GE.AND P5, PT, R227, UR4, PT ;  /* 0x00000004e3007c0c */ /* 0x000fe4000bfa6270 */
[----:B------:R-:W-:Y:S02]  /*111e0*/  SEL R11, RZ, 0x4, P4 ;  /* 0x00000004ff0b7807 */ /* 0x000fe40002000000 */
[----:B------:R-:W-:Y:S02]  /*111f0*/  LOP3.LUT R227, R4, 0x3a, RZ, 0xfc, !PT ;  /* 0x0000003a04e37812 */ /* 0x000fe400078efcff */
[----:B------:R-:W-:Y:S02]  /*11200*/  SEL R11, R11, RZ, P6 ;  /* 0x000000ff0b0b7207 */ /* 0x000fe40003000000 */
[----:B------:R-:W-:Y:S02]  /*11210*/  ISETP.GE.AND P4, PT, R227, UR4, PT ;  /* 0x00000004e3007c0c */ /* 0x000fe4000bf86270 */
[----:B------:R-:W-:-:S02]  /*11220*/  SEL R13, RZ, 0x4, P5 ;  /* 0x00000004ff0d7807 */ /* 0x000fc40002800000 */
[----:B------:R-:W-:Y:S02]  /*11230*/  SEL R12, R12, RZ, P6 ;  /* 0x000000ff0c0c7207 */ /* 0x000fe40003000000 */
[----:B------:R-:W-:Y:S02]  /*11240*/  ISETP.NE.U32.AND P5, PT, R11, RZ, PT ;  /* 0x000000ff0b00720c */ /* 0x000fe40003fa5070 */
[----:B------:R-:W-:Y:S02]  /*11250*/  SEL R11, RZ, 0x4, P4 ;  /* 0x00000004ff0b7807 */ /* 0x000fe40002000000 */
[----:B------:R-:W-:Y:S02]  /*11260*/  LOP3.LUT R227, R4, 0x58, RZ, 0xfc, !PT ;  /* 0x0000005804e37812 */ /* 0x000fe400078efcff */
[----:B-1----:R-:W-:Y:S02]  /*11270*/  SHF.R.U32.HI R158, RZ, 0x6, R158 ;  /* 0x00000006ff9e7819 */ /* 0x002fe4000001169e */
[----:B------:R-:W-:-:S02]  /*11280*/  ISETP.NE.U32.AND P0, PT, R12, RZ, PT ;  /* 0x000000ff0c00720c */ /* 0x000fc40003f05070 */
[----:B------:R-:W-:Y:S02]  /*11290*/  SEL R11, R11, RZ, P6 ;  /* 0x000000ff0b0b7207 */ /* 0x000fe40003000000 */
[----:B------:R-:W-:Y:S02]  /*112a0*/  ISETP.GE.AND P1, PT, R227, UR4, PT ;  /* 0x00000004e3007c0c */ /* 0x000fe4000bf26270 */
[----:B------:R-:W-:Y:S02]  /*112b0*/  SGXT.U32 R158, R158, 0x1 ;  /* 0x000000019e9e781a */ /* 0x000fe40000000000 */
[----:B------:R-:W-:Y:S02]  /*112c0*/  SEL R12, R13, RZ, P6 ;  /* 0x000000ff0d0c7207 */ /* 0x000fe40003000000 */
[----:B------:R-:W-:Y:S02]  /*112d0*/  ISETP.NE.U32.AND P3, PT, R11, RZ, PT ;  /* 0x000000ff0b00720c */ /* 0x000fe40003f65070 */
[----:B------:R-:W-:-:S02]  /*112e0*/  SEL R11, RZ, 0x4, P1 ;  /* 0x00000004ff0b7807 */ /* 0x000fc40000800000 */
[----:B------:R-:W-:Y:S02]  /*112f0*/  ISETP.GE.AND P2, PT, R228, UR4, PT ;  /* 0x00000004e4007c0c */ /* 0x000fe4000bf46270 */
[----:B---3--:R-:W-:Y:S01]  /*11300*/  SHF.R.U32.HI R161, RZ, 0x6, R161 ;  /* 0x00000006ffa17819 */ /* 0x008fe200000116a1 */
[----:B------:R-:W-:Y:S01]  /*11310*/  IMAD.WIDE R154, R5, 0x4, R154 ;  /* 0x00000004059a7825 */ /* 0x000fe200078e029a */
[----:B------:R-:W-:Y:S02]  /*11320*/  LOP3.LUT R158, R158, 0x78, RZ, 0xfc, !PT ;  /* 0x000000789e9e7812 */ /* 0x000fe400078efcff */
[----:B------:R-:W-:Y:S02]  /*11330*/  ISETP.NE.U32.AND P4, PT, R12, RZ, PT ;  /* 0x000000ff0c00720c */ /* 0x000fe40003f85070 */
[----:B------:R-:W-:Y:S01]  /*11340*/  SEL R11, R11, RZ, P6 ;  /* 0x000000ff0b0b7207 */ /* 0x000fe20003000000 */
[----:B------:R-:W-:Y:S01]  /*11350*/  LDGSTS.E [R242+0x20000], desc[UR16][R154.64], P0 ;  /* 0x200000009af27fae */ /* 0x000fe20008121850 */
[----:B------:R-:W-:-:S02]  /*11360*/  SEL R12, RZ, 0x4, P2 ;  /* 0x00000004ff0c7807 */ /* 0x000fc40001000000 */
[----:B------:R-:W-:Y:S02]  /*11370*/  SGXT.U32 R161, R161, 0x1 ;  /* 0x00000001a1a1781a */ /* 0x000fe40000000000 */
[----:B------:R-:W-:Y:S01]  /*11380*/  ISETP.GE.AND P1, PT, R158, UR4, PT ;  /* 0x000000049e007c0c */ /* 0x000fe2000bf26270 */
[----:B------:R-:W-:Y:S01]  /*11390*/  IMAD.WIDE R156, R5, 0x4, R156 ;  /* 0x00000004059c7825 */ /* 0x000fe200078e029c */
[----:B------:R-:W-:Y:S02]  /*113a0*/  ISETP.NE.U32.AND P0, PT, R11, RZ, PT ;  /* 0x000000ff0b00720c */ /* 0x000fe40003f05070 */
[----:B------:R-:W-:Y:S02]  /*113b0*/  LOP3.LUT R161, R161, 0x7a, RZ, 0xfc, !PT ;  /* 0x0000007aa1a17812 */ /* 0x000fe400078efcff */
[----:B------:R-:W-:Y:S01]  /*113c0*/  SEL R12, R12, RZ, P6 ;  /* 0x000000ff0c0c7207 */ /* 0x000fe20003000000 */
[----:B------:R1:W-:Y:S01]  /*113d0*/  LDGSTS.E [R242+0x20008], desc[UR16][R156.64], P5 ;  /* 0x200080009cf27fae */ /* 0x0003e2000a921850 */
[----:B------:R-:W-:-:S02]  /*113e0*/  SEL R11, RZ, 0x4, P1 ;  /* 0x00000004ff0b7807 */ /* 0x000fc40000800000 */
[----:B------:R-:W-:Y:S02]  /*113f0*/  ISETP.GE.AND P1, PT, R161, UR4, PT ;  /* 0x00000004a1007c0c */ /* 0x000fe4000bf26270 */
[----:B------:R-:W-:Y:S02]  /*11400*/  ISETP.NE.U32.AND P2, PT, R12, RZ, PT ;  /* 0x000000ff0c00720c */ /* 0x000fe40003f45070 */
[----:B------:R-:W-:Y:S02]  /*11410*/  SEL R12, R11, RZ, P6 ;  /* 0x000000ff0b0c7207 */ /* 0x000fe40003000000 */
[----:B------:R-:W-:Y:S02]  /*11420*/  ISETP.GE.AND P5, PT, R229, UR4, PT ;  /* 0x00000004e5007c0c */ /* 0x000fe4000bfa6270 */
[----:B------:R-:W-:Y:S02]  /*11430*/  SEL R11, RZ, 0x4, P1 ;  /* 0x00000004ff0b7807 */ /* 0x000fe40000800000 */
[----:B------:R-:W-:-:S02]  /*11440*/  ISETP.NE.U32.AND P1, PT, R12, RZ, PT ;  /* 0x000000ff0c00720c */ /* 0x000fc40003f25070 */
[----:B------:R-:W-:Y:S02]  /*11450*/  SEL R12, RZ, 0x4, P5 ;  /* 0x00000004ff0c7807 */ /* 0x000fe40002800000 */
[----:B------:R-:W-:Y:S02]  /*11460*/  ISETP.GE.AND P5, PT, R252, UR4, PT ;  /* 0x00000004fc007c0c */ /* 0x000fe4000bfa6270 */
[----:B------:R-:W2:Y:S01]  /*11470*/  LDL R252, [R1+0x240] ;  /* 0x0002400001fc7983 */ /* 0x000ea20000100800 */
[----:B------:R-:W3:Y:S01]  /*11480*/  S2R R14, SR_TID.X ;  /* 0x00000000000e7919 */ /* 0x000ee20000002100 */
[----:B------:R-:W-:Y:S01]  /*11490*/  IMAD.WIDE R152, R5, 0x4, R152 ;  /* 0x0000000405987825 */ /* 0x000fe200078e0298 */
[----:B------:R-:W4:Y:S01]  /*114a0*/  S2R R159, SR_TID.X ;  /* 0x00000000009f7919 */ /* 0x000f220000002100 */
[----:B-1----:R-:W1:Y:S03]  /*114b0*/  S2R R157, SR_TID.X ;  /* 0x00000000009d7919 */ /* 0x002e660000002100 */
[----:B------:R3:W-:Y:S01]  /*114c0*/  LDGSTS.E [R242+0x22000], desc[UR16][R152.64], P4 ;  /* 0x2200000098f27fae */ /* 0x0007e2000a121850 */
[----:B------:R-:W1:Y:S01]  /*114d0*/  S2R R160, SR_TID.X ;  /* 0x0000000000a07919 */ /* 0x000e620000002100 */
[----:B---3--:R-:W3:Y:S01]  /*114e0*/  S2R R153, SR_TID.X ;  /* 0x0000000000997919 */ /* 0x008ee20000002100 */
[----:B------:R-:W3:Y:S01]  /*114f0*/  S2R R155, SR_TID.X ;  /* 0x00000000009b7919 */ /* 0x000ee20000002100 */
[----:B------:R-:W-:-:S02]  /*11500*/  SEL R11, R11, RZ, P6 ;  /* 0x000000ff0b0b7207 */ /* 0x000fc40003000000 */
[----:B------:R-:W-:Y:S02]  /*11510*/  SHF.R.U32.HI R14, RZ, 0x6, R14 ;  /* 0x00000006ff0e7819 */ /* 0x000fe4000001160e */
[----:B------:R-:W-:Y:S02]  /*11520*/  ISETP.NE.U32.AND P4, PT, R11, RZ, PT ;  /* 0x000000ff0b00720c */ /* 0x000fe40003f85070 */
[----:B------:R-:W-:Y:S02]  /*11530*/  SGXT.U32 R14, R14, 0x1 ;  /* 0x000000010e0e781a */ /* 0x000fe40000000000 */
[----:B----4-:R-:W-:Y:S01]  /*11540*/  SHF.R.U32.HI R159, RZ, 0x6, R159 ;  /* 0x00000006ff9f7819 */ /* 0x010fe2000001169f */
[C---:B------:R-:W-:Y:S01]  /*11550*/  IMAD.WIDE R142, R5.reuse, 0x4, R142 ;  /* 0x00000004058e7825 */ /* 0x040fe200078e028e */
[----:B------:R-:W-:Y:S02]  /*11560*/  SEL R11, RZ, 0x4, P5 ;  /* 0x00000004ff0b7807 */ /* 0x000fe40002800000 */
[----:B------:R-:W-:Y:S01]  /*11570*/  LOP3.LUT R14, R14, 0x3c, RZ, 0xfc, !PT ;  /* 0x0000003c0e0e7812 */ /* 0x000fe200078efcff */
[----:B------:R-:W-:Y:S01]  /*11580*/  IMAD.WIDE R150, R5, 0x4, R150 ;  /* 0x0000000405967825 */ /* 0x000fe200078e0296 */
[----:B------:R-:W-:Y:S01]  /*11590*/  SGXT.U32 R159, R159, 0x1 ;  /* 0x000000019f9f781a */ /* 0x000fe20000000000 */
[----:B------:R-:W-:Y:S01]  /*115a0*/  LDGSTS.E [R242+0x22008], desc[UR16][R142.64], P3 ;  /* 0x220080008ef27fae */ /* 0x000fe20009921850 */
[----:B-1----:R-:W-:Y:S01]  /*115b0*/  SHF.R.U32.HI R157, RZ, 0x6, R157 ;  /* 0x00000006ff9d7819 */ /* 0x002fe2000001169d */
[----:B------:R-:W-:Y:S01]  /*115c0*/  IMAD.WIDE R144, R5, 0x4, R144 ;  /* 0x0000000405907825 */ /* 0x000fe200078e0290 */
[----:B------:R-:W-:Y:S01]  /*115d0*/  SEL R11, R11, RZ, P6 ;  /* 0x000000ff0b0b7207 */ /* 0x000fe20003000000 */
[----:B------:R-:W-:Y:S01]  /*115e0*/  LDGSTS.E [R242+0x24000], desc[UR16][R150.64], P0 ;  /* 0x2400000096f27fae */ /* 0x000fe20008121850 */
[----:B------:R-:W-:-:S02]  /*115f0*/  ISETP.GE.AND P5, PT, R14, UR4, PT ;  /* 0x000000040e007c0c */ /* 0x000fc4000bfa6270 */
[----:B------:R-:W-:Y:S01]  /*11600*/  LOP3.LUT R159, R159, 0x3e, RZ, 0xfc, !PT ;  /* 0x0000003e9f9f7812 */ /* 0x000fe200078efcff */
[----:B------:R-:W-:Y:S01]  /*11610*/  IMAD.WIDE R148, R5, 0x4, R148 ;  /* 0x0000000405947825 */ /* 0x000fe200078e0294 */
[----:B------:R-:W-:Y:S01]  /*11620*/  SGXT.U32 R157, R157, 0x1 ;  /* 0x000000019d9d781a */ /* 0x000fe20000000000 */
[----:B------:R-:W-:Y:S01]  /*11630*/  LDGSTS.E [R242+0x24008], desc[UR16][R144.64], P2 ;  /* 0x2400800090f27fae */ /* 0x000fe20009121850 */
[----:B---3--:R-:W-:Y:S02]  /*11640*/  SHF.R.U32.HI R153, RZ, 0x6, R153 ;  /* 0x00000006ff997819 */ /* 0x008fe40000011699 */
[----:B------:R-:W-:Y:S01]  /*11650*/  SEL R12, R12, RZ, P6 ;  /* 0x000000ff0c0c7207 */ /* 0x000fe20003000000 */
[----:B------:R-:W-:Y:S01]  /*11660*/  LDGSTS.E [R242+0x26000], desc[UR16][R148.64], P1 ;  /* 0x2600000094f27fae */ /* 0x000fe20008921850 */
[----:B------:R-:W-:Y:S02]  /*11670*/  ISETP.NE.U32.AND P0, PT, R11, RZ, PT ;  /* 0x000000ff0b00720c */ /* 0x000fe40003f05070 */
[----:B------:R-:W-:-:S02]  /*11680*/  SEL R11, RZ, 0x4, P5 ;  /* 0x00000004ff0b7807 */ /* 0x000fc40002800000 */
[----:B------:R-:W-:Y:S02]  /*11690*/  LOP3.LUT R157, R157, 0x5c, RZ, 0xfc, !PT ;  /* 0x0000005c9d9d7812 */ /* 0x000fe400078efcff */
[----:B------:R-:W-:Y:S02]  /*116a0*/  ISETP.GE.AND P2, PT, R159, UR4, PT ;  /* 0x000000049f007c0c */ /* 0x000fe4000bf46270 */
[----:B------:R-:W-:Y:S02]  /*116b0*/  SGXT.U32 R153, R153, 0x1 ;  /* 0x000000019999781a */ /* 0x000fe40000000000 */
[----:B------:R-:W-:Y:S01]  /*116c0*/  SHF.R.U32.HI R160, RZ, 0x6, R160 ;  /* 0x00000006ffa07819 */ /* 0x000fe200000116a0 */
[----:B------:R-:W-:Y:S01]  /*116d0*/  IMAD.WIDE R136, R5, 0x4, R136 ;  /* 0x0000000405887825 */ /* 0x000fe200078e0288 */
[----:B------:R-:W-:Y:S02]  /*116e0*/  ISETP.NE.U32.AND P3, PT, R12, RZ, PT ;  /* 0x000000ff0c00720c */ /* 0x000fe40003f65070 */
[----:B------:R-:W-:-:S02]  /*116f0*/  SEL R12, R11, RZ, P6 ;  /* 0x000000ff0b0c7207 */ /* 0x000fc40003000000 */
[----:B------:R-:W-:Y:S01]  /*11700*/  ISETP.GE.AND P1, PT, R157, UR4, PT ;  /* 0x000000049d007c0c */ /* 0x000fe2000bf26270 */
[----:B------:R-:W-:Y:S01]  /*11710*/  LDGSTS.E [R242+0x26008], desc[UR16][R136.64], P4 ;  /* 0x2600800088f27fae */ /* 0x000fe2000a121850 */
[----:B------:R-:W-:Y:S02]  /*11720*/  SEL R11, RZ, 0x4, P2 ;  /* 0x00000004ff0b7807 */ /* 0x000fe40001000000 */
[----:B------:R-:W-:Y:S02]  /*11730*/  SHF.R.U32.HI R155, RZ, 0x6, R155 ;  /* 0x00000006ff9b7819 */ /* 0x000fe4000001169b */
[----:B------:R-:W-:Y:S02]  /*11740*/  LOP3.LUT R153, R153, 0x5e, RZ, 0xfc, !PT ;  /* 0x0000005e99997812 */ /* 0x000fe400078efcff */
[----:B------:R-:W-:Y:S02]  /*11750*/  SGXT.U32 R160, R160, 0x1 ;  /* 0x00000001a0a0781a */ /* 0x000fe40000000000 */
[----:B------:R-:W-:-:S02]  /*11760*/  ISETP.NE.U32.AND P2, PT, R12, RZ, PT ;  /* 0x000000ff0c00720c */ /* 0x000fc40003f45070 */
[----:B------:R-:W-:Y:S02]  /*11770*/  SEL R12, RZ, 0x4, P1 ;  /* 0x00000004ff0c7807 */ /* 0x000fe40000800000 */
[----:B------:R-:W-:Y:S02]  /*11780*/  SEL R11, R11, RZ, P6 ;  /* 0x000000ff0b0b7207 */ /* 0x000fe40003000000 */
[----:B------:R-:W-:Y:S01]  /*11790*/  SGXT.U32 R155, R155, 0x1 ;  /* 0x000000019b9b781a */ /* 0x000fe20000000000 */
[----:B------:R-:W-:Y:S01]  /*117a0*/  IMAD.WIDE R138, R5, 0x4, R138 ;  /* 0x00000004058a7825 */ /* 0x000fe200078e028a */
[----:B------:R-:W-:Y:S02]  /*117b0*/  ISETP.GE.AND P4, PT, R153, UR4, PT ;  /* 0x0000000499007c0c */ /* 0x000fe4000bf86270 */
[----:B------:R-:W-:Y:S02]  /*117c0*/  LOP3.LUT R160, R160, 0x7c, RZ, 0xfc, !PT ;  /* 0x0000007ca0a07812 */ /* 0x000fe400078efcff */
[----:B------:R-:W-:Y:S01]  /*117d0*/  ISETP.NE.U32.AND P1, PT, R11, RZ, PT ;  /* 0x000000ff0b00720c */ /* 0x000fe20003f25070 */
[----:B------:R-:W-:Y:S01]  /*117e0*/  LDGSTS.E [R243+0x20000], desc[UR16][R138.64], P3 ;  /* 0x200000008af37fae */ /* 0x000fe20009921850 */
[----:B------:R-:W-:-:S02]  /*117f0*/  SEL R12, R12, RZ, P6 ;  /* 0x000000ff0c0c7207 */ /* 0x000fc40003000000 */
[----:B------:R-:W-:Y:S02]  /*11800*/  LOP3.LUT R155, R155, 0x7e, RZ, 0xfc, !PT ;  /* 0x0000007e9b9b7812 */ /* 0x000fe400078efcff */
[----:B------:R-:W-:Y:S02]  /*11810*/  SEL R11, RZ, 0x4, P4 ;  /* 0x00000004ff0b7807 */ /* 0x000fe40002000000 */
[----:B------:R-:W-:Y:S02]  /*11820*/  ISETP.GE.AND P5, PT, R160, UR4, PT ;  /* 0x00000004a0007c0c */ /* 0x000fe4000bfa6270 */
[----:B------:R-:W-:Y:S02]  /*11830*/  ISETP.NE.U32.AND P3, PT, R12, RZ, PT ;  /* 0x000000ff0c00720c */ /* 0x000fe40003f65070 */
[----:B------:R-:W-:Y:S02]  /*11840*/  ISETP.GE.AND P4, PT, R155, UR4, PT ;  /* 0x000000049b007c0c */ /* 0x000fe4000bf86270 */
[----:B------:R-:W-:-:S02]  /*11850*/  SEL R12, R11, RZ, P6 ;  /* 0x000000ff0b0c7207 */ /* 0x000fc40003000000 */
[----:B------:R-:W-:Y:S02]  /*11860*/  SEL R13, RZ, 0x4, P5 ;  /* 0x00000004ff0d7807 */ /* 0x000fe40002800000 */
[----:B------:R-:W-:Y:S02]  /*11870*/  ISETP.GE.AND P5, PT, R239, UR4, PT ;  /* 0x00000004ef007c0c */ /* 0x000fe4000bfa6270 */
[----:B------:R-:W-:Y:S02]  /*11880*/  SEL R11, RZ, 0x4, P4 ;  /* 0x00000004ff0b7807 */ /* 0x000fe40002000000 */
[----:B------:R-:W-:Y:S01]  /*11890*/  ISETP.NE.U32.AND P4, PT, R12, RZ, PT ;  /* 0x000000ff0c00720c */ /* 0x000fe20003f85070 */
[----:B------:R-:W-:Y:S01]  /*118a0*/  IMAD.WIDE R134, R5, 0x4, R134 ;  /* 0x0000000405867825 */ /* 0x000fe200078e0286 */
[----:B------:R-:W-:Y:S02]  /*118b0*/  SEL R12, RZ, 0x4, P5 ;  /* 0x00000004ff0c7807 */ /* 0x000fe40002800000 */
[----:B------:R-:W-:Y:S01]  /*118c0*/  SEL R13, R13, RZ, P6 ;  /* 0x000000ff0d0d7207 */ /* 0x000fe20003000000 */
[----:B------:R-:W-:Y:S01]  /*118d0*/  IMAD.WIDE R132, R5, 0x4, R132 ;  /* 0x0000000405847825 */ /* 0x000fe200078e0284 */
[----:B------:R-:W-:Y:S01]  /*118e0*/  SEL R11, R11, RZ, P6 ;  /* 0x000000ff0b0b7207 */ /* 0x000fe20003000000 */
[----:B------:R-:W-:Y:S01]  /*118f0*/  LDGSTS.E [R243+0x20008], desc[UR16][R134.64], P0 ;  /* 0x2000800086f37fae */ /* 0x000fe20008121850 */
[----:B------:R-:W-:-:S02]  /*11900*/  SEL R12, R12, RZ, P6 ;  /* 0x000000ff0c0c7207 */ /* 0x000fc40003000000 */
[----:B------:R-:W-:Y:S01]  /*11910*/  ISETP.NE.U32.AND P5, PT, R13, RZ, PT ;  /* 0x000000ff0d00720c */ /* 0x000fe20003fa5070 */
[----:B------:R-:W-:Y:S01]  /*11920*/  LDGSTS.E [R243+0x22000], desc[UR16][R132.64], P2 ;  /* 0x2200000084f37fae */ /* 0x000fe20009121850 */
[----:B------:R-:W-:Y:S02]  /*11930*/  ISETP.NE.U32.AND P6, PT, R11, RZ, PT ;  /* 0x000000ff0b00720c */ /* 0x000fe40003fc5070 */
[----:B------:R-:W-:Y:S01]  /*11940*/  ISETP.NE.U32.AND P2, PT, R12, RZ, PT ;  /* 0x000000ff0c00720c */ /* 0x000fe20003f45070 */
        /* <DEDUP_REMOVED lines=8> */
[----:B------:R-:W-:Y:S03]  /*119d0*/  LDGSTS.E [R243+0x26000], desc[UR16][R208.64], P5 ;  /* 0x26000000d0f37fae */ /* 0x000fe6000a921850 */
[C---:B------:R-:W-:Y:S01]  /*119e0*/  IMAD.WIDE R110, R6.reuse, 0x4, R110 ;  /* 0x00000004066e7825 */ /* 0x040fe200078e026e */
[----:B------:R-:W-:Y:S03]  /*119f0*/  LDGSTS.E [R243+0x26008], desc[UR16][R206.64], P6 ;  /* 0x26008000cef37fae */ /* 0x000fe6000b121850 */
[C---:B------:R-:W-:Y:S01]  /*11a00*/  IMAD.WIDE R146, R6.reuse, 0x4, R146 ;  /* 0x0000000406927825 */ /* 0x040fe200078e0292 */
[----:B------:R-:W0:Y:S03]  /*11a10*/  LDGDEPBAR ;  /* 0x00000000000079af */ /* 0x000e260000000000 */
[C---:B------:R-:W-:Y:S01]  /*11a20*/  IMAD.WIDE R176, R6.reuse, 0x4, R176 ;  /* 0x0000000406b07825 */ /* 0x040fe200078e02b0 */
[----:B------:R-:W-:Y:S03]  /*11a30*/  LDGSTS.E [R244+0x50000], desc[UR16][R110.64], P2 ;  /* 0x500000006ef47fae */ /* 0x000fe60009121850 */
        /* <DEDUP_REMOVED lines=23> */
[----:B------:R1:W-:Y:S03]  /*11bb0*/  LDGSTS.E [R245+0x51080], desc[UR16][R24.64], P2 ;  /* 0x5108000018f57fae */ /* 0x0003e60009121850 */
        /* <DEDUP_REMOVED lines=96> */
[----:B------:R-:W-:Y:S01]  /*121c0*/  IMAD.WIDE R52, R6, 0x4, R52 ;  /* 0x0000000406347825 */ /* 0x000fe200078e0234 */
[----:B------:R-:W-:Y:S01]  /*121d0*/  LDGSTS.E [R251+0x51780], desc[UR16][R56.64], P2 ;  /* 0x5178000038fb7fae */ /* 0x000fe20009121850 */
[----:B--2---:R-:W-:-:S02]  /*121e0*/  ISETP.GE.AND P0, PT, R252, R140, PT ;  /* 0x0000008cfc00720c */ /* 0x004fc40003f06270 */
[----:B-1----:R-:W-:Y:S01]  /*121f0*/  CS2R R24, SRZ ;  /* 0x0000000000187805 */ /* 0x002fe2000001ff00 */
[----:B------:R-:W-:Y:S01]  /*12200*/  LDGSTS.E [R251+0x51b80], desc[UR16][R58.64], P2 ;  /* 0x51b800003afb7fae */ /* 0x000fe20009121850 */
[----:B---3--:R-:W-:Y:S02]  /*12210*/  CS2R R26, SRZ ;  /* 0x00000000001a7805 */ /* 0x008fe4000001ff00 */
[----:B----4-:R-:W-:Y:S02]  /*12220*/  CS2R R28, SRZ ;  /* 0x00000000001c7805 */ /* 0x010fe4000001ff00 */
[----:B------:R-:W-:Y:S01]  /*12230*/  CS2R R30, SRZ ;  /* 0x00000000001e7805 */ /* 0x000fe2000001ff00 */
[----:B------:R1:W-:Y:S01]  /*12240*/  LDGSTS.E [R251+0x51f80], desc[UR16][R52.64], P2 ;  /* 0x51f8000034fb7fae */ /* 0x0003e20009121850 */
[----:B------:R-:W-:Y:S02]  /*12250*/  CS2R R32, SRZ ;  /* 0x0000000000207805 */ /* 0x000fe4000001ff00 */
[----:B------:R-:W-:-:S02]  /*12260*/  CS2R R34, SRZ ;  /* 0x0000000000227805 */ /* 0x000fc4000001ff00 */
[----:B------:R-:W-:Y:S02]  /*12270*/  CS2R R36, SRZ ;  /* 0x0000000000247805 */ /* 0x000fe4000001ff00 */
[----:B------:R-:W-:Y:S02]  /*12280*/  CS2R R38, SRZ ;  /* 0x0000000000267805 */ /* 0x000fe4000001ff00 */
[----:B------:R-:W-:Y:S02]  /*12290*/  CS2R R40, SRZ ;  /* 0x0000000000287805 */ /* 0x000fe4000001ff00 */
[----:B------:R-:W-:Y:S02]  /*122a0*/  CS2R R42, SRZ ;  /* 0x00000000002a7805 */ /* 0x000fe4000001ff00 */
[----:B------:R-:W-:Y:S02]  /*122b0*/  CS2R R44, SRZ ;  /* 0x00000000002c7805 */ /* 0x000fe4000001ff00 */
[----:B------:R-:W-:-:S02]  /*122c0*/  CS2R R46, SRZ ;  /* 0x00000000002e7805 */ /* 0x000fc4000001ff00 */
[----:B------:R-:W-:Y:S02]  /*122d0*/  CS2R R48, SRZ ;  /* 0x0000000000307805 */ /* 0x000fe4000001ff00 */
[----:B------:R-:W-:Y:S02]  /*122e0*/  CS2R R50, SRZ ;  /* 0x0000000000327805 */ /* 0x000fe4000001ff00 */
[----:B------:R-:W-:Y:S02]  /*122f0*/  CS2R R54, SRZ ;  /* 0x0000000000367805 */ /* 0x000fe4000001ff00 */
[----:B-1----:R-:W-:Y:S02]  /*12300*/  CS2R R52, SRZ ;  /* 0x0000000000347805 */ /* 0x002fe4000001ff00 */
[----:B------:R-:W-:Y:S01]  /*12310*/  ISETP.GE.AND P1, PT, R8, 0x80, PT ;  /* 0x000000800800780c */ /* 0x000fe20003f26270 */
[----:B------:R-:W0:-:S12]  /*12320*/  LDGDEPBAR ;  /* 0x00000000000079af */ /* 0x000e180000000000 */
[----:B------:R-:W-:Y:S05]  /*12330*/  @!P1 BRA `(.L_x_0) ;  /* 0x0000007000749947 */ /* 0x000fea0003800000 */
[----:B------:R-:W2:Y:S04]  /*12340*/  LDL.LU R239, [R1+0x244] ;  /* 0x0002440001ef7983 */ /* 0x000ea80000300800 */
[----:B------:R-:W3:Y:S04]  /*12350*/  LDL.LU R236, [R1+0x248] ;  /* 0x0002480001ec7983 */ /* 0x000ee80000300800 */
[----:B------:R-:W4:Y:S04]  /*12360*/  LDL.LU R232, [R1+0x24c] ;  /* 0x00024c0001e87983 */ /* 0x000f280000300800 */
        /* <DEDUP_REMOVED lines=8> */
[----:B------:R-:W4:Y:S01]  /*123f0*/  LDL.LU R235, [R1+0x270] ;  /* 0x0002700001eb7983 */ /* 0x000f220000300800 */
[----:B-----5:R-:W-:-:S03]  /*12400*/  SHF.R.S32.HI R176, RZ, 0x1f, R9 ;  /* 0x0000001fffb07819 */ /* 0x020fc60000011409 */
[----:B------:R-:W4:Y:S04]  /*12410*/  LDL.LU R225, [R1+0x274] ;  /* 0x0002740001e17983 */ /* 0x000f280000300800 */
[----:B------:R-:W4:Y:S04]  /*12420*/  LDL.LU R234, [R1+0x278] ;  /* 0x0002780001ea7983 */ /* 0x000f280000300800 */
[----:B------:R-:W4:Y:S04]  /*12430*/  LDL.LU R229, [R1+0x27c] ;  /* 0x00027c0001e57983 */ /* 0x000f280000300800 */
[----:B------:R-:W4:Y:S04]  /*12440*/  LDL.LU R227, [R1+0x284] ;  /* 0x0002840001e37983 */ /* 0x000f280000300800 */
[----:B------:R-:W-:Y:S04]  /*12450*/  STL [R1+0x3e0], R141 ;  /* 0x0003e08d01007387 */ /* 0x000fe80000100800 */
[----:B------:R-:W-:Y:S04]  /*12460*/  STL [R1+0x3dc], R3 ;  /* 0x0003dc0301007387 */ /* 0x000fe80000100800 */
[----:B------:R1:W-:Y:S04]  /*12470*/  STL [R1+0x3d8], R2 ;  /* 0x0003d80201007387 */ /* 0x0003e80000100800 */
[----:B------:R-:W-:Y:S01]  /*12480*/  STL [R1+0x3d4], R0 ;  /* 0x0003d40001007387 */ /* 0x000fe20000100800 */
[-C--:B------:R-:W-:Y:S01]  /*12490*/  IMAD R170, R161, R10.reuse, RZ ;  /* 0x0000000aa1aa7224 */ /* 0x080fe200078e02ff */
[----:B--2---:R-:W-:Y:S01]  /*124a0*/  IADD3 R126, P2, R9, R239, RZ ;  /* 0x000000ef097e7210 */ /* 0x004fe20007f5e0ff */
[----:B------:R-:W-:-:S02]  /*124b0*/  IMAD R174, R155, R10, RZ ;  /* 0x0000000a9bae7224 */ /* 0x000fc400078e02ff */
[----:B------:R-:W-:Y:S01]  /*124c0*/  IMAD R66, R153, R10, RZ ;  /* 0x0000000a99427224 */ /* 0x000fe200078e02ff */
[----:B---3--:R-:W-:Y:S01]  /*124d0*/  IADD3 R122, P3, R9, R236, RZ ;  /* 0x000000ec097a7210 */ /* 0x008fe20007f7e0ff */
[----:B------:R-:W-:Y:S01]  /*124e0*/  IMAD R68, R157, R10, RZ ;  /* 0x0000000a9d447224 */ /* 0x000fe200078e02ff */
[----:B------:R-:W-:Y:S01]  /*124f0*/  LEA.HI.X.SX32 R128, R239, R176, 0x1, P2 ;  /* 0x000000b0ef807211 */ /* 0x000fe200010f0eff */
[----:B------:R-:W2:Y:S01]  /*12500*/  S2R R143, SR_TID.X ;  /* 0x00000000008f7919 */ /* 0x000ea20000002100 */
[C---:B----4-:R-:W-:Y:S01]  /*12510*/  IADD3 R118, P4, R9.reuse, R232, RZ ;  /* 0x000000e809767210 */ /* 0x050fe20007f9e0ff */
[----:B------:R-:W3:Y:S01]  /*12520*/  S2R R151, SR_TID.X ;  /* 0x0000000000977919 */ /* 0x000ee20000002100 */
[----:B------:R-:W-:Y:S01]  /*12530*/  IADD3 R114, P5, R9, R252, RZ ;  /* 0x000000fc09727210 */ /* 0x000fe20007fbe0ff */
[----:B------:R-:W-:Y:S01]  /*12540*/  IMAD R107, R159, R10, RZ ;  /* 0x0000000a9f6b7224 */ /* 0x000fe200078e02ff */
[----:B------:R-:W-:Y:S01]  /*12550*/  LEA.HI.X.SX32 R124, R236, R176, 0x1, P3 ;  /* 0x000000b0ec7c7211 */ /* 0x000fe200018f0eff */
[----:B------:R-:W4:Y:S01]  /*12560*/  LDL.LU R239, [R1+0x288] ;  /* 0x0002880001ef7983 */ /* 0x000f220000300800 */
[----:B------:R-:W-:Y:S01]  /*12570*/  IADD3 R110, P6, R9, R228, RZ ;  /* 0x000000e4096e7210 */ /* 0x000fe20007fde0ff */
[----:B------:R-:W-:Y:S01]  /*12580*/  IMAD R115, R129, R10, RZ ;  /* 0x0000000a81737224 */ /* 0x000fe200078e02ff */
[----:B------:R-:W-:Y:S01]  /*12590*/  LEA.HI.X.SX32 R120, R232, R176, 0x1, P4 ;  /* 0x000000b0e8787211 */ /* 0x000fe200020f0eff */
[----:B------:R-:W2:Y:S01]  /*125a0*/  LDL.LU R236, [R1+0x28c] ;  /* 0x00028c0001ec7983 */ /* 0x000ea20000300800 */
[C---:B------:R-:W-:Y:S01]  /*125b0*/  IADD3 R106, P1, R9.reuse, R226, RZ ;  /* 0x000000e2096a7210 */ /* 0x040fe20007f3e0ff */
[----:B------:R-:W-:Y:S01]  /*125c0*/  IMAD R109, R14, R10, RZ ;  /* 0x0000000a0e6d7224 */ /* 0x000fe200078e02ff */
[----:B------:R-:W-:Y:S01]  /*125d0*/  LEA.HI.X.SX32 R116, R252, R176, 0x1, P5 ;  /* 0x000000b0fc747211 */ /* 0x000fe200028f0eff */
[----:B------:R-:W3:Y:S01]  /*125e0*/  LDL.LU R232, [R1+0x290] ;  /* 0x0002900001e87983 */ /* 0x000ee20000300800 */
[----:B------:R-:W-:Y:S01]  /*125f0*/  IADD3 R102, P2, R9, R224, RZ ;  /* 0x000000e009667210 */ /* 0x000fe20007f5e0ff */
[----:B------:R-:W-:Y:S01]  /*12600*/  IMAD R117, R119, R10, RZ ;  /* 0x0000000a77757224 */ /* 0x000fe200078e02ff */
[-C--:B------:R-:W-:Y:S01]  /*12610*/  LEA.HI.X.SX32 R112, R228, R176.reuse, 0x1, P6 ;  /* 0x000000b0e4707211 */ /* 0x080fe200030f0eff */
[----:B------:R-:W3:Y:S01]  /*12620*/  LDL.LU R252, [R1+0x294] ;  /* 0x0002940001fc7983 */ /* 0x000ee20000300800 */
[----:B------:R-:W-:Y:S01]  /*12630*/  LEA.HI.X.SX32 R108, R226, R176, 0x1, P1 ;  /* 0x000000b0e26c7211 */ /* 0x000fe200008f0eff */
[----:B------:R-:W-:Y:S01]  /*12640*/  IMAD R121, R238, R10, RZ ;  /* 0x0000000aee797224 */ /* 0x000fe200078e02ff */
[----:B------:R-:W-:Y:S01]  /*12650*/  LEA.HI.X.SX32 R104, R224, R176, 0x1, P2 ;  /* 0x000000b0e0687211 */ /* 0x000fe200010f0eff */
[----:B------:R-:W3:Y:S01]  /*12660*/  LDL.LU R228, [R1+0x298] ;  /* 0x0002980001e47983 */ /* 0x000ee20000300800 */
[----:B------:R-:W3:Y:S01]  /*12670*/  S2R R139, SR_TID.X ;  /* 0x00000000008b7919 */ /* 0x000ee20000002100 */
[----:B------:R-:W3:Y:S01]  /*12680*/  S2R R135, SR_TID.X ;  /* 0x0000000000877919 */ /* 0x000ee20000002100 */
[----:B------:R-:W3:Y:S01]  /*12690*/  S2R R133, SR_TID.X ;  /* 0x0000000000857919 */ /* 0x000ee20000002100 */
[----:B------:R-:W-:-:S02]  /*126a0*/  IMAD R172, R160, R10, RZ ;  /* 0x0000000aa0ac7224 */ /* 0x000fc400078e02ff */
[-C--:B------:R-:W-:Y:S01]  /*126b0*/  IMAD R168, R158, R10.reuse, RZ ;  /* 0x0000000a9ea87224 */ /* 0x080fe200078e02ff */
[----:B------:R-:W3:Y:S01]  /*126c0*/  LDL.LU R226, [R1+0x29c] ;  /* 0x00029c0001e27983 */ /* 0x000ee20000300800 */
[----:B------:R-:W3:Y:S01]  /*126d0*/  S2R R140, SR_TID.X ;  /* 0x00000000008c7919 */ /* 0x000ee20000002100 */
[----:B------:R-:W-:Y:S01]  /*126e0*/  IMAD R30, R15, R10, RZ ;  /* 0x0000000a0f1e7224 */ /* 0x000fe200078e02ff */
[----:B------:R-:W-:Y:S01]  /*126f0*/  SHF.R.S32.HI R4, RZ, 0x1f, R6 ;  /* 0x0000001fff047819 */ /* 0x000fe20000011406 */
[----:B-1----:R-:W1:Y:S01]  /*12700*/  LDC.64 R2, c[0x0][0x210] ;  /* 0x00008400ff027b82 */ /* 0x002e620000000a00 */
[----:B------:R-:W3:Y:S04]  /*12710*/  LDL.LU R224, [R1+0x2a0] ;  /* 0x0002a00001e07983 */ /* 0x000ee80000300800 */
[----:B------:R-:W3:Y:S01]  /*12720*/  LDL.LU R222, [R1+0x2a4] ;  /* 0x0002a40001de7983 */ /* 0x000ee20000300800 */
[----:B------:R-:W-:-:S02]  /*12730*/  IADD3 R94, P4, R9, R231, RZ ;  /* 0x000000e7095e7210 */ /* 0x000fc40007f9e0ff */
[C---:B------:R-:W-:Y:S01]  /*12740*/  IADD3 R90, P5, R9.reuse, R233, RZ ;  /* 0x000000e9095a7210 */ /* 0x040fe20007fbe0ff */
[----:B------:R-:W3:Y:S01]  /*12750*/  LDL.LU R223, [R1+0x2a8] ;  /* 0x0002a80001df7983 */ /* 0x000ee20000300800 */
[C---:B------:R-:W-:Y:S02]  /*12760*/  IADD3 R86, P6, R9.reuse, R237, RZ ;  /* 0x000000ed09567210 */ /* 0x040fe40007fde0ff */
[C---:B------:R-:W-:Y:S02]  /*12770*/  IADD3 R82, P1, R9.reuse, R235, RZ ;  /* 0x000000eb09527210 */ /* 0x040fe40007f3e0ff */
[C---:B------:R-:W-:Y:S02]  /*12780*/  IADD3 R98, P3, R9.reuse, R230, RZ ;  /* 0x000000e609627210 */ /* 0x040fe40007f7e0ff */
[----:B------:R-:W-:Y:S02]  /*12790*/  IADD3 R78, P2, R9, R225, RZ ;  /* 0x000000e1094e7210 */ /* 0x000fe40007f5e0ff */
[----:B------:R-:W-:-:S02]  /*127a0*/  LEA.HI.X.SX32 R96, R231, R176, 0x1, P4 ;  /* 0x000000b0e7607211 */ /* 0x000fc400020f0eff */
[----:B------:R-:W-:Y:S01]  /*127b0*/  IADD3 R52, P4, R9, R229, RZ ;  /* 0x000000e509347210 */ /* 0x000fe20007f9e0ff */
[----:B------:R-:W3:Y:S01]  /*127c0*/  LDL.LU R231, [R1+0x2ac] ;  /* 0x0002ac0001e77983 */ /* 0x000ee20000300800 */
[-C--:B------:R-:W-:Y:S02]  /*127d0*/  LEA.HI.X.SX32 R92, R233, R176.reuse, 0x1, P5 ;  /* 0x000000b0e95c7211 */ /* 0x080fe400028f0eff */
[-C--:B------:R-:W-:Y:S02]  /*127e0*/  LEA.HI.X.SX32 R88, R237, R176.reuse, 0x1, P6 ;  /* 0x000000b0ed587211 */ /* 0x080fe400030f0eff */
[----:B------:R-:W-:Y:S01]  /*127f0*/  IADD3 R50, P5, R9, R227, RZ ;  /* 0x000000e309327210 */ /* 0x000fe20007fbe0ff */
[----:B------:R-:W3:Y:S01]  /*12800*/  LDL.LU R237, [R1+0x2b0] ;  /* 0x0002b00001ed7983 */ /* 0x000ee20000300800 */
[-C--:B------:R-:W-:Y:S02]  /*12810*/  LEA.HI.X.SX32 R84, R235, R176.reuse, 0x1, P1 ;  /* 0x000000b0eb547211 */ /* 0x080fe400008f0eff */
[-C--:B------:R-:W-:Y:S01]  /*12820*/  LEA.HI.X.SX32 R100, R230, R176.reuse, 0x1, P3 ;  /* 0x000000b0e6647211 */ /* 0x080fe200018f0eff */
[----:B------:R-:W3:Y:S01]  /*12830*/  LDL.LU R235, [R1+0x2b4] ;  /* 0x0002b40001eb7983 */ /* 0x000ee20000300800 */
[----:B------:R-:W-:-:S02]  /*12840*/  LEA.HI.X.SX32 R80, R225, R176, 0x1, P2 ;  /* 0x000000b0e1507211 */ /* 0x000fc400010f0eff */
[----:B------:R-:W-:Y:S01]  /*12850*/  IADD3 R54, P3, R9, R234, RZ ;  /* 0x000000ea09367210 */ /* 0x000fe20007f7e0ff */
[----:B------:R-:W3:Y:S01]  /*12860*/  LDL.LU R233, [R1+0x2b8] ;  /* 0x0002b80001e97983 */ /* 0x000ee20000300800 */
[-C--:B------:R-:W-:Y:S02]  /*12870*/  LEA.HI.X.SX32 R53, R229, R176.reuse, 0x1, P4 ;  /* 0x000000b0e5357211 */ /* 0x080fe400020f0eff */
[-C--:B------:R-:W-:Y:S01]  /*12880*/  LEA.HI.X.SX32 R51, R227, R176.reuse, 0x1, P5 ;  /* 0x000000b0e3337211 */ /* 0x080fe200028f0eff */
[----:B------:R-:W3:Y:S01]  /*12890*/  LDL.LU R225, [R1+0x2bc] ;  /* 0x0002bc0001e17983 */ /* 0x000ee20000300800 */
[----:B------:R-:W-:-:S03]  /*128a0*/  LEA.HI.X.SX32 R55, R234, R176, 0x1, P3 ;  /* 0x000000b0ea377211 */ /* 0x000fc600018f0eff */
[----:B------:R-:W3:Y:S04]  /*128b0*/  LDL.LU R229, [R1+0x2c0] ;  /* 0x0002c00001e57983 */ /* 0x000ee80000300800 */
[----:B------:R-:W3:Y:S01]  /*128c0*/  LDL.LU R227, [R1+0x2c4] ;  /* 0x0002c40001e37983 */ /* 0x000ee20000300800 */
[C---:B----4-:R-:W-:Y:S02]  /*128d0*/  IADD3 R48, P6, R9.reuse, R239, RZ ;  /* 0x000000ef09307210 */ /* 0x050fe40007fde0ff */
[----:B--2---:R-:W-:Y:S02]  /*128e0*/  IADD3 R46, P1, R9, R236, RZ ;  /* 0x000000ec092e7210 */ /* 0x004fe40007f3e0ff */
[----:B------:R-:W-:Y:S02]  /*128f0*/  LEA.HI.X.SX32 R49, R239, R176, 0x1, P6 ;  /* 0x000000b0ef317211 */ /* 0x000fe400030f0eff */
[----:B---3--:R-:W-:Y:S01]  /*12900*/  IADD3 R44, P2, R9, R232, RZ ;  /* 0x000000e8092c7210 */ /* 0x008fe20007f5e0ff */
[----:B------:R-:W2:Y:S01]  /*12910*/  LDL.LU R239, [R1+0x2c8] ;  /* 0x0002c80001ef7983 */ /* 0x000ea20000300800 */
[----:B------:R-:W-:-:S02]  /*12920*/  LEA.HI.X.SX32 R47, R236, R176, 0x1, P1 ;  /* 0x000000b0ec2f7211 */ /* 0x000fc400008f0eff */
[----:B------:R-:W-:Y:S01]  /*12930*/  LEA.HI.X.SX32 R45, R232, R176, 0x1, P2 ;  /* 0x000000b0e82d7211 */ /* 0x000fe200010f0eff */
[----:B------:R-:W3:Y:S01]  /*12940*/  LDL.LU R236, [R1+0x2cc] ;  /* 0x0002cc0001ec7983 */ /* 0x000ee20000300800 */
[----:B------:R-:W-:-:S03]  /*12950*/  IADD3 R40, P4, R9, R228, RZ ;  /* 0x000000e409287210 */ /* 0x000fc60007f9e0ff */
[----:B------:R-:W4:Y:S01]  /*12960*/  LDL.LU R234, [R1+0x2d0] ;  /* 0x0002d00001ea7983 */ /* 0x000f220000300800 */
[----:B------:R-:W-:-:S03]  /*12970*/  LEA.HI.X.SX32 R41, R228, R176, 0x1, P4 ;  /* 0x000000b0e4297211 */ /* 0x000fc600020f0eff */
[----:B------:R-:W4:Y:S04]  /*12980*/  LDL.LU R232, [R1+0x2d4] ;  /* 0x0002d40001e87983 */ /* 0x000f280000300800 */
[----:B------:R-:W4:Y:S04]  /*12990*/  LDL.LU R230, [R1+0x2d8] ;  /* 0x0002d80001e67983 */ /* 0x000f280000300800 */
[----:B------:R-:W4:Y:S01]  /*129a0*/  LDL.LU R228, [R1+0x2dc] ;  /* 0x0002dc0001e47983 */ /* 0x000f220000300800 */
[----:B------:R-:W-:-:S04]  /*129b0*/  IADD3 R38, P5, R9, R226, RZ ;  /* 0x000000e209267210 */ /* 0x000fc80007fbe0ff */
[----:B------:R-:W-:Y:S02]  /*129c0*/  LEA.HI.X.SX32 R39, R226, R176, 0x1, P5 ;  /* 0x000000b0e2277211 */ /* 0x000fe400028f0eff */
[----:B------:R-:W4:Y:S01]  /*129d0*/  LDL.LU R226, [R1+0x2e0] ;  /* 0x0002e00001e27983 */ /* 0x000f220000300800 */
[C---:B------:R-:W-:Y:S02]  /*129e0*/  IADD3 R36, P6, R9.reuse, R224, RZ ;  /* 0x000000e009247210 */ /* 0x040fe40007fde0ff */
[----:B------:R-:W-:Y:S02]  /*129f0*/  IADD3 R34, P1, R9, R222, RZ ;  /* 0x000000de09227210 */ /* 0x000fe40007f3e0ff */
[-C--:B------:R-:W-:Y:S02]  /*12a00*/  LEA.HI.X.SX32 R37, R224, R176.reuse, 0x1, P6 ;  /* 0x000000b0e0257211 */ /* 0x080fe400030f0eff */
[----:B------:R-:W4:Y:S01]  /*12a10*/  LDL.LU R224, [R1+0x2e4] ;  /* 0x0002e40001e07983 */ /* 0x000f220000300800 */
[----:B------:R-:W-:-:S03]  /*12a20*/  LEA.HI.X.SX32 R35, R222, R176, 0x1, P1 ;  /* 0x000000b0de237211 */ /* 0x000fc600008f0eff */
        /* <DEDUP_REMOVED lines=24> */
[----:B------:R-:W1:Y:S01]  /*12bb0*/  S2R R161, SR_TID.X ;  /* 0x0000000000a17919 */ /* 0x000e620000002100 */
[----:B------:R-:W1:Y:S01]  /*12bc0*/  S2R R155, SR_TID.X ;  /* 0x00000000009b7919 */ /* 0x000e620000002100 */
[----:B------:R-:W-:-:S02]  /*12bd0*/  IADD3 R42, P3, R9, R252, RZ ;  /* 0x000000fc092a7210 */ /* 0x000fc40007f7e0ff */
[C---:B------:R-:W-:Y:S02]  /*12be0*/  IADD3 R32, P2, R9.reuse, R223, RZ ;  /* 0x000000df09207210 */ /* 0x040fe40007f5e0ff */
[----:B------:R-:W-:Y:S02]  /*12bf0*/  LEA.HI.X.SX32 R43, R252, R176, 0x1, P3 ;  /* 0x000000b0fc2b7211 */ /* 0x000fe400018f0eff */
[C---:B------:R-:W-:Y:S02]  /*12c00*/  IADD3 R252, P3, R9.reuse, R231, RZ ;  /* 0x000000e709fc7210 */ /* 0x040fe40007f7e0ff */
[----:B------:R-:W-:Y:S02]  /*12c10*/  IADD3 R250, P4, R9, R237, RZ ;  /* 0x000000ed09fa7210 */ /* 0x000fe40007f9e0ff */
[----:B-1----:R-:W-:-:S04]  /*12c20*/  SHF.R.U32.HI R161, RZ, 0x6, R161 ;  /* 0x00000006ffa17819 */ /* 0x002fc800000116a1 */
[----:B------:R-:W-:-:S04]  /*12c30*/  SGXT.U32 R161, R161, 0x1 ;  /* 0x00000001a1a1781a */ /* 0x000fc80000000000 */
[----:B------:R-:W-:-:S05]  /*12c40*/  LOP3.LUT R161, R161, 0x72, RZ, 0xfc, !PT ;  /* 0x00000072a1a17812 */ /* 0x000fca00078efcff */
[----:B------:R-:W-:Y:S02]  /*12c50*/  IMAD R162, R161, R10, RZ ;  /* 0x0000000aa1a27224 */ /* 0x000fe400078e02ff */
[----:B------:R-:W1:Y:S01]  /*12c60*/  S2R R161, SR_TID.X ;  /* 0x0000000000a17919 */ /* 0x000e620000002100 */
[----:B------:R-:W-:Y:S02]  /*12c70*/  IADD3 R248, P5, R9, R235, RZ ;  /* 0x000000eb09f87210 */ /* 0x000fe40007fbe0ff */
[-C--:B------:R-:W-:Y:S02]  /*12c80*/  LEA.HI.X.SX32 R33, R223, R176.reuse, 0x1, P2 ;  /* 0x000000b0df217211 */ /* 0x080fe400010f0eff */
[----:B------:R-:W-:Y:S02]  /*12c90*/  IADD3 R242, P2, R9, R229, RZ ;  /* 0x000000e509f27210 */ /* 0x000fe40007f5e0ff */
[-C--:B------:R-:W-:Y:S02]  /*12ca0*/  LEA.HI.X.SX32 R31, R231, R176.reuse, 0x1, P3 ;  /* 0x000000b0e71f7211 */ /* 0x080fe400018f0eff */
[----:B------:R-:W-:-:S02]  /*12cb0*/  LEA.HI.X.SX32 R251, R237, R176, 0x1, P4 ;  /* 0x000000b0edfb7211 */ /* 0x000fc400020f0eff */
[C---:B------:R-:W-:Y:S02]  /*12cc0*/  IADD3 R246, P6, R9.reuse, R233, RZ ;  /* 0x000000e909f67210 */ /* 0x040fe40007fde0ff */
[C---:B------:R-:W-:Y:S02]  /*12cd0*/  IADD3 R244, P1, R9.reuse, R225, RZ ;  /* 0x000000e109f47210 */ /* 0x040fe40007f3e0ff */
[----:B------:R-:W-:Y:S02]  /*12ce0*/  IADD3 R240, P3, R9, R227, RZ ;  /* 0x000000e309f07210 */ /* 0x000fe40007f7e0ff */
[-C--:B------:R-:W-:Y:S02]  /*12cf0*/  LEA.HI.X.SX32 R249, R235, R176.reuse, 0x1, P5 ;  /* 0x000000b0ebf97211 */ /* 0x080fe400028f0eff */
[-C--:B------:R-:W-:Y:S02]  /*12d00*/  LEA.HI.X.SX32 R243, R229, R176.reuse, 0x1, P2 ;  /* 0x000000b0e5f37211 */ /* 0x080fe400010f0eff */
[----:B------:R-:W-:-:S02]  /*12d10*/  LEA.HI.X.SX32 R247, R233, R176, 0x1, P6 ;  /* 0x000000b0e9f77211 */ /* 0x000fc400030f0eff */
[-C--:B------:R-:W-:Y:S02]  /*12d20*/  LEA.HI.X.SX32 R245, R225, R176.reuse, 0x1, P1 ;  /* 0x000000b0e1f57211 */ /* 0x080fe400008f0eff */
[----:B------:R-:W-:Y:S02]  /*12d30*/  LEA.HI.X.SX32 R241, R227, R176, 0x1, P3 ;  /* 0x000000b0e3f17211 */ /* 0x000fe400018f0eff */
[----:B------:R-:W-:-:S04]  /*12d40*/  SHF.R.U32.HI R155, RZ, 0x6, R155 ;  /* 0x00000006ff9b7819 */ /* 0x000fc8000001169b */
[----:B------:R-:W-:Y:S02]  /*12d50*/  SGXT.U32 R155, R155, 0x1 ;  /* 0x000000019b9b781a */ /* 0x000fe40000000000 */
[----:B-1----:R-:W-:Y:S02]  /*12d60*/  SHF.R.U32.HI R161, RZ, 0x6, R161 ;  /* 0x00000006ffa17819 */ /* 0x002fe400000116a1 */
[----:B------:R-:W-:Y:S02]  /*12d70*/  LOP3.LUT R155, R155, 0x76, RZ, 0xfc, !PT ;  /* 0x000000769b9b7812 */ /* 0x000fe400078efcff */
[----:B------:R-:W-:-:S03]  /*12d80*/  SGXT.U32 R161, R161, 0x1 ;  /* 0x00000001a1a1781a */ /* 0x000fc60000000000 */
[-C--:B------:R-:W-:Y:S01]  /*12d90*/  IMAD R166, R155, R10.reuse, RZ ;  /* 0x0000000a9ba67224 */ /* 0x080fe200078e02ff */
[----:B------:R-:W-:Y:S01]  /*12da0*/  LOP3.LUT R161, R161, 0x68, RZ, 0xfc, !PT ;  /* 0x00000068a1a17812 */ /* 0x000fe200078efcff */
[----:B------:R-:W1:Y:S04]  /*12db0*/  S2R R155, SR_TID.X ;  /* 0x00000000009b7919 */ /* 0x000e680000002100 */
[----:B------:R-:W-:Y:S02]  /*12dc0*/  IMAD R152, R161, R10, RZ ;  /* 0x0000000aa1987224 */ /* 0x000fe400078e02ff */
[----:B------:R-:W1:Y:S01]  /*12dd0*/  S2R R161, SR_TID.X ;  /* 0x0000000000a17919 */ /* 0x000e620000002100 */
[C---:B--2---:R-:W-:Y:S02]  /*12de0*/  IADD3 R237, P4, R9.reuse, R239, RZ ;  /* 0x000000ef09ed7210 */ /* 0x044fe40007f9e0ff */
[----:B---3--:R-:W-:-:S02]  /*12df0*/  IADD3 R235, P5, R9, R236, RZ ;  /* 0x000000ec09eb7210 */ /* 0x008fc40007fbe0ff */
[----:B------:R-:W-:Y:S02]  /*12e00*/  LEA.HI.X.SX32 R239, R239, R176, 0x1, P4 ;  /* 0x000000b0efef7211 */ /* 0x000fe400020f0eff */
[C---:B----4-:R-:W-:Y:S02]  /*12e10*/  IADD3 R233, P6, R9.reuse, R234, RZ ;  /* 0x000000ea09e97210 */ /* 0x050fe40007fde0ff */
[----:B------:R-:W-:Y:S02]  /*12e20*/  LEA.HI.X.SX32 R236, R236, R176, 0x1, P5 ;  /* 0x000000b0ecec7211 */ /* 0x000fe400028f0eff */
[C---:B------:R-:W-:Y:S02]  /*12e30*/  IADD3 R231, P1, R9.reuse, R232, RZ ;  /* 0x000000e809e77210 */ /* 0x040fe40007f3e0ff */
[C---:B------:R-:W-:Y:S02]  /*12e40*/  IADD3 R229, P2, R9.reuse, R230, RZ ;  /* 0x000000e609e57210 */ /* 0x040fe40007f5e0ff */
[----:B------:R-:W-:-:S02]  /*12e50*/  IADD3 R227, P3, R9, R228, RZ ;  /* 0x000000e409e37210 */ /* 0x000fc40007f7e0ff */
[-C--:B------:R-:W-:Y:S02]  /*12e60*/  LEA.HI.X.SX32 R230, R230, R176.reuse, 0x1, P2 ;  /* 0x000000b0e6e67211 */ /* 0x080fe400010f0eff */
[----:B------:R-:W-:Y:S02]  /*12e70*/  LEA.HI.X.SX32 R234, R234, R176, 0x1, P6 ;  /* 0x000000b0eaea7211 */ /* 0x000fe400030f0eff */
[----:B------:R-:W-:Y:S02]  /*12e80*/  IADD3 R225, P4, R9, R226, RZ ;  /* 0x000000e209e17210 */ /* 0x000fe40007f9e0ff */
[-C--:B------:R-:W-:Y:S02]  /*12e90*/  LEA.HI.X.SX32 R232, R232, R176.reuse, 0x1, P1 ;  /* 0x000000b0e8e87211 */ /* 0x080fe400008f0eff */
[-C--:B------:R-:W-:Y:S02]  /*12ea0*/  LEA.HI.X.SX32 R228, R228, R176.reuse, 0x1, P3 ;  /* 0x000000b0e4e47211 */ /* 0x080fe400018f0eff */
[----:B------:R-:W-:-:S02]  /*12eb0*/  LEA.HI.X.SX32 R226, R226, R176, 0x1, P4 ;  /* 0x000000b0e2e27211 */ /* 0x000fc400020f0eff */
[C---:B------:R-:W-:Y:S02]  /*12ec0*/  IADD3 R223, P5, R9.reuse, R224, RZ ;  /* 0x000000e009df7210 */ /* 0x040fe40007fbe0ff */
[C---:B------:R-:W-:Y:S02]  /*12ed0*/  IADD3 R221, P6, R9.reuse, R222, RZ ;  /* 0x000000de09dd7210 */ /* 0x040fe40007fde0ff */
[----:B------:R-:W-:Y:S02]  /*12ee0*/  LEA.HI.X.SX32 R224, R224, R176, 0x1, P5 ;  /* 0x000000b0e0e07211 */ /* 0x000fe400028f0eff */
[C---:B------:R-:W-:Y:S02]  /*12ef0*/  IADD3 R219, P1, R9.reuse, R220, RZ ;  /* 0x000000dc09db7210 */ /* 0x040fe40007f3e0ff */
[C---:B------:R-:W-:Y:S02]  /*12f00*/  IADD3 R217, P2, R9.reuse, R218, RZ ;  /* 0x000000da09d97210 */ /* 0x040fe40007f5e0ff */
[----:B------:R-:W-:-:S02]  /*12f10*/  IADD3 R215, P3, R9, R216, RZ ;  /* 0x000000d809d77210 */ /* 0x000fc40007f7e0ff */
[C---:B------:R-:W-:Y:S02]  /*12f20*/  IADD3 R213, P4, R9.reuse, R214, RZ ;  /* 0x000000d609d57210 */ /* 0x040fe40007f9e0ff */
[----:B------:R-:W-:Y:S02]  /*12f30*/  LEA.HI.X.SX32 R218, R218, R176, 0x1, P2 ;  /* 0x000000b0dada7211 */ /* 0x000fe400010f0eff */
[----:B------:R-:W-:Y:S02]  /*12f40*/  IADD3 R211, P5, R9, R212, RZ ;  /* 0x000000d409d37210 */ /* 0x000fe40007fbe0ff */
[-C--:B------:R-:W-:Y:S02]  /*12f50*/  LEA.HI.X.SX32 R222, R222, R176.reuse, 0x1, P6 ;  /* 0x000000b0dede7211 */ /* 0x080fe400030f0eff */
[-C--:B------:R-:W-:Y:S02]  /*12f60*/  LEA.HI.X.SX32 R220, R220, R176.reuse, 0x1, P1 ;  /* 0x000000b0dcdc7211 */ /* 0x080fe400008f0eff */
[----:B------:R-:W-:-:S02]  /*12f70*/  LEA.HI.X.SX32 R216, R216, R176, 0x1, P3 ;  /* 0x000000b0d8d87211 */ /* 0x000fc400018f0eff */
[----:B------:R-:W-:Y:S02]  /*12f80*/  LEA.HI.X.SX32 R214, R214, R176, 0x1, P4 ;  /* 0x000000b0d6d67211 */ /* 0x000fe400020f0eff */
[C---:B------:R-:W-:Y:S02]  /*12f90*/  IADD3 R209, P6, R9.reuse, R197, RZ ;  /* 0x000000c509d17210 */ /* 0x040fe40007fde0ff */
[C---:B------:R-:W-:Y:S02]  /*12fa0*/  IADD3 R205, P2, R9.reuse, R202, RZ ;  /* 0x000000ca09cd7210 */ /* 0x040fe40007f5e0ff */
[C---:B------:R-:W-:Y:S02]  /*12fb0*/  IADD3 R207, P1, R9.reuse, R196, RZ ;  /* 0x000000c409cf7210 */ /* 0x040fe40007f3e0ff */
[----:B------:R-:W-:Y:S02]  /*12fc0*/  IADD3 R203, P3, R9, R191, RZ ;  /* 0x000000bf09cb7210 */ /* 0x000fe40007f7e0ff */
[----:B------:R-:W-:-:S02]  /*12fd0*/  LEA.HI.X.SX32 R212, R212, R176, 0x1, P5 ;  /* 0x000000b0d4d47211 */ /* 0x000fc400028f0eff */
[C---:B------:R-:W-:Y:S02]  /*12fe0*/  IADD3 R201, P4, R9.reuse, R189, RZ ;  /* 0x000000bd09c97210 */ /* 0x040fe40007f9e0ff */
[-C--:B------:R-:W-:Y:S02]  /*12ff0*/  LEA.HI.X.SX32 R206, R202, R176.reuse, 0x1, P2 ;  /* 0x000000b0cace7211 */ /* 0x080fe400010f0eff */
        /* <DEDUP_REMOVED lines=11> */
[----:B------:R-:W-:Y:S02]  /*130b0*/  IADD3 R187, P5, R9, R188, RZ ;  /* 0x000000bc09bb7210 */ /* 0x000fe40007fbe0ff */
[-C--:B------:R-:W-:Y:S02]  /*130c0*/  LEA.HI.X.SX32 R198, R185, R176.reuse, 0x1, P6 ;  /* 0x000000b0b9c67211 */ /* 0x080fe400030f0eff */
[-C--:B------:R-:W-:Y:S02]  /*130d0*/  LEA.HI.X.SX32 R196, R183, R176.reuse, 0x1, P1 ;  /* 0x000000b0b7c47211 */ /* 0x080fe400008f0eff */
[-C--:B------:R-:W-:Y:S02]  /*130e0*/  LEA.HI.X.SX32 R194, R194, R176.reuse, 0x1, P2 ;  /* 0x000000b0c2c27211 */ /* 0x080fe400010f0eff */
[----:B------:R-:W-:-:S02]  /*130f0*/  LEA.HI.X.SX32 R192, R179, R176, 0x1, P3 ;  /* 0x000000b0b3c07211 */ /* 0x000fc400018f0eff */
[----:B------:R-:W-:Y:S02]  /*13100*/  LEA.HI.X.SX32 R190, R190, R176, 0x1, P4 ;  /* 0x000000b0bebe7211 */ /* 0x000fe400020f0eff */
[C---:B------:R-:W-:Y:S02]  /*13110*/  IADD3 R185, P6, R9.reuse, R186, RZ ;  /* 0x000000ba09b97210 */ /* 0x040fe40007fde0ff */
[C---:B------:R-:W-:Y:S02]  /*13120*/  IADD3 R183, P1, R9.reuse, R184, RZ ;  /* 0x000000b809b77210 */ /* 0x040fe40007f3e0ff */
[C---:B------:R-:W-:Y:S02]  /*13130*/  IADD3 R181, P2, R9.reuse, R182, RZ ;  /* 0x000000b609b57210 */ /* 0x040fe40007f5e0ff */
[C---:B------:R-:W-:Y:S02]  /*13140*/  IADD3 R179, P3, R9.reuse, R180, RZ ;  /* 0x000000b409b37210 */ /* 0x040fe40007f7e0ff */
[----:B------:R-:W-:-:S02]  /*13150*/  IADD3 R177, P4, R9, R178, RZ ;  /* 0x000000b209b17210 */ /* 0x000fc40007f9e0ff */
[----:B------:R-:W-:Y:S02]  /*13160*/  LEA.HI.X.SX32 R188, R188, R176, 0x1, P5 ;  /* 0x000000b0bcbc7211 */ /* 0x000fe400028f0eff */
[----:B------:R-:W-:Y:S02]  /*13170*/  IADD3 R175, P5, R9, R154, RZ ;  /* 0x0000009a09af7210 */ /* 0x000fe40007fbe0ff */
[-C--:B------:R-:W-:Y:S02]  /*13180*/  LEA.HI.X.SX32 R186, R186, R176.reuse, 0x1, P6 ;  /* 0x000000b0baba7211 */ /* 0x080fe400030f0eff */
[-C--:B------:R-:W-:Y:S02]  /*13190*/  LEA.HI.X.SX32 R184, R184, R176.reuse, 0x1, P1 ;  /* 0x000000b0b8b87211 */ /* 0x080fe400008f0eff */
[-C--:B------:R-:W-:Y:S02]  /*131a0*/  LEA.HI.X.SX32 R182, R182, R176.reuse, 0x1, P2 ;  /* 0x000000b0b6b67211 */ /* 0x080fe400010f0eff */
[----:B------:R-:W-:-:S02]  /*131b0*/  LEA.HI.X.SX32 R180, R180, R176, 0x1, P3 ;  /* 0x000000b0b4b47211 */ /* 0x000fc400018f0eff */
[-C--:B------:R-:W-:Y:S02]  /*131c0*/  LEA.HI.X.SX32 R178, R178, R176.reuse, 0x1, P4 ;  /* 0x000000b0b2b27211 */ /* 0x080fe400020f0eff */
[----:B------:R-:W-:Y:S02]  /*131d0*/  LEA.HI.X.SX32 R176, R154, R176, 0x1, P5 ;  /* 0x000000b09ab07211 */ /* 0x000fe400028f0eff */
[----:B------:R-:W2:Y:S01]  /*131e0*/  S2R R154, SR_TID.X ;  /* 0x00000000009a7919 */ /* 0x000ea20000002100 */
[----:B-1----:R-:W-:Y:S02]  /*131f0*/  SHF.R.U32.HI R155, RZ, 0x6, R155 ;  /* 0x00000006ff9b7819 */ /* 0x002fe4000001169b */
[----:B------:R-:W-:Y:S02]  /*13200*/  SHF.R.U32.HI R161, RZ, 0x6, R161 ;  /* 0x00000006ffa17819 */ /* 0x000fe400000116a1 */
[----:B------:R-:W-:Y:S02]  /*13210*/  SGXT.U32 R155, R155, 0x1 ;  /* 0x000000019b9b781a */ /* 0x000fe40000000000 */
[----:B------:R-:W-:-:S02]  /*13220*/  SGXT.U32 R161, R161, 0x1 ;  /* 0x00000001a1a1781a */ /* 0x000fc40000000000 */
[----:B------:R-:W-:Y:S02]  /*13230*/  LOP3.LUT R155, R155, 0x6a, RZ, 0xfc, !PT ;  /* 0x0000006a9b9b7812 */ /* 0x000fe400078efcff */
[----:B------:R-:W-:Y:S02]  /*13240*/  LOP3.LUT R161, R161, 0x60, RZ, 0xfc, !PT ;  /* 0x00000060a1a17812 */ /* 0x000fe400078efcff */
[----:B--2---:R-:W-:-:S04]  /*13250*/  SHF.R.U32.HI R154, RZ, 0x6, R154 ;  /* 0x00000006ff9a7819 */ /* 0x004fc8000001169a */
[----:B------:R-:W-:-:S04]  /*13260*/  SGXT.U32 R154, R154, 0x1 ;  /* 0x000000019a9a781a */ /* 0x000fc80000000000 */
[----:B------:R-:W-:-:S05]  /*13270*/  LOP3.LUT R154, R154, 0x6c, RZ, 0xfc, !PT ;  /* 0x0000006c9a9a7812 */ /* 0x000fca00078efcff */
[-C--:B------:R-:W-:Y:S02]  /*13280*/  IMAD R156, R154, R10.reuse, RZ ;  /* 0x0000000a9a9c7224 */ /* 0x080fe400078e02ff */
[-C--:B------:R-:W-:Y:S02]  /*13290*/  IMAD R154, R155, R10.reuse, RZ ;  /* 0x0000000a9b9a7224 */ /* 0x080fe400078e02ff */
[----:B------:R-:W1:Y:S01]  /*132a0*/  S2R R155, SR_TID.X ;  /* 0x00000000009b7919 */ /* 0x000e620000002100 */
[----:B------:R-:W-:Y:S02]  /*132b0*/  IMAD R144, R161, R10, RZ ;  /* 0x0000000aa1907224 */ /* 0x000fe400078e02ff */
[----:B------:R-:W2:Y:S01]  /*132c0*/  S2R R161, SR_TID.X ;  /* 0x0000000000a17919 */ /* 0x000ea20000002100 */
[----:B-1----:R-:W-:-:S04]  /*132d0*/  SHF.R.U32.HI R155, RZ, 0x6, R155 ;  /* 0x00000006ff9b7819 */ /* 0x002fc8000001169b */
[----:B------:R-:W-:Y:S02]  /*132e0*/  SGXT.U32 R155, R155, 0x1 ;  /* 0x000000019b9b781a */ /* 0x000fe40000000000 */
[----:B--2---:R-:W-:Y:S02]  /*132f0*/  SHF.R.U32.HI R161, RZ, 0x6, R161 ;  /* 0x00000006ffa17819 */ /* 0x004fe400000116a1 */
[----:B------:R-:W-:Y:S02]  /*13300*/  LOP3.LUT R155, R155, 0x62, RZ, 0xfc, !PT ;  /* 0x000000629b9b7812 */ /* 0x000fe400078efcff */
[----:B------:R-:W-:-:S03]  /*13310*/  SGXT.U32 R161, R161, 0x1 ;  /* 0x00000001a1a1781a */ /* 0x000fc60000000000 */
[-C--:B------:R-:W-:Y:S01]  /*13320*/  IMAD R146, R155, R10.reuse, RZ ;  /* 0x0000000a9b927224 */ /* 0x080fe200078e02ff */
[----:B------:R-:W-:Y:S01]  /*13330*/  LOP3.LUT R161, R161, 0x58, RZ, 0xfc, !PT ;  /* 0x00000058a1a17812 */ /* 0x000fe200078efcff */
[----:B------:R-:W1:Y:S04]  /*13340*/  S2R R155, SR_TID.X ;  /* 0x00000000009b7919 */ /* 0x000e680000002100 */
[----:B------:R-:W-:Y:S02]  /*13350*/  IMAD R72, R161, R10, RZ ;  /* 0x0000000aa1487224 */ /* 0x000fe400078e02ff */
[----:B------:R-:W2:Y:S01]  /*13360*/  S2R R161, SR_TID.X ;  /* 0x0000000000a17919 */ /* 0x000ea20000002100 */
[----:B------:R-:W3:Y:S01]  /*13370*/  S2R R153, SR_TID.X ;  /* 0x0000000000997919 */ /* 0x000ee20000002100 */
[----:B------:R-:W4:Y:S01]  /*13380*/  S2R R157, SR_TID.X ;  /* 0x00000000009d7919 */ /* 0x000f220000002100 */
        /* <DEDUP_REMOVED lines=10> */
[----:B---3--:R-:W-:Y:S02]  /*13430*/  SHF.R.U32.HI R153, RZ, 0x6, R153 ;  /* 0x00000006ff997819 */ /* 0x008fe40000011699 */
[----:B----4-:R-:W-:-:S02]  /*13440*/  SHF.R.U32.HI R157, RZ, 0x6, R157 ;  /* 0x00000006ff9d7819 */ /* 0x010fc4000001169d */
[----:B------:R-:W-:Y:S02]  /*13450*/  SGXT.U32 R153, R153, 0x1 ;  /* 0x000000019999781a */ /* 0x000fe40000000000 */
[----:B------:R-:W-:Y:S02]  /*13460*/  SGXT.U32 R157, R157, 0x1 ;  /* 0x000000019d9d781a */ /* 0x000fe40000000000 */
[----:B------:R-:W-:Y:S02]  /*13470*/  SHF.R.U32.HI R143, RZ, 0x6, R143 ;  /* 0x00000006ff8f7819 */ /* 0x000fe4000001168f */
[----:B------:R-:W-:Y:S02]  /*13480*/  LOP3.LUT R153, R153, 0x56, RZ, 0xfc, !PT ;  /* 0x0000005699997812 */ /* 0x000fe400078efcff */
[----:B------:R-:W-:Y:S02]  /*13490*/  LOP3.LUT R157, R157, 0x54, RZ, 0xfc, !PT ;  /* 0x000000549d9d7812 */ /* 0x000fe400078efcff */
[----:B------:R-:W-:-:S02]  /*134a0*/  SGXT.U32 R143, R143, 0x1 ;  /* 0x000000018f8f781a */ /* 0x000fc40000000000 */
[----:B-1----:R-:W-:-:S04]  /*134b0*/  SHF.R.U32.HI R155, RZ, 0x6, R155 ;  /* 0x00000006ff9b7819 */ /* 0x002fc8000001169b */
[----:B------:R-:W-:Y:S02]  /*134c0*/  SGXT.U32 R155, R155, 0x1 ;  /* 0x000000019b9b781a */ /* 0x000fe40000000000 */
[----:B--2---:R-:W-:Y:S02]  /*134d0*/  SHF.R.U32.HI R161, RZ, 0x6, R161 ;  /* 0x00000006ffa17819 */ /* 0x004fe400000116a1 */
[----:B------:R-:W-:Y:S02]  /*134e0*/  LOP3.LUT R155, R155, 0x52, RZ, 0xfc, !PT ;  /* 0x000000529b9b7812 */ /* 0x000fe400078efcff */
[----:B------:R-:W-:Y:S01]  /*134f0*/  SGXT.U32 R161, R161, 0x1 ;  /* 0x00000001a1a1781a */ /* 0x000fe20000000000 */
[-C--:B------:R-:W-:Y:S01]  /*13500*/  IMAD R74, R153, R10.reuse, RZ ;  /* 0x0000000a994a7224 */ /* 0x080fe200078e02ff */
[----:B------:R-:W-:Y:S01]  /*13510*/  LOP3.LUT R143, R143, 0x64, RZ, 0xfc, !PT ;  /* 0x000000648f8f7812 */ /* 0x000fe200078efcff */
[-C--:B------:R-:W-:Y:S01]  /*13520*/  IMAD R76, R157, R10.reuse, RZ ;  /* 0x0000000a9d4c7224 */ /* 0x080fe200078e02ff */
[----:B------:R-:W1:Y:S01]  /*13530*/  S2R R153, SR_TID.X ;  /* 0x0000000000997919 */ /* 0x000e620000002100 */
[-C--:B------:R-:W-:Y:S01]  /*13540*/  IMAD R130, R155, R10.reuse, RZ ;  /* 0x0000000a9b827224 */ /* 0x080fe200078e02ff */
[----:B------:R-:W-:Y:S01]  /*13550*/  LOP3.LUT R161, R161, 0x48, RZ, 0xfc, !PT ;  /* 0x00000048a1a17812 */ /* 0x000fe200078efcff */
[----:B------:R-:W2:Y:S01]  /*13560*/  S2R R157, SR_TID.X ;  /* 0x00000000009d7919 */ /* 0x000ea20000002100 */
[-C--:B------:R-:W-:Y:S01]  /*13570*/  IMAD R148, R143, R10.reuse, RZ ;  /* 0x0000000a8f947224 */ /* 0x080fe200078e02ff */
[----:B------:R-:W3:Y:S02]  /*13580*/  S2R R155, SR_TID.X ;  /* 0x00000000009b7919 */ /* 0x000ee40000002100 */
[----:B------:R-:W-:-:S02]  /*13590*/  IMAD R143, R161, R10, RZ ;  /* 0x0000000aa18f7224 */ /* 0x000fc400078e02ff */
[----:B------:R-:W4:Y:S01]  /*135a0*/  S2R R161, SR_TID.X ;  /* 0x0000000000a17919 */ /* 0x000f220000002100 */
[----:B-1----:R-:W-:Y:S02]  /*135b0*/  SHF.R.U32.HI R153, RZ, 0x6, R153 ;  /* 0x00000006ff997819 */ /* 0x002fe40000011699 */
[----:B--2---:R-:W-:Y:S02]  /*135c0*/  SHF.R.U32.HI R157, RZ, 0x6, R157 ;  /* 0x00000006ff9d7819 */ /* 0x004fe4000001169d */
[----:B------:R-:W-:Y:S02]  /*135d0*/  SGXT.U32 R153, R153, 0x1 ;  /* 0x000000019999781a */ /* 0x000fe40000000000 */
[----:B---3--:R-:W-:Y:S02]  /*135e0*/  SHF.R.U32.HI R155, RZ, 0x6, R155 ;  /* 0x00000006ff9b7819 */ /* 0x008fe4000001169b */
[----:B------:R-:W-:Y:S02]  /*135f0*/  SGXT.U32 R157, R157, 0x1 ;  /* 0x000000019d9d781a */ /* 0x000fe40000000000 */
[----:B------:R-:W-:-:S02]  /*13600*/  SGXT.U32 R155, R155, 0x1 ;  /* 0x000000019b9b781a */ /* 0x000fc40000000000 */
[----:B----4-:R-:W-:Y:S02]  /*13610*/  SHF.R.U32.HI R161, RZ, 0x6, R161 ;  /* 0x00000006ffa17819 */ /* 0x010fe400000116a1 */
[----:B------:R-:W-:Y:S02]  /*13620*/  LOP3.LUT R153, R153, 0x4e, RZ, 0xfc, !PT ;  /* 0x0000004e99997812 */ /* 0x000fe400078efcff */
[----:B------:R-:W-:Y:S02]  /*13630*/  LOP3.LUT R157, R157, 0x4c, RZ, 0xfc, !PT ;  /* 0x0000004c9d9d7812 */ /* 0x000fe400078efcff */
[----:B------:R-:W-:Y:S02]  /*13640*/  LOP3.LUT R155, R155, 0x4a, RZ, 0xfc, !PT ;  /* 0x0000004a9b9b7812 */ /* 0x000fe400078efcff */
[----:B------:R-:W-:Y:S01]  /*13650*/  SGXT.U32 R161, R161, 0x1 ;  /* 0x00000001a1a1781a */ /* 0x000fe20000000000 */
[-C--:B------:R-:W-:Y:S02]  /*13660*/  IMAD R134, R153, R10.reuse, RZ ;  /* 0x0000000a99867224 */ /* 0x080fe400078e02ff */
[-C--:B------:R-:W-:Y:S01]  /*13670*/  IMAD R136, R157, R10.reuse, RZ ;  /* 0x0000000a9d887224 */ /* 0x080fe200078e02ff */
[----:B------:R-:W1:Y:S01]  /*13680*/  S2R R153, SR_TID.X ;  /* 0x0000000000997919 */ /* 0x000e620000002100 */
[-C--:B------:R-:W-:Y:S01]  /*13690*/  IMAD R138, R155, R10.reuse, RZ ;  /* 0x0000000a9b8a7224 */ /* 0x080fe200078e02ff */
[----:B------:R-:W-:Y:S01]  /*136a0*/  LOP3.LUT R161, R161, 0x40, RZ, 0xfc, !PT ;  /* 0x00000040a1a17812 */ /* 0x000fe200078efcff */
[----:B------:R-:W2:Y:S01]  /*136b0*/  S2R R157, SR_TID.X ;  /* 0x00000000009d7919 */ /* 0x000ea20000002100 */
[----:B------:R-:W3:Y:S03]  /*136c0*/  S2R R155, SR_TID.X ;  /* 0x00000000009b7919 */ /* 0x000ee60000002100 */
[----:B------:R-:W-:-:S02]  /*136d0*/  IMAD R105, R161, R10, RZ ;  /* 0x0000000aa1697224 */ /* 0x000fc400078e02ff */
[----:B------:R-:W4:Y:S01]  /*136e0*/  S2R R161, SR_TID.X ;  /* 0x0000000000a17919 */ /* 0x000f220000002100 */
[----:B------:R-:W4:Y:S01]  /*136f0*/  S2R R159, SR_TID.X ;  /* 0x00000000009f7919 */ /* 0x000f220000002100 */
[----:B------:R-:W-:Y:S02]  /*13700*/  SHF.R.S32.HI R9, RZ, 0x1f, R8 ;  /* 0x0000001fff097819 */ /* 0x000fe40000011408 */
[----:B------:R-:W-:Y:S02]  /*13710*/  SHF.R.U32.HI R151, RZ, 0x6, R151 ;  /* 0x00000006ff977819 */ /* 0x000fe40000011697 */
[----:B------:R-:W-:Y:S02]  /*13720*/  LEA.HI R142, R9, R8, RZ, 0x7 ;  /* 0x00000008098e7211 */ /* 0x000fe400078f38ff */
[----:B------:R-:W-:Y:S01]  /*13730*/  SGXT.U32 R151, R151, 0x1 ;  /* 0x000000019797781a */ /* 0x000fe20000000000 */
[----:B------:R-:W4:Y:S01]  /*13740*/  S2R R129, SR_TID.X ;  /* 0x0000000000817919 */ /* 0x000f220000002100 */
[----:B-1----:R-:W-:-:S02]  /*13750*/  SHF.R.U32.HI R153, RZ, 0x6, R153 ;  /* 0x00000006ff997819 */ /* 0x002fc40000011699 */
[----:B--2---:R-:W-:Y:S02]  /*13760*/  SHF.R.U32.HI R157, RZ, 0x6, R157 ;  /* 0x00000006ff9d7819 */ /* 0x004fe4000001169d */
[----:B------:R-:W-:Y:S02]  /*13770*/  SGXT.U32 R153, R153, 0x1 ;  /* 0x000000019999781a */ /* 0x000fe40000000000 */
[----:B---3--:R-:W-:Y:S02]  /*13780*/  SHF.R.U32.HI R155, RZ, 0x6, R155 ;  /* 0x00000006ff9b7819 */ /* 0x008fe4000001169b */
[----:B------:R-:W-:Y:S02]  /*13790*/  SGXT.U32 R157, R157, 0x1 ;  /* 0x000000019d9d781a */ /* 0x000fe40000000000 */
[----:B------:R-:W-:Y:S01]  /*137a0*/  SGXT.U32 R155, R155, 0x1 ;  /* 0x000000019b9b781a */ /* 0x000fe20000000000 */
[----:B------:R-:W-:Y:S01]  /*137b0*/  STL [R1+0x3e4], R142 ;  /* 0x0003e48e01007387 */ /* 0x000fe20000100800 */
[----:B------:R-:W-:-:S02]  /*137c0*/  LOP3.LUT R151, R151, 0x66, RZ, 0xfc, !PT ;  /* 0x0000006697977812 */ /* 0x000fc400078efcff */
[----:B----4-:R-:W-:Y:S01]  /*137d0*/  SHF.R.U32.HI R161, RZ, 0x6, R161 ;  /* 0x00000006ffa17819 */ /* 0x010fe200000116a1 */
[----:B------:R-:W2:Y:S01]  /*137e0*/  LDL.LU R137, [R1+0x218] ;  /* 0x0002180001897983 */ /* 0x000ea20000300800 */
[----:B------:R-:W-:Y:S02]  /*137f0*/  LOP3.LUT R153, R153, 0x46, RZ, 0xfc, !PT ;  /* 0x0000004699997812 */ /* 0x000fe400078efcff */
[----:B------:R-:W-:Y:S01]  /*13800*/  SHF.R.U32.HI R159, RZ, 0x6, R159 ;  /* 0x00000006ff9f7819 */ /* 0x000fe2000001169f */
[----:B------:R-:W3:Y:S01]  /*13810*/  LDL.LU R149, [R1+0x21c] ;  /* 0x00021c0001957983 */ /* 0x000ee20000300800 */
[----:B------:R-:W-:Y:S02]  /*13820*/  LOP3.LUT R157, R157, 0x44, RZ, 0xfc, !PT ;  /* 0x000000449d9d7812 */ /* 0x000fe400078efcff */
[----:B------:R-:W-:Y:S01]  /*13830*/  LOP3.LUT R155, R155, 0x42, RZ, 0xfc, !PT ;  /* 0x000000429b9b7812 */ /* 0x000fe200078efcff */
[----:B------:R-:W4:Y:S01]  /*13840*/  LDL.LU R14, [R1+0x220] ;  /* 0x00022000010e7983 */ /* 0x000f220000300800 */
[----:B------:R-:W-:Y:S01]  /*13850*/  SGXT.U32 R161, R161, 0x1 ;  /* 0x00000001a1a1781a */ /* 0x000fe20000000000 */
[-C--:B------:R-:W-:Y:S01]  /*13860*/  IMAD R150, R151, R10.reuse, RZ ;  /* 0x0000000a97967224 */ /* 0x080fe200078e02ff */
[----:B------:R-:W-:Y:S01]  /*13870*/  SGXT.U32 R159, R159, 0x1 ;  /* 0x000000019f9f781a */ /* 0x000fe20000000000 */
[----:B------:R-:W4:Y:S01]  /*13880*/  LDL.LU R145, [R1+0x224] ;  /* 0x0002240001917983 */ /* 0x000f220000300800 */
[-C--:B------:R-:W-:Y:S01]  /*13890*/  IMAD R99, R153, R10.reuse, RZ ;  /* 0x0000000a99637224 */ /* 0x080fe200078e02ff */
[----:B------:R-:W-:Y:S01]  /*138a0*/  LOP3.LUT R161, R161, 0x3a, RZ, 0xfc, !PT ;  /* 0x0000003aa1a17812 */ /* 0x000fe200078efcff */
[-C--:B------:R-:W-:Y:S01]  /*138b0*/  IMAD R101, R157, R10.reuse, RZ ;  /* 0x0000000a9d657224 */ /* 0x080fe200078e02ff */
[----:B------:R-:W4:Y:S01]  /*138c0*/  LDL.LU R151, [R1+0x228] ;  /* 0x0002280001977983 */ /* 0x000f220000300800 */
[----:B------:R-:W-:Y:S01]  /*138d0*/  IMAD R103, R155, R10, RZ ;  /* 0x0000000a9b677224 */ /* 0x000fe200078e02ff */
[----:B------:R-:W-:-:S02]  /*138e0*/  LOP3.LUT R159, R159, 0x38, RZ, 0xfc, !PT ;  /* 0x000000389f9f7812 */ /* 0x000fc400078efcff */
[----:B------:R-:W4:Y:S04]  /*138f0*/  LDL.LU R153, [R1+0x22c] ;  /* 0x00022c0001997983 */ /* 0x000f280000300800 */
[----:B------:R-:W4:Y:S04]  /*13900*/  LDL.LU R157, [R1+0x230] ;  /* 0x00023000019d7983 */ /* 0x000f280000300800 */
[----:B------:R-:W4:Y:S01]  /*13910*/  LDL.LU R155, [R1+0x280] ;  /* 0x00028000019b7983 */ /* 0x000f220000300800 */
[-C--:B------:R-:W-:Y:S02]  /*13920*/  IMAD R111, R161, R10.reuse, RZ ;  /* 0x0000000aa16f7224 */ /* 0x080fe400078e02ff */
[----:B------:R-:W-:Y:S01]  /*13930*/  IMAD R113, R159, R10, RZ ;  /* 0x0000000a9f717224 */ /* 0x000fe200078e02ff */
[----:B------:R-:W4:Y:S04]  /*13940*/  LDL.LU R161, [R1+0x234] ;  /* 0x0002340001a17983 */ /* 0x000f280000300800 */
[----:B------:R-:W4:Y:S01]  /*13950*/  LDL.LU R159, [R1+0x238] ;  /* 0x00023800019f7983 */ /* 0x000f220000300800 */
[----:B------:R-:W-:-:S04]  /*13960*/  SHF.R.U32.HI R129, RZ, 0x6, R129 ;  /* 0x00000006ff817819 */ /* 0x000fc80000011681 */
[----:B------:R-:W-:-:S04]  /*13970*/  SGXT.U32 R129, R129, 0x1 ;  /* 0x000000018181781a */ /* 0x000fc80000000000 */
[----:B------:R-:W-:-:S05]  /*13980*/  LOP3.LUT R129, R129, 0x32, RZ, 0xfc, !PT ;  /* 0x0000003281817812 */ /* 0x000fca00078efcff */
[----:B------:R-:W-:Y:S02]  /*13990*/  IMAD R119, R129, R10, RZ ;  /* 0x0000000a81777224 */ /* 0x000fe400078e02ff */
[----:B------:R-:W4:Y:S04]  /*139a0*/  LDL.LU R129, [R1+0x23c] ;  /* 0x00023c0001817983 */ /* 0x000f280000300800 */
[----:B------:R-:W4:Y:S01]  /*139b0*/  LDL.LU R238, [R1+0x3a0] ;  /* 0x0003a00001ee7983 */ /* 0x000f220000300800 */
[----:B------:R-:W-:Y:S02]  /*139c0*/  SHF.R.U32.HI R139, RZ, 0x6, R139 ;  /* 0x00000006ff8b7819 */ /* 0x000fe4000001168b */
[----:B------:R-:W-:Y:S02]  /*139d0*/  SHF.R.U32.HI R135, RZ, 0x6, R135 ;  /* 0x00000006ff877819 */ /* 0x000fe40000011687 */
[----:B------:R-:W-:-:S02]  /*139e0*/  SGXT.U32 R139, R139, 0x1 ;  /* 0x000000018b8b781a */ /* 0x000fc40000000000 */
[----:B------:R-:W-:Y:S02]  /*139f0*/  SHF.R.U32.HI R133, RZ, 0x6, R133 ;  /* 0x00000006ff857819 */ /* 0x000fe40000011685 */
[----:B------:R-:W-:Y:S02]  /*13a00*/  SGXT.U32 R135, R135, 0x1 ;  /* 0x000000018787781a */ /* 0x000fe40000000000 */
[----:B------:R-:W-:Y:S02]  /*13a10*/  SGXT.U32 R133, R133, 0x1 ;  /* 0x000000018585781a */ /* 0x000fe40000000000 */
[----:B------:R-:W-:Y:S02]  /*13a20*/  LOP3.LUT R139, R139, 0x2a, RZ, 0xfc, !PT ;  /* 0x0000002a8b8b7812 */ /* 0x000fe400078efcff */
[----:B------:R-:W-:Y:S02]  /*13a30*/  LOP3.LUT R133, R133, 0x2e, RZ, 0xfc, !PT ;  /* 0x0000002e85857812 */ /* 0x000fe400078efcff */
[----:B------:R-:W-:Y:S01]  /*13a40*/  LOP3.LUT R135, R135, 0x2c, RZ, 0xfc, !PT ;  /* 0x0000002c87877812 */ /* 0x000fe200078efcff */
[----:B------:R-:W-:-:S02]  /*13a50*/  IMAD R64, R139, R10, RZ ;  /* 0x0000000a8b407224 */ /* 0x000fc400078e02ff */
[----:B------:R-:W1:Y:S01]  /*13a60*/  S2R R139, SR_TID.X ;  /* 0x00000000008b7919 */ /* 0x000e620000002100 */
[-C--:B------:R-:W-:Y:S02]  /*13a70*/  IMAD R123, R133, R10.reuse, RZ ;  /* 0x0000000a857b7224 */ /* 0x080fe400078e02ff */
[----:B------:R-:W-:Y:S01]  /*13a80*/  IMAD R125, R135, R10, RZ ;  /* 0x0000000a877d7224 */ /* 0x000fe200078e02ff */
[----:B------:R-:W1:Y:S01]  /*13a90*/  S2R R160, SR_TID.X ;  /* 0x0000000000a07919 */ /* 0x000e620000002100 */
[----:B------:R-:W1:Y:S01]  /*13aa0*/  S2R R158, SR_TID.X ;  /* 0x00000000009e7919 */ /* 0x000e620000002100 */
[----:B------:R-:W1:Y:S01]  /*13ab0*/  S2R R135, SR_TID.X ;  /* 0x0000000000877919 */ /* 0x000e620000002100 */
[----:B------:R-:W1:Y:S01]  /*13ac0*/  S2R R133, SR_TID.X ;  /* 0x0000000000857919 */ /* 0x000e620000002100 */
[----:B------:R-:W-:-:S04]  /*13ad0*/  SHF.R.U32.HI R140, RZ, 0x6, R140 ;  /* 0x00000006ff8c7819 */ /* 0x000fc8000001168c */
[----:B------:R-:W-:Y:S02]  /*13ae0*/  SGXT.U32 R140, R140, 0x1 ;  /* 0x000000018c8c781a */ /* 0x000fe40000000000 */
[----:B-1----:R-:W-:Y:S02]  /*13af0*/  SHF.R.U32.HI R139, RZ, 0x6, R139 ;  /* 0x00000006ff8b7819 */ /* 0x002fe4000001168b */
[----:B------:R-:W-:Y:S02]  /*13b00*/  SHF.R.U32.HI R160, RZ, 0x6, R160 ;  /* 0x00000006ffa07819 */ /* 0x000fe400000116a0 */
[----:B------:R-:W-:Y:S02]  /*13b10*/  SGXT.U32 R139, R139, 0x1 ;  /* 0x000000018b8b781a */ /* 0x000fe40000000000 */
[----:B------:R-:W-:Y:S02]  /*13b20*/  SHF.R.U32.HI R158, RZ, 0x6, R158 ;  /* 0x00000006ff9e7819 */ /* 0x000fe4000001169e */
[----:B------:R-:W-:-:S02]  /*13b30*/  SHF.R.U32.HI R135, RZ, 0x6, R135 ;  /* 0x00000006ff877819 */ /* 0x000fc40000011687 */
[----:B------:R-:W-:Y:S02]  /*13b40*/  SHF.R.U32.HI R133, RZ, 0x6, R133 ;  /* 0x00000006ff857819 */ /* 0x000fe40000011685 */
[----:B------:R-:W-:Y:S02]  /*13b50*/  SGXT.U32 R160, R160, 0x1 ;  /* 0x00000001a0a0781a */ /* 0x000fe40000000000 */
[----:B------:R-:W-:Y:S02]  /*13b60*/  SGXT.U32 R158, R158, 0x1 ;  /* 0x000000019e9e781a */ /* 0x000fe40000000000 */
[----:B------:R-:W-:Y:S02]  /*13b70*/  SGXT.U32 R135, R135, 0x1 ;  /* 0x000000018787781a */ /* 0x000fe40000000000 */
[----:B------:R-:W-:Y:S02]  /*13b80*/  SGXT.U32 R133, R133, 0x1 ;  /* 0x000000018585781a */ /* 0x000fe40000000000 */
[----:B------:R-:W-:-:S02]  /*13b90*/  LOP3.LUT R139, R139, 0x22, RZ, 0xfc, !PT ;  /* 0x000000228b8b7812 */ /* 0x000fc400078efcff */
[----:B------:R-:W-:Y:S02]  /*13ba0*/  LOP3.LUT R160, R160, 0x74, RZ, 0xfc, !PT ;  /* 0x00000074a0a07812 */ /* 0x000fe400078efcff */
[----:B------:R-:W-:Y:S01]  /*13bb0*/  LOP3.LUT R158, R158, 0x70, RZ, 0xfc, !PT ;  /* 0x000000709e9e7812 */ /* 0x000fe200078efcff */
[-C--:B------:R-:W-:Y:S01]  /*13bc0*/  IMAD R8, R139, R10.reuse, RZ ;  /* 0x0000000a8b087224 */ /* 0x080fe200078e02ff */
[----:B------:R-:W-:Y:S02]  /*13bd0*/  LOP3.LUT R140, R140, 0x28, RZ, 0xfc, !PT ;  /* 0x000000288c8c7812 */ /* 0x000fe400078efcff */
[----:B------:R-:W-:Y:S02]  /*13be0*/  LOP3.LUT R133, R133, 0x26, RZ, 0xfc, !PT ;  /* 0x0000002685857812 */ /* 0x000fe400078efcff */
[----:B------:R-:W-:Y:S01]  /*13bf0*/  LOP3.LUT R135, R135, 0x24, RZ, 0xfc, !PT ;  /* 0x0000002487877812 */ /* 0x000fe200078efcff */
[----:B------:R-:W1:Y:S01]  /*13c00*/  S2R R139, SR_TID.X ;  /* 0x00000000008b7919 */ /* 0x000e620000002100 */
[----:B------:R-:W-:-:S02]  /*13c10*/  IMAD R164, R160, R10, RZ ;  /* 0x0000000aa0a47224 */ /* 0x000fc400078e02ff */
[-C--:B------:R-:W-:Y:S02]  /*13c20*/  IMAD R160, R158, R10.reuse, RZ ;  /* 0x0000000a9ea07224 */ /* 0x080fe400078e02ff */
[-C--:B------:R-:W-:Y:S01]  /*13c30*/  IMAD R25, R140, R10.reuse, RZ ;  /* 0x0000000a8c197224 */ /* 0x080fe200078e02ff */
[----:B------:R-:W1:Y:S01]  /*13c40*/  S2R R158, SR_TID.X ;  /* 0x00000000009e7919 */ /* 0x000e620000002100 */
[-C--:B------:R-:W-:Y:S02]  /*13c50*/  IMAD R24, R133, R10.reuse, RZ ;  /* 0x0000000a85187224 */ /* 0x080fe400078e02ff */
[----:B------:R-:W-:Y:S01]  /*13c60*/  IMAD R9, R135, R10, RZ ;  /* 0x0000000a87097224 */ /* 0x000fe200078e02ff */
[----:B------:R-:W1:Y:S01]  /*13c70*/  S2R R133, SR_TID.X ;  /* 0x0000000000857919 */ /* 0x000e620000002100 */
[----:B------:R-:W1:Y:S01]  /*13c80*/  S2R R135, SR_TID.X ;  /* 0x0000000000877919 */ /* 0x000e620000002100 */
[----:B------:R-:W1:Y:S02]  /*13c90*/  S2R R140, SR_TID.X ;  /* 0x00000000008c7919 */ /* 0x000e640000002100 */
[----:B-1----:R-:W-:-:S04]  /*13ca0*/  SHF.R.U32.HI R139, RZ, 0x6, R139 ;  /* 0x00000006ff8b7819 */ /* 0x002fc8000001168b */
[----:B------:R-:W-:Y:S02]  /*13cb0*/  SGXT.U32 R139, R139, 0x1 ;  /* 0x000000018b8b781a */ /* 0x000fe40000000000 */
[----:B------:R-:W-:Y:S02]  /*13cc0*/  SHF.R.U32.HI R158, RZ, 0x6, R158 ;  /* 0x00000006ff9e7819 */ /* 0x000fe4000001169e */
[----:B------:R-:W-:Y:S02]  /*13cd0*/  SHF.R.U32.HI R133, RZ, 0x6, R133 ;  /* 0x00000006ff857819 */ /* 0x000fe40000011685 */
[----:B------:R-:W-:Y:S02]  /*13ce0*/  SHF.R.U32.HI R135, RZ, 0x6, R135 ;  /* 0x00000006ff877819 */ /* 0x000fe40000011687 */
[----:B------:R-:W-:Y:S02]  /*13cf0*/  SHF.R.U32.HI R140, RZ, 0x6, R140 ;  /* 0x00000006ff8c7819 */ /* 0x000fe4000001168c */
[----:B------:R-:W-:-:S02]  /*13d00*/  SGXT.U32 R158, R158, 0x1 ;  /* 0x000000019e9e781a */ /* 0x000fc40000000000 */
[----:B------:R-:W-:Y:S02]  /*13d10*/  SGXT.U32 R135, R135, 0x1 ;  /* 0x000000018787781a */ /* 0x000fe40000000000 */
[----:B------:R-:W-:Y:S02]  /*13d20*/  SGXT.U32 R133, R133, 0x1 ;  /* 0x000000018585781a */ /* 0x000fe40000000000 */
[----:B------:R-:W-:Y:S02]  /*13d30*/  SGXT.U32 R140, R140, 0x1 ;  /* 0x000000018c8c781a */ /* 0x000fe40000000000 */
[----:B------:R-:W-:Y:S02]  /*13d40*/  LOP3.LUT R139, R139, 0x18, RZ, 0xfc, !PT ;  /* 0x000000188b8b7812 */ /* 0x000fe400078efcff */
[----:B------:R-:W-:Y:S02]  /*13d50*/  LOP3.LUT R158, R158, 0x6e, RZ, 0xfc, !PT ;  /* 0x0000006e9e9e7812 */ /* 0x000fe400078efcff */
[----:B------:R-:W-:Y:S01]  /*13d60*/  LOP3.LUT R140, R140, 0x20, RZ, 0xfc, !PT ;  /* 0x000000208c8c7812 */ /* 0x000fe200078efcff */
[----:B------:R-:W-:Y:S01]  /*13d70*/  IMAD R28, R139, R10, RZ ;  /* 0x0000000a8b1c7224 */ /* 0x000fe200078e02ff */
[----:B------:R-:W-:-:S02]  /*13d80*/  LOP3.LUT R133, R133, 0x1e, RZ, 0xfc, !PT ;  /* 0x0000001e85857812 */ /* 0x000fc400078efcff */
[----:B------:R-:W-:Y:S02]  /*13d90*/  LOP3.LUT R135, R135, 0x1c, RZ, 0xfc, !PT ;  /* 0x0000001c87877812 */ /* 0x000fe400078efcff */
[----:B------:R-:W-:Y:S01]  /*13da0*/  SHF.R.S32.HI R139, RZ, 0x1f, R7 ;  /* 0x0000001fff8b7819 */ /* 0x000fe20000011407 */
[-C--:B------:R-:W-:Y:S02]  /*13db0*/  IMAD R158, R158, R10.reuse, RZ ;  /* 0x0000000a9e9e7224 */ /* 0x080fe400078e02ff */
[-C--:B------:R-:W-:Y:S02]  /*13dc0*/  IMAD R29, R140, R10.reuse, RZ ;  /* 0x0000000a8c1d7224 */ /* 0x080fe400078e02ff */
[-C--:B------:R-:W-:Y:S02]  /*13dd0*/  IMAD R26, R133, R10.reuse, RZ ;  /* 0x0000000a851a7224 */ /* 0x080fe400078e02ff */
[----:B------:R-:W-:Y:S01]  /*13de0*/  IMAD R27, R135, R10, RZ ;  /* 0x0000000a871b7224 */ /* 0x000fe200078e02ff */
[----:B--2---:R-:W-:-:S02]  /*13df0*/  IADD3 R11, P2, R7, R137, RZ ;  /* 0x00000089070b7210 */ /* 0x004fc40007f5e0ff */
[----:B---3--:R-:W-:Y:S02]  /*13e00*/  IADD3 R13, P3, R7, R149, RZ ;  /* 0x00000095070d7210 */ /* 0x008fe40007f7e0ff */
[-C--:B------:R-:W-:Y:S02]  /*13e10*/  LEA.HI.X.SX32 R10, R137, R139.reuse, 0x1, P2 ;  /* 0x0000008b890a7211 */ /* 0x080fe400010f0eff */
[----:B------:R-:W-:Y:S02]  /*13e20*/  LEA.HI.X.SX32 R12, R149, R139, 0x1, P3 ;  /* 0x0000008b950c7211 */ /* 0x000fe400018f0eff */
[C---:B----4-:R-:W-:Y:S02]  /*13e30*/  IADD3 R15, P4, R7.reuse, R14, RZ ;  /* 0x0000000e070f7210 */ /* 0x050fe40007f9e0ff */
[----:B------:R-:W-:Y:S02]  /*13e40*/  IADD3 R17, P5, R7, R145, RZ ;  /* 0x0000009107117210 */ /* 0x000fe40007fbe0ff */
[----:B------:R-:W-:-:S02]  /*13e50*/  LEA.HI.X.SX32 R14, R14, R139, 0x1, P4 ;  /* 0x0000008b0e0e7211 */ /* 0x000fc400020f0eff */
[----:B------:R-:W-:Y:S02]  /*13e60*/  LEA.HI.X.SX32 R16, R145, R139, 0x1, P5 ;  /* 0x0000008b91107211 */ /* 0x000fe400028f0eff */
[C---:B------:R-:W-:Y:S02]  /*13e70*/  IADD3 R23, P2, R7.reuse, R157, RZ ;  /* 0x0000009d07177210 */ /* 0x040fe40007f5e0ff */
[----:B------:R-:W-:Y:S02]  /*13e80*/  IADD3 R57, P3, R7, R155, RZ ;  /* 0x0000009b07397210 */ /* 0x000fe40007f7e0ff */
[-C--:B------:R-:W-:Y:S02]  /*13e90*/  LEA.HI.X.SX32 R22, R157, R139.reuse, 0x1, P2 ;  /* 0x0000008b9d167211 */ /* 0x080fe400010f0eff */
[----:B------:R-:W-:Y:S02]  /*13ea0*/  LEA.HI.X.SX32 R56, R155, R139, 0x1, P3 ;  /* 0x0000008b9b387211 */ /* 0x000fe400018f0eff */
[----:B------:R-:W-:-:S02]  /*13eb0*/  IADD3 R173, P2, R7, R174, RZ ;  /* 0x000000ae07ad7210 */ /* 0x000fc40007f5e0ff */
[C---:B------:R-:W-:Y:S02]  /*13ec0*/  IADD3 R59, P4, R7.reuse, R161, RZ ;  /* 0x000000a1073b7210 */ /* 0x040fe40007f9e0ff */
[C---:B------:R-:W-:Y:S02]  /*13ed0*/  IADD3 R171, P3, R7.reuse, R172, RZ ;  /* 0x000000ac07ab7210 */ /* 0x040fe40007f7e0ff */
[----:B------:R-:W-:Y:S02]  /*13ee0*/  IADD3 R61, P5, R7, R159, RZ ;  /* 0x0000009f073d7210 */ /* 0x000fe40007fbe0ff */
[-C--:B------:R-:W-:Y:S02]  /*13ef0*/  LEA.HI.X.SX32 R174, R174, R139.reuse, 0x1, P2 ;  /* 0x0000008baeae7211 */ /* 0x080fe400010f0eff */
[----:B------:R-:W-:Y:S02]  /*13f00*/  LEA.HI.X.SX32 R58, R161, R139, 0x1, P4 ;  /* 0x0000008ba13a7211 */ /* 0x000fe400020f0eff */
[----:B------:R-:W-:-:S02]  /*13f10*/  IADD3 R165, P2, R7, R166, RZ ;  /* 0x000000a607a57210 */ /* 0x000fc40007f5e0ff */
[-C--:B------:R-:W-:Y:S02]  /*13f20*/  LEA.HI.X.SX32 R172, R172, R139.reuse, 0x1, P3 ;  /* 0x0000008bacac7211 */ /* 0x080fe400018f0eff */
[-C--:B------:R-:W-:Y:S02]  /*13f30*/  LEA.HI.X.SX32 R60, R159, R139.reuse, 0x1, P5 ;  /* 0x0000008b9f3c7211 */ /* 0x080fe400028f0eff */
[C---:B------:R-:W-:Y:S02]  /*13f40*/  IADD3 R169, P4, R7.reuse, R170, RZ ;  /* 0x000000aa07a97210 */ /* 0x040fe40007f9e0ff */
[C---:B------:R-:W-:Y:S02]  /*13f50*/  IADD3 R163, P3, R7.reuse, R164, RZ ;  /* 0x000000a407a37210 */ /* 0x040fe40007f7e0ff */
[----:B------:R-:W-:Y:S02]  /*13f60*/  IADD3 R167, P5, R7, R168, RZ ;  /* 0x000000a807a77210 */ /* 0x000fe40007fbe0ff */
[----:B------:R-:W-:-:S02]  /*13f70*/  LEA.HI.X.SX32 R166, R166, R139, 0x1, P2 ;  /* 0x0000008ba6a67211 */ /* 0x000fc400010f0eff */
[-C--:B------:R-:W-:Y:S02]  /*13f80*/  LEA.HI.X.SX32 R170, R170, R139.reuse, 0x1, P4 ;  /* 0x0000008baaaa7211 */ /* 0x080fe400020f0eff */
[C---:B------:R-:W-:Y:S02]  /*13f90*/  IADD3 R157, P2, R7.reuse, R158, RZ ;  /* 0x0000009e079d7210 */ /* 0x040fe40007f5e0ff */
[----:B------:R-:W-:Y:S02]  /*13fa0*/  LEA.HI.X.SX32 R164, R164, R139, 0x1, P3 ;  /* 0x0000008ba4a47211 */ /* 0x000fe400018f0eff */
[C---:B------:R-:W-:Y:S02]  /*13fb0*/  IADD3 R21, P1, R7.reuse, R153, RZ ;  /* 0x0000009907157210 */ /* 0x040fe40007f3e0ff */
[----:B------:R-:W-:Y:S02]  /*13fc0*/  IADD3 R161, P4, R7, R162, RZ ;  /* 0x000000a207a17210 */ /* 0x000fe40007f9e0ff */
[----:B------:R-:W-:-:S02]  /*13fd0*/  LEA.HI.X.SX32 R168, R168, R139, 0x1, P5 ;  /* 0x0000008ba8a87211 */ /* 0x000fc400028f0eff */
[C---:B------:R-:W-:Y:S02]  /*13fe0*/  IADD3 R155, P3, R7.reuse, R156, RZ ;  /* 0x0000009c079b7210 */ /* 0x040fe40007f7e0ff */
[C---:B------:R-:W-:Y:S02]  /*13ff0*/  IADD3 R19, P6, R7.reuse, R151, RZ ;  /* 0x0000009707137210 */ /* 0x040fe40007fde0ff */
[----:B------:R-:W-:Y:S02]  /*14000*/  IADD3 R159, P5, R7, R160, RZ ;  /* 0x000000a0079f7210 */ /* 0x000fe40007fbe0ff */
[-C--:B------:R-:W-:Y:S02]  /*14010*/  LEA.HI.X.SX32 R158, R158, R139.reuse, 0x1, P2 ;  /* 0x0000008b9e9e7211 */ /* 0x080fe400010f0eff */
[-C--:B------:R-:W-:Y:S02]  /*14020*/  LEA.HI.X.SX32 R20, R153, R139.reuse, 0x1, P1 ;  /* 0x0000008b99147211 */ /* 0x080fe400008f0eff */
[----:B------:R-:W-:-:S02]  /*14030*/  LEA.HI.X.SX32 R162, R162, R139, 0x1, P4 ;  /* 0x0000008ba2a27211 */ /* 0x000fc400020f0eff */
[----:B------:R-:W-:Y:S02]  /*14040*/  IADD3 R149, P2, R7, R150, RZ ;  /* 0x0000009607957210 */ /* 0x000fe40007f5e0ff */
[-C--:B------:R-:W-:Y:S02]  /*14050*/  LEA.HI.X.SX32 R156, R156, R139.reuse, 0x1, P3 ;  /* 0x0000008b9c9c7211 */ /* 0x080fe400018f0eff */
[-C--:B------:R-:W-:Y:S02]  /*14060*/  LEA.HI.X.SX32 R18, R151, R139.reuse, 0x1, P6 ;  /* 0x0000008b97127211 */ /* 0x080fe400030f0eff */
[C---:B------:R-:W-:Y:S02]  /*14070*/  IADD3 R153, P4, R7.reuse, R154, RZ ;  /* 0x0000009a07997210 */ /* 0x040fe40007f9e0ff */
[----:B------:R-:W-:Y:S02]  /*14080*/  LEA.HI.X.SX32 R160, R160, R139, 0x1, P5 ;  /* 0x0000008ba0a07211 */ /* 0x000fe400028f0eff */
[----:B------:R-:W-:-:S02]  /*14090*/  IADD3 R147, P3, R7, R148, RZ ;  /* 0x0000009407937210 */ /* 0x000fc40007f7e0ff */
[C---:B------:R-:W-:Y:S02]  /*140a0*/  IADD3 R151, P5, R7.reuse, R152, RZ ;  /* 0x0000009807977210 */ /* 0x040fe40007fbe0ff */
[-C--:B------:R-:W-:Y:S02]  /*140b0*/  LEA.HI.X.SX32 R150, R150, R139.reuse, 0x1, P2 ;  /* 0x0000008b96967211 */ /* 0x080fe400010f0eff */
[-C--:B------:R-:W-:Y:S02]  /*140c0*/  LEA.HI.X.SX32 R154, R154, R139.reuse, 0x1, P4 ;  /* 0x0000008b9a9a7211 */ /* 0x080fe400020f0eff */
[C---:B------:R-:W-:Y:S02]  /*140d0*/  IADD3 R67, P2, R7.reuse, R66, RZ ;  /* 0x0000004207437210 */ /* 0x040fe40007f5e0ff */
[----:B------:R-:W-:Y:S02]  /*140e0*/  LEA.HI.X.SX32 R148, R148, R139, 0x1, P3 ;  /* 0x0000008b94947211 */ /* 0x000fe400018f0eff */
[----:B------:R-:W-:-:S02]  /*140f0*/  IADD3 R145, P4, R7, R146, RZ ;  /* 0x0000009207917210 */ /* 0x000fc40007f9e0ff */
[-C--:B------:R-:W-:Y:S02]  /*14100*/  LEA.HI.X.SX32 R152, R152, R139.reuse, 0x1, P5 ;  /* 0x0000008b98987211 */ /* 0x080fe400028f0eff */
[C---:B------:R-:W-:Y:S02]  /*14110*/  IADD3 R69, P3, R7.reuse, R68, RZ ;  /* 0x0000004407457210 */ /* 0x040fe40007f7e0ff */
[C---:B------:R-:W-:Y:S02]  /*14120*/  IADD3 R140, P5, R7.reuse, R144, RZ ;  /* 0x00000090078c7210 */ /* 0x040fe40007fbe0ff */
[-C--:B------:R-:W-:Y:S02]  /*14130*/  LEA.HI.X.SX32 R66, R66, R139.reuse, 0x1, P2 ;  /* 0x0000008b42427211 */ /* 0x080fe400010f0eff */
[----:B------:R-:W-:Y:S02]  /*14140*/  LEA.HI.X.SX32 R146, R146, R139, 0x1, P4 ;  /* 0x0000008b92927211 */ /* 0x000fe400020f0eff */
[----:B------:R-:W-:-:S02]  /*14150*/  IADD3 R75, P2, R7, R74, RZ ;  /* 0x0000004a074b7210 */ /* 0x000fc40007f5e0ff */
[-C--:B------:R-:W-:Y:S02]  /*14160*/  LEA.HI.X.SX32 R68, R68, R139.reuse, 0x1, P3 ;  /* 0x0000008b44447211 */ /* 0x080fe400018f0eff */
[C---:B------:R-:W-:Y:S02]  /*14170*/  IADD3 R71, P4, R7.reuse, R70, RZ ;  /* 0x0000004607477210 */ /* 0x040fe40007f9e0ff */
[-C--:B------:R-:W-:Y:S02]  /*14180*/  LEA.HI.X.SX32 R144, R144, R139.reuse, 0x1, P5 ;  /* 0x0000008b90907211 */ /* 0x080fe400028f0eff */
[C---:B------:R-:W-:Y:S02]  /*14190*/  IADD3 R77, P3, R7.reuse, R76, RZ ;  /* 0x0000004c074d7210 */ /* 0x040fe40007f7e0ff */
[----:B------:R-:W-:Y:S02]  /*141a0*/  IADD3 R73, P5, R7, R72, RZ ;  /* 0x0000004807497210 */ /* 0x000fe40007fbe0ff */
[----:B------:R-:W-:-:S02]  /*141b0*/  LEA.HI.X.SX32 R74, R74, R139, 0x1, P2 ;  /* 0x0000008b4a4a7211 */ /* 0x000fc400010f0eff */
[-C--:B------:R-:W-:Y:S02]  /*141c0*/  LEA.HI.X.SX32 R70, R70, R139.reuse, 0x1, P4 ;  /* 0x0000008b46467211 */ /* 0x080fe400020f0eff */
[C---:B------:R-:W-:Y:S02]  /*141d0*/  IADD3 R83, P2, R7.reuse, R134, RZ ;  /* 0x0000008607537210 */ /* 0x040fe40007f5e0ff */
[-C--:B------:R-:W-:Y:S02]  /*141e0*/  LEA.HI.X.SX32 R76, R76, R139.reuse, 0x1, P3 ;  /* 0x0000008b4c4c7211 */ /* 0x080fe400018f0eff */
[C---:B------:R-:W-:Y:S02]  /*141f0*/  IADD3 R79, P4, R7.reuse, R130, RZ ;  /* 0x00000082074f7210 */ /* 0x040fe40007f9e0ff */
[----:B------:R-:W-:Y:S02]  /*14200*/  LEA.HI.X.SX32 R72, R72, R139, 0x1, P5 ;  /* 0x0000008b48487211 */ /* 0x000fe400028f0eff */
[----:B------:R-:W-:-:S02]  /*14210*/  IADD3 R85, P3, R7, R136, RZ ;  /* 0x0000008807557210 */ /* 0x000fc40007f7e0ff */
[C---:B------:R-:W-:Y:S02]  /*14220*/  IADD3 R81, P5, R7.reuse, R132, RZ ;  /* 0x0000008407517210 */ /* 0x040fe40007fbe0ff */
[C---:B------:R-:W-:Y:S02]  /*14230*/  IADD3 R63, P6, R7.reuse, R129, RZ ;  /* 0x00000081073f7210 */ /* 0x040fe40007fde0ff */
[-C--:B------:R-:W-:Y:S02]  /*14240*/  LEA.HI.X.SX32 R134, R134, R139.reuse, 0x1, P2 ;  /* 0x0000008b86867211 */ /* 0x080fe400010f0eff */
[----:B------:R-:W-:Y:S02]  /*14250*/  LEA.HI.X.SX32 R130, R130, R139, 0x1, P4 ;  /* 0x0000008b82827211 */ /* 0x000fe400020f0eff */
[----:B------:R-:W-:Y:S02]  /*14260*/  IADD3 R91, P2, R7, R99, RZ ;  /* 0x00000063075b7210 */ /* 0x000fe40007f5e0ff */
[----:B------:R-:W-:-:S02]  /*14270*/  LEA.HI.X.SX32 R136, R136, R139, 0x1, P3 ;  /* 0x0000008b88887211 */ /* 0x000fc400018f0eff */
[C---:B------:R-:W-:Y:S02]  /*14280*/  IADD3 R87, P4, R7.reuse, R138, RZ ;  /* 0x0000008a07577210 */ /* 0x040fe40007f9e0ff */
[----:B------:R-:W-:Y:S02]  /*14290*/  LEA.HI.X.SX32 R132, R132, R139, 0x1, P5 ;  /* 0x0000008b84847211 */ /* 0x000fe400028f0eff */
[C---:B------:R-:W-:Y:S02]  /*142a0*/  IADD3 R93, P3, R7.reuse, R101, RZ ;  /* 0x00000065075d7210 */ /* 0x040fe40007f7e0ff */
[----:B------:R-:W-:Y:S02]  /*142b0*/  IADD3 R89, P5, R7, R143, RZ ;  /* 0x0000008f07597210 */ /* 0x000fe40007fbe0ff */
[-C--:B------:R-:W-:Y:S02]  /*142c0*/  LEA.HI.X.SX32 R62, R129, R139.reuse, 0x1, P6 ;  /* 0x0000008b813e7211 */ /* 0x080fe400030f0eff */
[----:B------:R-:W-:-:S02]  /*142d0*/  LEA.HI.X.SX32 R129, R99, R139, 0x1, P2 ;  /* 0x0000008b63817211 */ /* 0x000fc400010f0eff */
[-C--:B------:R-:W-:Y:S02]  /*142e0*/  LEA.HI.X.SX32 R138, R138, R139.reuse, 0x1, P4 ;  /* 0x0000008b8a8a7211 */ /* 0x080fe400020f0eff */
[----:B------:R-:W-:Y:S02]  /*142f0*/  LEA.HI.X.SX32 R127, R101, R139, 0x1, P3 ;  /* 0x0000008b657f7211 */ /* 0x000fe400018f0eff */
[----:B------:R-:W-:Y:S02]  /*14300*/  IADD3 R95, P4, R7, R103, RZ ;  /* 0x00000067075f7210 */ /* 0x000fe40007f9e0ff */
[----:B------:R-:W-:Y:S02]  /*14310*/  LEA.HI.X.SX32 R143, R143, R139, 0x1, P5 ;  /* 0x0000008b8f8f7211 */ /* 0x000fe400028f0eff */
[C---:B------:R-:W-:Y:S01]  /*14320*/  IADD3 R97, P5, R7.reuse, R105, RZ ;  /* 0x0000006907617210 */ /* 0x040fe20007fbe0ff */
[----:B------:R1:W-:Y:S01]  /*14330*/  STL [R1+0xd4], R129 ;  /* 0x0000d48101007387 */ /* 0x0003e20000100800 */
[----:B------:R-:W-:-:S03]  /*14340*/  IADD3 R99, P2, R7, R107, RZ ;  /* 0x0000006b07637210 */ /* 0x000fc60007f5e0ff */
[----:B------:R2:W-:Y:S01]  /*14350*/  STL [R1+0xd8], R127 ;  /* 0x0000d87f01007387 */ /* 0x0005e20000100800 */
[----:B------:R-:W-:Y:S02]  /*14360*/  IADD3 R101, P3, R7, R109, RZ ;  /* 0x0000006d07657210 */ /* 0x000fe40007f7e0ff */
[-C--:B-1----:R-:W-:Y:S02]  /*14370*/  LEA.HI.X.SX32 R129, R103, R139.reuse, 0x1, P4 ;  /* 0x0000008b67817211 */ /* 0x082fe400020f0eff */
[----:B--2---:R-:W-:-:S03]  /*14380*/  LEA.HI.X.SX32 R127, R105, R139, 0x1, P5 ;  /* 0x0000008b697f7211 */ /* 0x004fc600028f0eff */
        /* <DEDUP_REMOVED lines=27> */
[----:B------:R-:W-:Y:S02]  /*14540*/  LEA.HI.X.SX32 R64, R64, R139, 0x1, P4 ;  /* 0x0000008b40407211 */ /* 0x000fe400020f0eff */
[----:B------:R-:W-:Y:S02]  /*14550*/  IADD3 R121, P5, R7, R25, RZ ;  /* 0x0000001907797210 */ /* 0x000fe40007fbe0ff */
[-C--:B-1----:R-:W-:Y:S02]  /*14560*/  LEA.HI.X.SX32 R129, R123, R139.reuse, 0x1, P2 ;  /* 0x0000008b7b817211 */ /* 0x082fe400010f0eff */
[----:B--2---:R-:W-:-:S03]  /*14570*/  LEA.HI.X.SX32 R127, R125, R139, 0x1, P3 ;  /* 0x0000008b7d7f7211 */ /* 0x004fc600018f0eff */
[----:B------:R-:W-:Y:S01]  /*14580*/  STL [R1+0x104], R129 ;  /* 0x0001048101007387 */ /* 0x000fe20000100800 */
[C---:B------:R-:W-:Y:S02]  /*14590*/  IADD3 R123, P2, R7.reuse, R24, RZ ;  /* 0x00000018077b7210 */ /* 0x040fe40007f5e0ff */
[----:B------:R-:W-:Y:S01]  /*145a0*/  IADD3 R125, P3, R7, R9, RZ ;  /* 0x00000009077d7210 */ /* 0x000fe20007f7e0ff */
[----:B------:R1:W-:Y:S01]  /*145b0*/  STL [R1+0x108], R127 ;  /* 0x0001087f01007387 */ /* 0x0003e20000100800 */
[----:B------:R-:W-:-:S03]  /*145c0*/  LEA.HI.X.SX32 R131, R25, R139, 0x1, P5 ;  /* 0x0000008b19837211 */ /* 0x000fc600028f0eff */
[----:B------:R2:W-:Y:S01]  /*145d0*/  STL [R1+0x10c], R64 ;  /* 0x00010c4001007387 */ /* 0x0005e20000100800 */
[----:B------:R-:W-:-:S03]  /*145e0*/  LEA.HI.X.SX32 R9, R9, R139, 0x1, P3 ;  /* 0x0000008b09097211 */ /* 0x000fc600018f0eff */
[----:B------:R-:W-:Y:S01]  /*145f0*/  STL [R1+0x110], R131 ;  /* 0x0001108301007387 */ /* 0x000fe20000100800 */
[----:B-1----:R-:W-:Y:S02]  /*14600*/  IADD3 R127, P4, R7, R8, RZ ;  /* 0x00000008077f7210 */ /* 0x002fe40007f9e0ff */
[-C--:B--2---:R-:W-:Y:S02]  /*14610*/  LEA.HI.X.SX32 R64, R24, R139.reuse, 0x1, P2 ;  /* 0x0000008b18407211 */ /* 0x084fe400010f0eff */
[----:B------:R-:W-:-:S03]  /*14620*/  LEA.HI.X.SX32 R142, R8, R139, 0x1, P4 ;  /* 0x0000008b088e7211 */ /* 0x000fc600020f0eff */
[----:B------:R-:W-:Y:S04]  /*14630*/  STL [R1+0x114], R64 ;  /* 0x0001144001007387 */ /* 0x000fe80000100800 */
[----:B------:R1:W-:Y:S02]  /*14640*/  STL [R1+0x118], R9 ;  /* 0x0001180901007387 */ /* 0x0003e40000100800 */
[----:B-1----:R-:W1:Y:S01]  /*14650*/  LDC.64 R8, c[0x0][0x218] ;  /* 0x00008600ff087b82 */ /* 0x002e620000000a00 */
[----:B------:R-:W-:-:S04]  /*14660*/  IADD3 R65, P1, R7, R238, RZ ;  /* 0x000000ee07417210 */ /* 0x000fc80007f3e0ff */
[----:B------:R-:W-:Y:S01]  /*14670*/  LEA.HI.X.SX32 R64, R238, R139, 0x1, P1 ;  /* 0x0000008bee407211 */ /* 0x000fe200008f0eff */
[----:B------:R-:W-:Y:S02]  /*14680*/  IMAD R238, R4, 0x14, RZ ;  /* 0x0000001404ee7824 */ /* 0x000fe400078e02ff */
[----:B-1----:R-:W-:-:S04]  /*14690*/  IMAD.WIDE.U32 R8, R6, 0x14, R8 ;  /* 0x0000001406087825 */ /* 0x002fc800078e0008 */
[----:B------:R-:W-:Y:S01]  /*146a0*/  IMAD.IADD R9, R9, 0x1, R238 ;  /* 0x0000000109097824 */ /* 0x000fe200078e02ee */
[C---:B------:R-:W-:Y:S01]  /*146b0*/  SHF.L.U64.HI R238, R126.reuse, 0x2, R128 ;  /* 0x000000027eee7819 */ /* 0x040fe20000010280 */
[----:B------:R-:W-:Y:S01]  /*146c0*/  IMAD.SHL.U32 R128, R126, 0x4, RZ ;  /* 0x000000047e807824 */ /* 0x000fe200078e00ff */
[C---:B------:R-:W-:Y:S01]  /*146d0*/  SHF.L.U64.HI R126, R122.reuse, 0x2, R124 ;  /* 0x000000027a7e7819 */ /* 0x040fe2000001027c */
[----:B------:R-:W-:Y:S01]  /*146e0*/  IMAD.SHL.U32 R124, R122, 0x4, RZ ;  /* 0x000000047a7c7824 */ /* 0x000fe200078e00ff */
[C---:B------:R-:W-:Y:S01]  /*146f0*/  SHF.L.U64.HI R122, R118.reuse, 0x2, R120 ;  /* 0x00000002767a7819 */ /* 0x040fe20000010278 */
[----:B------:R-:W-:Y:S01]  /*14700*/  STL [R1+0xc8], R238 ;  /* 0x0000c8ee01007387 */ /* 0x000fe20000100800 */
[----:B------:R-:W-:Y:S01]  /*14710*/  IMAD.SHL.U32 R120, R118, 0x4, RZ ;  /* 0x0000000476787824 */ /* 0x000fe200078e00ff */
[C---:B------:R-:W-:Y:S01]  /*14720*/  SHF.L.U64.HI R118, R114.reuse, 0x2, R116 ;  /* 0x0000000272767819 */ /* 0x040fe20000010274 */
[----:B------:R-:W-:Y:S01]  /*14730*/  IMAD.SHL.U32 R116, R114, 0x4, RZ ;  /* 0x0000000472747824 */ /* 0x000fe200078e00ff */
[----:B------:R-:W-:Y:S01]  /*14740*/  STL [R1+0xc4], R128 ;  /* 0x0000c48001007387 */ /* 0x000fe20000100800 */
[C---:B------:R-:W-:Y:S01]  /*14750*/  SHF.L.U64.HI R114, R110.reuse, 0x2, R112 ;  /* 0x000000026e727819 */ /* 0x040fe20000010270 */
[----:B------:R-:W-:-:S02]  /*14760*/  IMAD.SHL.U32 R112, R110, 0x4, RZ ;  /* 0x000000046e707824 */ /* 0x000fc400078e00ff */
[----:B------:R-:W-:Y:S01]  /*14770*/  STL [R1+0xc0], R126 ;  /* 0x0000c07e01007387 */ /* 0x000fe20000100800 */
[----:B------:R-:W-:-:S03]  /*14780*/  SHF.L.U64.HI R110, R106, 0x2, R108 ;  /* 0x000000026a6e7819 */ /* 0x000fc6000001026c */
[----:B------:R-:W-:Y:S01]  /*14790*/  STL [R1+0xbc], R124 ;  /* 0x0000bc7c01007387 */ /* 0x000fe20000100800 */
[----:B------:R-:W-:-:S03]  /*147a0*/  IMAD.SHL.U32 R108, R106, 0x4, RZ ;  /* 0x000000046a6c7824 */ /* 0x000fc600078e00ff */
        /* <DEDUP_REMOVED lines=30> */
[----:B------:R-:W-:Y:S04]  /*14990*/  STL [R1+0x7c], R92 ;  /* 0x00007c5c01007387 */ /* 0x000fe80000100800 */
[----:B------:R-:W-:Y:S04]  /*149a0*/  STL [R1+0x78], R90 ;  /* 0x0000785a01007387 */ /* 0x000fe80000100800 */
[----:B------:R-:W-:Y:S04]  /*149b0*/  STL [R1+0x74], R88 ;  /* 0x0000745801007387 */ /* 0x000fe80000100800 */
[----:B------:R-:W-:Y:S04]  /*149c0*/  STL [R1+0x70], R86 ;  /* 0x0000705601007387 */ /* 0x000fe80000100800 */
[----:B------:R-:W-:Y:S04]  /*149d0*/  STL [R1+0x6c], R84 ;  /* 0x00006c5401007387 */ /* 0x000fe80000100800 */
[----:B------:R1:W-:Y:S04]  /*149e0*/  STL [R1+0x68], R82 ;  /* 0x0000685201007387 */ /* 0x0003e80000100800 */
[----:B------:R2:W-:Y:S04]  /*149f0*/  STL [R1+0x64], R80 ;  /* 0x0000645001007387 */ /* 0x0005e80000100800 */
[----:B------:R3:W-:Y:S01]  /*14a00*/  STL [R1+0x60], R78 ;  /* 0x0000604e01007387 */ /* 0x0007e20000100800 */
[----:B-1----:R-:W-:Y:S01]  /*14a10*/  IMAD.SHL.U32 R82, R54, 0x4, RZ ;  /* 0x0000000436527824 */ /* 0x002fe200078e00ff */
[----:B--2---:R-:W-:-:S04]  /*14a20*/  SHF.L.U64.HI R80, R52, 0x2, R53 ;  /* 0x0000000234507819 */ /* 0x004fc80000010235 */
[----:B------:R1:W-:Y:S01]  /*14a30*/  STL [R1+0x5c], R82 ;  /* 0x00005c5201007387 */ /* 0x0003e20000100800 */
[----:B---3--:R-:W-:-:S03]  /*14a40*/  IMAD.SHL.U32 R78, R52, 0x4, RZ ;  /* 0x00000004344e7824 */ /* 0x008fc600078e00ff */
[----:B------:R2:W-:Y:S04]  /*14a50*/  STL [R1+0x58], R80 ;  /* 0x0000585001007387 */ /* 0x0005e80000100800 */
[----:B------:R3:W-:Y:S01]  /*14a60*/  STL [R1+0x54], R78 ;  /* 0x0000544e01007387 */ /* 0x0007e20000100800 */
[C---:B-1----:R-:W-:Y:S01]  /*14a70*/  SHF.L.U64.HI R82, R50.reuse, 0x2, R51 ;  /* 0x0000000232527819 */ /* 0x042fe20000010233 */
[----:B--2---:R-:W-:-:S04]  /*14a80*/  IMAD.SHL.U32 R80, R50, 0x4, RZ ;  /* 0x0000000432507824 */ /* 0x004fc800078e00ff */
[----:B------:R1:W-:Y:S01]  /*14a90*/  STL [R1+0x50], R82 ;  /* 0x0000505201007387 */ /* 0x0003e20000100800 */
[----:B---3--:R-:W-:-:S03]  /*14aa0*/  SHF.L.U64.HI R78, R48, 0x2, R49 ;  /* 0x00000002304e7819 */ /* 0x008fc60000010231 */
        /* <DEDUP_REMOVED lines=30> */
[----:B------:R2:W-:Y:S01]  /*14c90*/  STL [R1+0x10], R80 ;  /* 0x0000105001007387 */ /* 0x0005e20000100800 */
[----:B------:R-:W-:-:S03]  /*14ca0*/  SHF.R.S32.HI R128, RZ, 0x1f, R6 ;  /* 0x0000001fff807819 */ /* 0x000fc60000011406 */
[----:B------:R3:W-:Y:S01]  /*14cb0*/  STL [R1+0xc], R78 ;  /* 0x00000c4e01007387 */ /* 0x0007e20000100800 */
[C---:B-1----:R-:W-:Y:S01]  /*14cc0*/  SHF.L.U64.HI R82, R32.reuse, 0x2, R33 ;  /* 0x0000000220527819 */ /* 0x042fe20000010221 */
[----:B--2---:R-:W-:-:S04]  /*14cd0*/  IMAD.SHL.U32 R80, R32, 0x4, RZ ;  /* 0x0000000420507824 */ /* 0x004fc800078e00ff */
[----:B------:R-:W-:Y:S01]  /*14ce0*/  STL [R1+0x8], R82 ;  /* 0x0000085201007387 */ /* 0x000fe20000100800 */
[----:B---3--:R-:W-:-:S03]  /*14cf0*/  SHF.L.U64.HI R78, R252, 0x2, R31 ;  /* 0x00000002fc4e7819 */ /* 0x008fc6000001021f */
[----:B------:R1:W-:Y:S04]  /*14d00*/  STL [R1+0x4], R80 ;  /* 0x0000045001007387 */ /* 0x0003e80000100800 */
[----:B------:R2:W-:Y:S01]  /*14d10*/  STL [R1], R78 ;  /* 0x0000004e01007387 */ /* 0x0005e20000100800 */
[----:B-1----:R-:W-:-:S03]  /*14d20*/  SHF.L.U64.HI R80, R6, 0x2, R128 ;  /* 0x0000000206507819 */ /* 0x002fc60000010280 */
[----:B------:R-:W3:Y:S01]  /*14d30*/  LDL R128, [R1+0xd4] ;  /* 0x0000d40001807983 */ /* 0x000ee20000100800 */
[----:B------:R-:W-:-:S04]  /*14d40*/  SHF.R.S32.HI R238, RZ, 0x1f, R5 ;  /* 0x0000001fffee7819 */ /* 0x000fc80000011405 */
[----:B--2---:R-:W-:Y:S02]  /*14d50*/  SHF.L.U64.HI R78, R5, 0x2, R238 ;  /* 0x00000002054e7819 */ /* 0x004fe400000102ee */
[----:B------:R-:W2:Y:S04]  /*14d60*/  LDL.LU R238, [R1+0xd8] ;  /* 0x0000d80001ee7983 */ /* 0x000ea80000300800 */
        /* <DEDUP_REMOVED lines=14> */
[----:B---3--:R-:W-:-:S03]  /*14e50*/  SHF.L.U64.HI R90, R91, 0x2, R128 ;  /* 0x000000025b5a7819 */ /* 0x008fc60000010280 */
[----:B------:R-:W3:Y:S01]  /*14e60*/  LDL.LU R128, [R1+0x114] ;  /* 0x0001140001807983 */ /* 0x000ee20000300800 */
[C---:B------:R-:W-:Y:S02]  /*14e70*/  IADD3 R129, P5, R7.reuse, R29, RZ ;  /* 0x0000001d07817210 */ /* 0x040fe40007fbe0ff */
[----:B------:R-:W-:Y:S02]  /*14e80*/  SHF.R.S32.HI R0, RZ, 0x1f, R5 ;  /* 0x0000001fff007819 */ /* 0x000fe40000011405 */
[C---:B------:R-:W-:Y:S02]  /*14e90*/  IADD3 R131, P2, R7.reuse, R26, RZ ;  /* 0x0000001a07837210 */ /* 0x040fe40007f5e0ff */
[----:B------:R-:W-:Y:S02]  /*14ea0*/  IADD3 R133, P3, R7, R27, RZ ;  /* 0x0000001b07857210 */ /* 0x000fe40007f7e0ff */
[----:B--2---:R-:W-:Y:S01]  /*14eb0*/  SHF.L.U64.HI R92, R93, 0x2, R238 ;  /* 0x000000025d5c7819 */ /* 0x004fe200000102ee */
[----:B------:R-:W-:Y:S01]  /*14ec0*/  IMAD.WIDE.U32 R24, R5, 0x14, R2 ;  /* 0x0000001405187825 */ /* 0x000fe200078e0002 */
[----:B------:R-:W-:Y:S01]  /*14ed0*/  IADD3 R135, P6, R7, R28, RZ ;  /* 0x0000001c07877210 */ /* 0x000fe20007fde0ff */
[----:B------:R-:W2:Y:S01]  /*14ee0*/  LDL.LU R238, [R1+0x118] ;  /* 0x0001180001ee7983 */ /* 0x000ea20000300800 */
[----:B----4-:R-:W-:-:S02]  /*14ef0*/  SHF.L.U64.HI R96, R97, 0x2, R102 ;  /* 0x0000000261607819 */ /* 0x010fc40000010266 */
[-C--:B------:R-:W-:Y:S02]  /*14f00*/  LEA.HI.X.SX32 R141, R29, R139.reuse, 0x1, P5 ;  /* 0x0000008b1d8d7211 */ /* 0x080fe400028f0eff */
[----:B------:R-:W-:Y:S02]  /*14f10*/  SHF.L.U64.HI R98, R99, 0x2, R104 ;  /* 0x0000000263627819 */ /* 0x000fe40000010268 */
[----:B------:R-:W-:Y:S02]  /*14f20*/  IADD3 R137, P4, R7, R30, RZ ;  /* 0x0000001e07897210 */ /* 0x000fe40007f9e0ff */
[----:B------:R-:W-:Y:S01]  /*14f30*/  SHF.L.U64.HI R102, R103, 0x2, R108 ;  /* 0x0000000267667819 */ /* 0x000fe2000001026c */
[----:B------:R-:W-:Y:S01]  /*14f40*/  IMAD R7, R0, 0x14, RZ ;  /* 0x0000001400077824 */ /* 0x000fe200078e02ff */
[----:B------:R-:W-:Y:S02]  /*14f50*/  LEA.HI.X.SX32 R3, R26, R139, 0x1, P2 ;  /* 0x0000008b1a037211 */ /* 0x000fe400010f0eff */
[----:B------:R-:W-:-:S02]  /*14f60*/  SHF.L.U64.HI R104, R105, 0x2, R110 ;  /* 0x0000000269687819 */ /* 0x000fc4000001026e */
[-C--:B------:R-:W-:Y:S02]  /*14f70*/  LEA.HI.X.SX32 R2, R27, R139.reuse, 0x1, P3 ;  /* 0x0000008b1b027211 */ /* 0x080fe400018f0eff */
[----:B------:R-:W-:Y:S02]  /*14f80*/  SHF.L.U64.HI R108, R109, 0x2, R114 ;  /* 0x000000026d6c7819 */ /* 0x000fe40000010272 */
[----:B------:R-:W-:Y:S02]  /*14f90*/  LEA.HI.X.SX32 R0, R28, R139, 0x1, P6 ;  /* 0x0000008b1c007211 */ /* 0x000fe400030f0eff */
[----:B------:R-:W-:Y:S02]  /*14fa0*/  SHF.L.U64.HI R110, R111, 0x2, R116 ;  /* 0x000000026f6e7819 */ /* 0x000fe40000010274 */
[----:B------:R-:W-:Y:S02]  /*14fb0*/  SHF.L.U64.HI R114, R115, 0x2, R120 ;  /* 0x0000000273727819 */ /* 0x000fe40000010278 */
[----:B------:R-:W-:-:S02]  /*14fc0*/  SHF.L.U64.HI R78, R79, 0x2, R130 ;  /* 0x000000024f4e7819 */ /* 0x000fc40000010282 */
[----:B------:R-:W-:Y:S02]  /*14fd0*/  SHF.L.U64.HI R116, R117, 0x2, R122 ;  /* 0x0000000275747819 */ /* 0x000fe4000001027a */
[----:B------:R-:W-:Y:S02]  /*14fe0*/  SHF.L.U64.HI R120, R121, 0x2, R126 ;  /* 0x0000000279787819 */ /* 0x000fe4000001027e */
[----:B------:R-:W-:Y:S02]  /*14ff0*/  SHF.L.U64.HI R126, R127, 0x2, R142 ;  /* 0x000000027f7e7819 */ /* 0x000fe4000001028e */
[----:B------:R-:W4:Y:S01]  /*15000*/  LDL.LU R142, [R1+0x3e4] ;  /* 0x0003e400018e7983 */ /* 0x000f220000300800 */
[----:B------:R-:W-:Y:S02]  /*15010*/  SHF.L.U64.HI R80, R81, 0x2, R132 ;  /* 0x0000000251507819 */ /* 0x000fe40000010284 */
[----:B------:R-:W-:Y:S02]  /*15020*/  SHF.L.U64.HI R130, R131, 0x2, R3 ;  /* 0x0000000283827819 */ /* 0x000fe40000010203 */
[----:B------:R-:W-:-:S02]  /*15030*/  SHF.L.U64.HI R82, R83, 0x2, R134 ;  /* 0x0000000253527819 */ /* 0x000fc40000010286 */
[----:B------:R-:W-:Y:S02]  /*15040*/  SHF.L.U64.HI R132, R133, 0x2, R2 ;  /* 0x0000000285847819 */ /* 0x000fe40000010202 */
[----:B------:R-:W-:Y:S02]  /*15050*/  SHF.L.U64.HI R134, R135, 0x2, R0 ;  /* 0x0000000287867819 */ /* 0x000fe40000010200 */
[----:B---3--:R-:W-:Y:S02]  /*15060*/  SHF.L.U64.HI R122, R123, 0x2, R128 ;  /* 0x000000027b7a7819 */ /* 0x008fe40000010280 */
[----:B------:R-:W-:Y:S02]  /*15070*/  SHF.L.U64.HI R128, R129, 0x2, R141 ;  /* 0x0000000281807819 */ /* 0x000fe4000001028d */
[----:B------:R1:W5:Y:S04]  /*15080*/  LDL.LU R141, [R1+0x3e0] ;  /* 0x0003e000018d7983 */ /* 0x0003680000300800 */
[----:B------:R1:W5:Y:S04]  /*15090*/  LDL.LU R3, [R1+0x3dc] ;  /* 0x0003dc0001037983 */ /* 0x0003680000300800 */
[----:B------:R1:W5:Y:S04]  /*150a0*/  LDL.LU R2, [R1+0x3d8] ;  /* 0x0003d80001027983 */ /* 0x0003680000300800 */
[----:B------:R1:W5:Y:S01]  /*150b0*/  LDL.LU R0, [R1+0x3d4] ;  /* 0x0003d40001007983 */ /* 0x0003620000300800 */
[----:B------:R-:W-:-:S02]  /*150c0*/  LEA.HI.X.SX32 R4, R30, R139, 0x1, P4 ;  /* 0x0000008b1e047211 */ /* 0x000fc400020f0eff */
[----:B------:R-:W-:Y:S02]  /*150d0*/  SHF.L.U64.HI R84, R85, 0x2, R136 ;  /* 0x0000000255547819 */ /* 0x000fe40000010288 */
[----:B------:R-:W-:Y:S02]  /*150e0*/  SHF.L.U64.HI R136, R137, 0x2, R4 ;  /* 0x0000000289887819 */ /* 0x000fe40000010204 */
[----:B------:R-:W3:Y:S01]  /*150f0*/  S2R R4, SR_TID.X ;  /* 0x0000000000047919 */ /* 0x000ee20000002100 */
[----:B------:R-:W-:Y:S02]  /*15100*/  SHF.L.U64.HI R86, R87, 0x2, R138 ;  /* 0x0000000257567819 */ /* 0x000fe4000001028a */
[----:B------:R-:W-:Y:S02]  /*15110*/  SHF.L.U64.HI R94, R95, 0x2, R100 ;  /* 0x000000025f5e7819 */ /* 0x000fe40000010264 */
[----:B------:R-:W-:Y:S02]  /*15120*/  SHF.L.U64.HI R100, R101, 0x2, R106 ;  /* 0x0000000265647819 */ /* 0x000fe4000001026a */
[----:B------:R-:W-:Y:S01]  /*15130*/  SHF.L.U64.HI R106, R107, 0x2, R112 ;  /* 0x000000026b6a7819 */ /* 0x000fe20000010270 */
[----:B------:R-:W-:Y:S01]  /*15140*/  IMAD.MOV.U32 R139, RZ, RZ, R8 ;  /* 0x000000ffff8b7224 */ /* 0x000fe200078e0008 */
[----:B------:R-:W-:Y:S01]  /*15150*/  SHF.L.U64.HI R112, R113, 0x2, R118 ;  /* 0x0000000271707819 */ /* 0x000fe20000010276 */
[----:B------:R-:W-:Y:S01]  /*15160*/  IMAD.IADD R7, R25, 0x1, R7 ;  /* 0x0000000119077824 */ /* 0x000fe200078e0207 */
[----:B------:R-:W-:Y:S01]  /*15170*/  SHF.L.U64.HI R118, R119, 0x2, R124 ;  /* 0x0000000277767819 */ /* 0x000fe2000001027c */
[----:B------:R-:W-:Y:S01]  /*15180*/  IMAD.MOV.U32 R8, RZ, RZ, R24 ;  /* 0x000000ffff087224 */ /* 0x000fe200078e0018 */
[----:B------:R-:W-:-:S02]  /*15190*/  SHF.L.U64.HI R251, R250, 0x2, R251 ;  /* 0x00000002fafb7819 */ /* 0x000fc400000102fb */
[----:B------:R-:W-:Y:S02]  /*151a0*/  CS2R R24, SRZ ;  /* 0x0000000000187805 */ /* 0x000fe4000001ff00 */
[----:B------:R-:W-:Y:S02]  /*151b0*/  SHF.L.U64.HI R249, R248, 0x2, R249 ;  /* 0x00000002f8f97819 */ /* 0x000fe400000102f9 */
[----:B------:R-:W-:Y:S02]  /*151c0*/  CS2R R26, SRZ ;  /* 0x00000000001a7805 */ /* 0x000fe4000001ff00 */
[----:B------:R-:W-:Y:S02]  /*151d0*/  SHF.L.U64.HI R247, R246, 0x2, R247 ;  /* 0x00000002f6f77819 */ /* 0x000fe400000102f7 */
[----:B------:R-:W-:Y:S02]  /*151e0*/  CS2R R28, SRZ ;  /* 0x00000000001c7805 */ /* 0x000fe4000001ff00 */
[----:B------:R-:W-:Y:S01]  /*151f0*/  SHF.L.U64.HI R245, R244, 0x2, R245 ;  /* 0x00000002f4f57819 */ /* 0x000fe200000102f5 */
[----:B------:R-:W-:Y:S01]  /*15200*/  IMAD.SHL.U32 R252, R252, 0x4, RZ ;  /* 0x00000004fcfc7824 */ /* 0x000fe200078e00ff */
        /* <DEDUP_REMOVED lines=8> */
[----:B------:R-:W-:-:S02]  /*15290*/  SHF.L.U64.HI R234, R233, 0x2, R234 ;  /* 0x00000002e9ea7819 */ /* 0x000fc400000102ea */
[----:B---3--:R-:W-:Y:S01]  /*152a0*/  SHF.R.U32.HI R4, RZ, 0x6, R4 ;  /* 0x00000006ff047819 */ /* 0x008fe20000011604 */
[----:B------:R-:W-:Y:S01]  /*152b0*/  IMAD.SHL.U32 R242, R242, 0x4, RZ ;  /* 0x00000004f2f27824 */ /* 0x000fe200078e00ff */
[----:B------:R-:W-:Y:S01]  /*152c0*/  SHF.L.U64.HI R232, R231, 0x2, R232 ;  /* 0x00000002e7e87819 */ /* 0x000fe200000102e8 */
[----:B------:R-:W-:Y:S01]  /*152d0*/  IMAD.SHL.U32 R240, R240, 0x4, RZ ;  /* 0x00000004f0f07824 */ /* 0x000fe200078e00ff */
[----:B------:R-:W-:Y:S01]  /*152e0*/  SHF.L.U64.HI R230, R229, 0x2, R230 ;  /* 0x00000002e5e67819 */ /* 0x000fe200000102e6 */
[----:B------:R-:W-:Y:S01]  /*152f0*/  IMAD.SHL.U32 R237, R237, 0x4, RZ ;  /* 0x00000004eded7824 */ /* 0x000fe200078e00ff */
[----:B------:R-:W-:Y:S02]  /*15300*/  SHF.L.U64.HI R228, R227, 0x2, R228 ;  /* 0x00000002e3e47819 */ /* 0x000fe400000102e4 */
[----:B----4-:R-:W-:Y:S01]  /*15310*/  SHF.R.S32.HI R138, RZ, 0x7, R142 ;  /* 0x00000007ff8a7819 */ /* 0x010fe2000001148e */
        /* <DEDUP_REMOVED lines=107> */
[C---:B------:R-:W-:Y:S01]  /*159d0*/  SHF.L.U64.HI R144, R140.reuse, 0x2, R144 ;  /* 0x000000028c907819 */ /* 0x040fe20000010290 */
        /* <DEDUP_REMOVED lines=15> */
[----:B--2---:R-:W-:Y:S01]  /*15ad0*/  SHF.L.U64.HI R124, R125, 0x2, R238 ;  /* 0x000000027d7c7819 */ /* 0x004fe200000102ee */
[----:B------:R-:W-:Y:S01]  /*15ae0*/  IMAD.SHL.U32 R73, R73, 0x4, RZ ;  /* 0x0000000449497824 */ /* 0x000fe200078e00ff */
[----:B------:R-:W-:Y:S01]  /*15af0*/  SGXT.U32 R4, R4, 0x1 ;  /* 0x000000010404781a */ /* 0x000fe20000000000 */
[----:B------:R-:W-:Y:S01]  /*15b00*/  IMAD.SHL.U32 R75, R75, 0x4, RZ ;  /* 0x000000044b4b7824 */ /* 0x000fe200078e00ff */
[----:B------:R-:W-:Y:S01]  /*15b10*/  CS2R R30, SRZ ;  /* 0x00000000001e7805 */ /* 0x000fe2000001ff00 */
        /* <DEDUP_REMOVED lines=24> */
[----:B------:R-:W-:-:S02]  /*15ca0*/  IMAD.SHL.U32 R101, R101, 0x4, RZ ;  /* 0x0000000465657824 */ /* 0x000fc400078e00ff */
[----:B------:R-:W-:Y:S02]  /*15cb0*/  IMAD.SHL.U32 R103, R103, 0x4, RZ ;  /* 0x0000000467677824 */ /* 0x000fe400078e00ff */
[----:B------:R-:W-:Y:S02]  /*15cc0*/  IMAD.SHL.U32 R105, R105, 0x4, RZ ;  /* 0x0000000469697824 */ /* 0x000fe400078e00ff */
[----:B------:R-:W-:Y:S02]  /*15cd0*/  IMAD.SHL.U32 R107, R107, 0x4, RZ ;  /* 0x000000046b6b7824 */ /* 0x000fe400078e00ff */
[----:B------:R-:W-:Y:S02]  /*15ce0*/  IMAD.SHL.U32 R109, R109, 0x4, RZ ;  /* 0x000000046d6d7824 */ /* 0x000fe400078e00ff */
[----:B------:R-:W-:Y:S02]  /*15cf0*/  IMAD.SHL.U32 R111, R111, 0x4, RZ ;  /* 0x000000046f6f7824 */ /* 0x000fe400078e00ff */
        /* <DEDUP_REMOVED lines=13> */
[----:B------:R-:W-:Y:S01]  /*15dd0*/  VIADD R142, R138, 0xfffffffb ;  /* 0xfffffffb8a8e7836 */ /* 0x000fe20000000000 */
[----:B------:R-:W-:Y:S01]  /*15de0*/  UIADD3 UR12, UR12, -0x280, URZ ;  /* 0xfffffd800c0c7890 */ /* 0x000fe2000fffe03f */
[----:B------:R-:W-:Y:S01]  /*15df0*/  UMOV UR14, 0x4 ;  /* 0x00000004000e7882 */ /* 0x000fe20000000000 */
[----:B------:R-:W-:Y:S01]  /*15e00*/  UMOV UR13, 0xffffffff ;  /* 0xffffffff000d7882 */ /* 0x000fe20000000000 */
[----:B-1----:R-:W-:-:S09]  /*15e10*/  UMOV UR4, URZ ;  /* 0x0000003f00047c82 */ /* 0x002fd20008000000 */
.L_x_1:
[----:B------:R-:W-:Y:S01]  /*15e20*/  UIADD3 UR13, UR13, 0x1, URZ ;  /* 0x000000010d0d7890 */ /* 0x000fe2000fffe03f */
[----:B------:R-:W-:-:S04]  /*15e30*/  DEPBAR.LE SB0, 0x8 ;  /* 0x000082000000791a */ /* 0x000fc80000000000 */
[----:B------:R-:W-:Y:S01]  /*15e40*/  BAR.SYNC.DEFER_BLOCKING 0x0 ;  /* 0x0000000000007b1d */ /* 0x000fe20000010000 */
[----:B------:R-:W-:Y:S01]  /*15e50*/  UISETP.GT.AND UP0, UPT, UR13, 0x5, UPT ;  /* 0x000000050d00788c */ /* 0x000fe2000bf04270 */
[----:B------:R-:W-:Y:S01]  /*15e60*/  VIADD R142, R138, 0xfffffffb ;  /* 0xfffffffb8a8e7836 */ /* 0x000fe20000000000 */
[----:B------:R-:W-:Y:S01]  /*15e70*/  ISETP.GE.AND P2, PT, R4, UR12, PT ;  /* 0x0000000c04007c0c */ /* 0x000fe2000bf46270 */
[----:B------:R-:W-:Y:S02]  /*15e80*/  UIADD3 UR14, UR14, 0x1, URZ ;  /* 0x000000010e0e7890 */ /* 0x000fe4000fffe03f */
[----:B------:R-:W-:Y:S01]  /*15e90*/  USEL UR13, UR13, URZ, !UP0 ;  /* 0x0000003f0d0d7287 */ /* 0x000fe2000c000000 */
[----:B------:R-:W-:Y:S01]  /*15ea0*/  ISETP.LE.AND P1, PT, R142, UR4, PT ;  /* 0x000000048e007c0c */ /* 0x000fe2000bf23270 */
[----:B------:R-:W-:Y:S01]  /*15eb0*/  UMOV UR9, 0x40000040 ;  /* 0x4000004000097882 */ /* 0x000fe20000000000 */
[----:B------:R-:W-:Y:S01]  /*15ec0*/  UMOV UR11, 0x40000040 ;  /* 0x40000040000b7882 */ /* 0x000fe20000000000 */
[----:B------:R-:W-:Y:S01]  /*15ed0*/  ULEA UR5, UR13, UR7, 0xf ;  /* 0x000000070d057291 */ /* 0x000fe2000f8e783f */
[----:B------:R-:W-:-:S03]  /*15ee0*/  SEL R142, RZ, 0x4, P2 ;  /* 0x00000004ff8e7807 */ /* 0x000fc60001000000 */
[----:B------:R-:W-:Y:S01]  /*15ef0*/  UIADD3 UR6, UR5, 0x30000, URZ ;  /* 0x0003000005067890 */ /* 0x000fe2000fffe03f */
[----:B------:R-:W-:Y:S01]  /*15f00*/  SEL R142, R142, RZ, !P1 ;  /* 0x000000ff8e8e7207 */ /* 0x000fe20004800000 */
[----:B------:R-:W-:Y:S02]  /*15f10*/  USHF.R.U32.HI UR8, URZ, 0x4, UR5 ;  /* 0x000000043f087899 */ /* 0x000fe40008011605 */
[----:B------:R-:W-:Y:S01]  /*15f20*/  USHF.R.U32.HI UR6, URZ, 0x4, UR6 ;  /* 0x000000043f067899 */ /* 0x000fe20008011606 */
[----:B------:R-:W-:Y:S01]  /*15f30*/  ISETP.NE.U32.AND P2, PT, R142, RZ, PT ;  /* 0x000000ff8e00720c */ /* 0x000fe20003f45070 */
[----:B------:R-:W-:Y:S01]  /*15f40*/  USGXT.U32 UR8, UR8, 0xe ;  /* 0x0000000e0808789a */ /* 0x000fe20008000000 */
[----:B------:R-:W-:Y:S01]  /*15f50*/  IADD3 R142, P3, R8, R65, RZ ;  /* 0x00000041088e7210 */ /* 0x000fe20007f7e0ff */
[----:B------:R-:W-:Y:S01]  /*15f60*/  USGXT.U32 UR10, UR6, 0xe ;  /* 0x0000000e060a789a */ /* 0x000fe20008000000 */
[----:B------:R-:W-:Y:S01]  /*15f70*/  WARPGROUP.ARRIVE ;  /* 0x00000000000079c5 */ /* 0x000fe20000000000 */
[----:B------:R-:W-:Y:S01]  /*15f80*/  UMOV UR5, URZ ;  /* 0x0000003f00057c82 */ /* 0x000fe20008000000 */
[----:B------:R-:W-:Y:S01]  /*15f90*/  UMOV UR6, URZ ;  /* 0x0000003f00067c82 */ /* 0x000fe20008000000 */
[----:B------:R-:W-:-:S05]  /*15fa0*/  IMAD.X R143, R7, 0x1, R64, P3 ;  /* 0x00000001078f7824 */ /* 0x000fca00018e0640 */
[----:B------:R-:W-:Y:S01]  /*15fb0*/  HGMMA.64x64x8.F32.TF32 R24, gdesc[UR8], R24 ;  /* 0x04e00000081879f0 */ /* 0x000fe20008702818 */
[----:B------:R-:W-:Y:S02]  /*15fc0*/  UIADD3 UR8, UP0, UR8, 0x2, URZ ;  /* 0x0000000208087890 */ /* 0x000fe4000ff1e03f */
[----:B------:R-:W-:Y:S02]  /*15fd0*/  UIADD3 UR10, UP1, UR10, 0x2, URZ ;  /* 0x000000020a0a7890 */ /* 0x000fe4000ff3e03f */
[----:B------:R-:W-:Y:S02]  /*15fe0*/  UIADD3.X UR9, UR5, 0x40000040, URZ, UP0, !UPT ;  /* 0x4000004005097890 */ /* 0x000fe400087fe43f */
[----:B------:R-:W-:Y:S02]  /*15ff0*/  UIADD3.X UR11, UR6, 0x40000040, URZ, UP1, !UPT ;  /* 0x40000040060b7890 */ /* 0x000fe40008ffe43f */
[----:B------:R-:W-:Y:S02]  /*16000*/  UIADD3.64 UR20, UR8, 0x2, URZ ;  /* 0x0000000208147897 */ /* 0x000fe4000fffe03f */
[----:B------:R-:W-:-:S02]  /*16010*/  UIADD3.64 UR22, UR10, 0x2, URZ ;  /* 0x000000020a167897 */ /* 0x000fc4000fffe03f */
[----:B------:R-:W-:-:S04]  /*16020*/  UISETP.GT.AND UP0, UPT, UR14, 0x5, UPT ;  /* 0x000000050e00788c */ /* 0x000fc8000bf04270 */
[----:B------:R-:W-:-:S04]  /*16030*/  USEL UR14, UR14, URZ, !UP0 ;  /* 0x0000003f0e0e7287 */ /* 0x000fc8000c000000 */
[----:B------:R-:W-:-:S06]  /*16040*/  ULEA UR5, UR14, UR7, 0xf ;  /* 0x000000070e057291 */ /* 0x000fcc000f8e783f */
[----:B-----5:R-:W-:Y:S01]  /*16050*/  VIADD R238, R3, UR5 ;  /* 0x0000000503ee7c36 */ /* 0x020fe20008000000 */
[----:B------:R-:W-:Y:S04]  /*16060*/  HGMMA.64x64x8.F32.TF32 R24, gdesc[UR8], R24 ;  /* 0x04e00000081879f0 */ /* 0x000fe80008702818 */
[----:B------:R-:W-:Y:S01]  /*16070*/  HGMMA.64x64x8.F32.TF32 R24, gdesc[UR20], R24 ;  /* 0x04e00000141879f0 */ /* 0x000fe20008702818 */
[----:B------:R-:W-:Y:S02]  /*16080*/  UIADD3.64 UR20, UR8, 0x4, URZ ;  /* 0x0000000408147897 */ /* 0x000fe4000fffe03f */
[----:B------:R-:W-:-:S09]  /*16090*/  UIADD3.64 UR22, UR10, 0x4, URZ ;  /* 0x000000040a167897 */ /* 0x000fd2000fffe03f */
        /* <DEDUP_REMOVED lines=32> */
[----:B------:R-:W-:Y:S02]  /*162a0*/  UIADD3.64 UR22, UR10, 0x602, URZ ;  /* 0x000006020a167897 */ /* 0x000fe4000fffe03f */
[----:B------:R-:W-:Y:S02]  /*162b0*/  UIADD3.64 UR8, UR8, 0x604, URZ ;  /* 0x0000060408087897 */ /* 0x000fe4000fffe03f */
[----:B------:R-:W-:-:S05]  /*162c0*/  UIADD3.64 UR10, UR10, 0x604, URZ ;  /* 0x000006040a0a7897 */ /* 0x000fca000fffe03f */
[----:B------:R-:W-:Y:S04]  /*162d0*/  HGMMA.64x64x8.F32.TF32 R24, gdesc[UR20], R24 ;  /* 0x04e00000141879f0 */ /* 0x000fe80008702818 */
[----:B------:R-:W-:Y:S03]  /*162e0*/  HGMMA.64x64x8.F32.TF32 R24, gdesc[UR8], R24, gsb0 ;  /* 0x04e00000081879f0 */ /* 0x000fe60008002818 */
[----:B------:R-:W-:Y:S02]  /*162f0*/  WARPGROUP.DEPBAR.LE gsb0, 0x1 ;  /* 0x00008000000079c5 */ /* 0x000fe40000010100 */
[----:B------:R-:W-:Y:S06]  /*16300*/  BAR.SYNC.DEFER_BLOCKING 0x0 ;  /* 0x0000000000007b1d */ /* 0x000fec0000010000 */
[----:B------:R-:W-:Y:S01]  /*16310*/  @!PT LDS RZ, [RZ] ;  /* 0x00000000fffff984 */ /* 0x000fe20000000800 */
[----:B------:R-:W-:Y:S01]  /*16320*/  @!PT LDS RZ, [RZ] ;  /* 0x00000000fffff984 */ /* 0x000fe20000000800 */
[----:B------:R-:W-:Y:S01]  /*16330*/  @!PT LDS RZ, [RZ] ;  /* 0x00000000fffff984 */ /* 0x000fe20000000800 */
[----:B------:R1:W-:Y:S02]  /*16340*/  LDGSTS.E [R238], desc[UR16][R142.64], P2 ;  /* 0x000000008eee7fae */ /* 0x0003e40009121850 */
[----:B-1----:R-:W-:-:S04]  /*16350*/  LOP3.LUT R143, R4, 0x2, RZ, 0xfc, !PT ;  /* 0x00000002048f7812 */ /* 0x002fc800078efcff */
[----:B------:R-:W-:-:S04]  /*16360*/  ISETP.GE.AND P2, PT, R143, UR12, PT ;  /* 0x0000000c8f007c0c */ /* 0x000fc8000bf46270 */
[----:B------:R-:W-:-:S04]  /*16370*/  SEL R142, RZ, 0x4, P2 ;  /* 0x00000004ff8e7807 */ /* 0x000fc80001000000 */
[----:B------:R-:W-:-:S04]  /*16380*/  SEL R142, R142, RZ, !P1 ;  /* 0x000000ff8e8e7207 */ /* 0x000fc80004800000 */
[----:B------:R-:W-:Y:S02]  /*16390*/  ISETP.NE.U32.AND P2, PT, R142, RZ, PT ;  /* 0x000000ff8e00720c */ /* 0x000fe40003f45070 */
[----:B------:R-:W-:-:S05]  /*163a0*/  IADD3 R142, P3, R8, R63, RZ ;  /* 0x0000003f088e7210 */ /* 0x000fca0007f7e0ff */
[----:B------:R-:W-:-:S06]  /*163b0*/  IMAD.X R143, R7, 0x1, R62, P3 ;  /* 0x00000001078f7824 */ /* 0x000fcc00018e063e */
[----:B------:R1:W-:Y:S02]  /*163c0*/  LDGSTS.E [R238+0x8], desc[UR16][R142.64], P2 ;  /* 0x000080008eee7fae */ /* 0x0003e40009121850 */
        /* <DEDUP_REMOVED lines=48> */
[----:B-1----:R-:W-:Y:S02]  /*166d0*/  LOP3.LUT R143, R4, 0x4, RZ, 0xfc, !PT ;  /* 0x00000004048f7812 */ /* 0x002fe400078efcff */
[----:B------:R-:W-:Y:S02]  /*166e0*/  LOP3.LUT R238, R3, 0x10, RZ, 0x3c, !PT ;  /* 0x0000001003ee7812 */ /* 0x000fe400078e3cff */
[----:B------:R-:W-:-:S03]  /*166f0*/  ISETP.GE.AND P2, PT, R143, UR12, PT ;  /* 0x0000000c8f007c0c */ /* 0x000fc6000bf46270 */
[----:B------:R-:W-:Y:S01]  /*16700*/  VIADD R238, R238, UR5 ;  /* 0x00000005eeee7c36 */ /* 0x000fe20008000000 */
[----:B------:R-:W-:-:S04]  /*16710*/  SEL R142, RZ, 0x4, P2 ;  /* 0x00000004ff8e7807 */ /* 0x000fc80001000000 */
[----:B------:R-:W-:-:S04]  /*16720*/  SEL R142, R142, RZ, !P1 ;  /* 0x000000ff8e8e7207 */ /* 0x000fc80004800000 */
[----:B------:R-:W-:Y:S02]  /*16730*/  ISETP.NE.U32.AND P2, PT, R142, RZ, PT ;  /* 0x000000ff8e00720c */ /* 0x000fe40003f45070 */
[----:B------:R-:W-:-:S05]  /*16740*/  IADD3 R142, P3, R8, R61, RZ ;  /* 0x0000003d088e7210 */ /* 0x000fca0007f7e0ff */
[----:B------:R-:W-:-:S06]  /*16750*/  IMAD.X R143, R7, 0x1, R60, P3 ;  /* 0x00000001078f7824 */ /* 0x000fcc00018e063c */
        /* <DEDUP_REMOVED lines=452> */
[----:B------:R1:W-:Y:S04]  /*183a0*/  LDGSTS.E [R238+0x6008], desc[UR16][R142.64], P2 ;  /* 0x060080008eee7fae */ /* 0x0003e80009121850 */
[----:B------:R-:W0:Y:S01]  /*183b0*/  LDGDEPBAR ;  /* 0x00000000000079af */ /* 0x000e220000000000 */
[----:B-1----:R-:W1:Y:S01]  /*183c0*/  S2R R143, SR_TID.X ;  /* 0x00000000008f7919 */ /* 0x002e620000002100 */
[----:B------:R-:W-:Y:S01]  /*183d0*/  VIADD R238, R2, UR5 ;  /* 0x0000000502ee7c36 */ /* 0x000fe20008000000 */
        /* <DEDUP_REMOVED lines=8> */
[----:B-1----:R-:W-:-:S05]  /*18460*/  IADD3 R142, P2, R139, R191, RZ ;  /* 0x000000bf8b8e7210 */ /* 0x002fca0007f5e0ff */
[----:B------:R-:W-:-:S05]  /*18470*/  IMAD.X R143, R9, 0x1, R192, P2 ;  /* 0x00000001098f7824 */ /* 0x000fca00010e06c0 */
        /* <DEDUP_REMOVED lines=9> */
[----:B------:R1:W-:Y:S04]  /*18510*/  LDGSTS.E [R238+0x31000], desc[UR16][R142.64], P1 ;  /* 0x310000008eee7fae */ /* 0x0003e80008921850 */
[----:B------:R-:W1:Y:S02]  /*18520*/  LDL R143, [R1+0xc] ;  /* 0x00000c00018f7983 */ /* 0x000e640000100800 */
[----:B-1----:R-:W-:Y:S02]  /*18530*/  IADD3 R142, P2, R139, R143, RZ ;  /* 0x0000008f8b8e7210 */ /* 0x002fe40007f5e0ff */
[----:B------:R-:W2:Y:S03]  /*18540*/  LDL R143, [R1+0x10] ;  /* 0x00001000018f7983 */ /* 0x000ea60000100800 */
[----:B--2---:R-:W-:-:S05]  /*18550*/  IMAD.X R143, R9, 0x1, R143, P2 ;  /* 0x00000001098f7824 */ /* 0x004fca00010e068f */
        /* <DEDUP_REMOVED lines=10> */
[----:B------:R1:W-:Y:S02]  /*18600*/  LDGSTS.E [R238+0x31c00], desc[UR16][R142.64], P1 ;  /* 0x31c000008eee7fae */ /* 0x0003e40008921850 */
[----:B-1----:R-:W-:Y:S02]  /*18610*/  LOP3.LUT R238, R2, 0x10, RZ, 0x3c, !PT ;  /* 0x0000001002ee7812 */ /* 0x002fe400078e3cff */
[----:B------:R-:W-:-:S03]  /*18620*/  IADD3 R142, P2, R139, R177, RZ ;  /* 0x000000b18b8e7210 */ /* 0x000fc60007f5e0ff */
[----:B------:R-:W-:Y:S02]  /*18630*/  VIADD R238, R238, UR5 ;  /* 0x00000005eeee7c36 */ /* 0x000fe40008000000 */
        /* <DEDUP_REMOVED lines=171> */
[----:B------:R-:W2:Y:S01]  /*190f0*/  LDL R143, [R1] ;  /* 0x00000000018f7983 */ /* 0x000ea20000100800 */
[----:B-1----:R-:W-:-:S05]  /*19100*/  IADD3 R142, P2, R139, R252, RZ ;  /* 0x000000fc8b8e7210 */ /* 0x002fca0007f5e0ff */
        /* <DEDUP_REMOVED lines=48> */
[----:B------:R-:W2:Y:S01]  /*19410*/  LDL R143, [R1+0xc8] ;  /* 0x0000c800018f7983 */ /* 0x000ea20000100800 */
[----:B------:R-:W-:Y:S01]  /*19420*/  UIADD3 UR4, UR4, 0x1, URZ ;  /* 0x0000000104047890 */ /* 0x000fe2000fffe03f */
[----:B------:R-:W-:Y:S01]  /*19430*/  LEA R8, P3, R5, R8, 0x2 ;  /* 0x0000000805087211 */ /* 0x000fe200078610ff */
[----:B------:R-:W-:Y:S01]  /*19440*/  UIADD3 UR12, UR12, -0x80, URZ ;  /* 0xffffff800c0c7890 */ /* 0x000fe2000fffe03f */
[----:B--2---:R-:W-:-:S05]  /*19450*/  IMAD.X R143, R9, 0x1, R143, P2 ;  /* 0x00000001098f7824 */ /* 0x004fca00010e068f */
[----:B------:R1:W-:Y:S01]  /*19460*/  LDGSTS.E [R238+0x31f80], desc[UR16][R142.64], P1 ;  /* 0x31f800008eee7fae */ /* 0x0003e20008921850 */
[----:B------:R-:W-:Y:S02]  /*19470*/  ISETP.NE.U32.AND P1, PT, R138, UR4, PT ;  /* 0x000000048a007c0c */ /* 0x000fe4000bf25070 */
[C---:B------:R-:W-:Y:S01]  /*19480*/  LEA R139, P2, R6.reuse, R139, 0x2 ;  /* 0x0000008b068b7211 */ /* 0x040fe200078410ff */
[----:B------:R-:W0:Y:S01]  /*19490*/  LDGDEPBAR ;  /* 0x00000000000079af */ /* 0x000e220000000000 */
[----:B-1----:R-:W-:Y:S02]  /*194a0*/  SHF.R.S32.HI R143, RZ, 0x1f, R5 ;  /* 0x0000001fff8f7819 */ /* 0x002fe40000011405 */
[----:B------:R-:W-:Y:S02]  /*194b0*/  SHF.R.S32.HI R142, RZ, 0x1f, R6 ;  /* 0x0000001fff8e7819 */ /* 0x000fe40000011406 */
[----:B------:R-:W-:Y:S02]  /*194c0*/  SHF.L.U64.HI R143, R5, 0x2, R143 ;  /* 0x00000002058f7819 */ /* 0x000fe4000001028f */
[----:B------:R-:W-:-:S03]  /*194d0*/  SHF.L.U64.HI R142, R6, 0x2, R142 ;  /* 0x00000002068e7819 */ /* 0x000fc6000001028e */
[----:B------:R-:W-:Y:S02]  /*194e0*/  IMAD.X R7, R7, 0x1, R143, P3 ;  /* 0x0000000107077824 */ /* 0x000fe400018e068f */
[----:B------:R-:W-:Y:S01]  /*194f0*/  IMAD.X R9, R9, 0x1, R142, P2 ;  /* 0x0000000109097824 */ /* 0x000fe200010e068e */
[----:B------:R-:W-:Y:S06]  /*19500*/  @P1 BRA `(.L_x_1) ;  /* 0xffffffc800441947 */ /* 0x000fec000383ffff */
.L_x_0:
[----:B------:R-:W1:Y:S01]  /*19510*/  S2R R138, SR_TID.X ;  /* 0x00000000008a7919 */ /* 0x000e620000002100 */
[----:B------:R-:W2:Y:S01]  /*19520*/  S2R R137, SR_TID.X ;  /* 0x0000000000897919 */ /* 0x000ea20000002100 */
[----:B------:R-:W3:Y:S01]  /*19530*/  S2R R238, SR_TID.X ;  /* 0x0000000000ee7919 */ /* 0x000ee20000002100 */
[----:B------:R-:W-:Y:S02]  /*19540*/  WARPGROUP.DEPBAR.LE gsb0, 0x0 ;  /* 0x00008000000079c5 */ /* 0x000fe40000010000 */
[----:B------:R-:W-:-:S04]  /*19550*/  DEPBAR.LE SB0, 0x0 ;  /* 0x000080000000791a */ /* 0x000fc80000000000 */
[----:B------:R-:W4:Y:S01]  /*19560*/  S2R R143, SR_TID.X ;  /* 0x00000000008f7919 */ /* 0x000f220000002100 */
[----:B------:R-:W-:Y:S01]  /*19570*/  ULDC UR4, c[0x0][0x244] ;  /* 0x0000910000047ab9 */ /* 0x000fe20000000800 */
[----:B------:R-:W4:Y:S01]  /*19580*/  LDL.LU R142, [R1+0x240] ;  /* 0x00024000018e7983 */ /* 0x000f220000300800 */
[C---:B-----5:R-:W-:Y:S01]  /*19590*/  LOP3.LUT R2, R0.reuse, R4, RZ, 0xfc, !PT ;  /* 0x0000000400027212 */ /* 0x060fe200078efcff */
[----:B------:R-:W-:Y:S01]  /*195a0*/  ULDC UR6, c[0x0][0x248] ;  /* 0x0000920000067ab9 */ /* 0x000fe20000000800 */
[----:B------:R-:W-:Y:S01]  /*195b0*/  LOP3.LUT R6, R0, 0x4, R4, 0xfe, !PT ;  /* 0x0000000400067812 */ /* 0x000fe200078efe04 */
[----:B------:R-:W-:Y:S01]  /*195c0*/  BAR.SYNC.DEFER_BLOCKING 0x0 ;  /* 0x0000000000007b1d */ /* 0x000fe20000010000 */
[CC--:B------:R-:W-:Y:S01]  /*195d0*/  ISETP.LT.AND P1, PT, R2.reuse, R141.reuse, !P0 ;  /* 0x0000008d0200720c */ /* 0x0c0fe20004721270 */
[----:B------:R-:W-:Y:S01]  /*195e0*/  IMAD R5, R2, UR6, RZ ;  /* 0x0000000602057c24 */ /* 0x000fe2000f8e02ff */
[----:B------:R-:W-:Y:S01]  /*195f0*/  ISETP.LT.AND P3, PT, R6, R141, !P0 ;  /* 0x0000008d0600720c */ /* 0x000fe20004761270 */
[----:B-1----:R-:W-:-:S02]  /*19600*/  IMAD.SHL.U32 R138, R138, 0x8, RZ ;  /* 0x000000088a8a7824 */ /* 0x002fc400078e00ff */
[----:B--2---:R-:W-:-:S03]  /*19610*/  IMAD.SHL.U32 R137, R137, 0x80, RZ ;  /* 0x0000008089897824 */ /* 0x004fc600078e00ff */
[----:B------:R-:W-:Y:S01]  /*19620*/  LOP3.LUT R138, R138, 0x380, RZ, 0xc0, !PT ;  /* 0x000003808a8a7812 */ /* 0x000fe200078ec0ff */
[----:B---3--:R-:W-:Y:S01]  /*19630*/  IMAD.SHL.U32 R238, R238, 0x10, RZ ;  /* 0x00000010eeee7824 */ /* 0x008fe200078e00ff */
[----:B------:R-:W-:-:S04]  /*19640*/  LOP3.LUT R137, R137, 0x400, RZ, 0xc0, !PT ;  /* 0x0000040089897812 */ /* 0x000fc800078ec0ff */
[----:B------:R-:W-:Y:S02]  /*19650*/  IADD3 R3, R138, UR7, R137 ;  /* 0x000000078a037c10 */ /* 0x000fe4000fffe089 */
[----:B------:R-:W-:Y:S02]  /*19660*/  LOP3.LUT R56, R238, 0x70, RZ, 0xc0, !PT ;  /* 0x00000070ee387812 */ /* 0x000fe400078ec0ff */
[----:B----4-:R-:W-:-:S03]  /*19670*/  LOP3.LUT R143, R143, 0x7f, RZ, 0xc0, !PT ;  /* 0x0000007f8f8f7812 */ /* 0x010fc600078ec0ff */
[----:B------:R-:W-:Y:S01]  /*19680*/  IMAD.IADD R56, R56, 0x1, R3 ;  /* 0x0000000138387824 */ /* 0x000fe200078e0203 */
[----:B------:R-:W-:-:S04]  /*19690*/  LEA R57, R143, UR7, 0x4 ;  /* 0x000000078f397c11 */ /* 0x000fc8000f8e20ff */
[----:B------:R1:W-:Y:S01]  /*196a0*/  STSM.16.M88.4 [R56], R24 ;  /* 0x0000001838007844 */ /* 0x0003e20000000200 */
[----:B------:R-:W-:Y:S01]  /*196b0*/  BAR.SYNC.DEFER_BLOCKING 0x0 ;  /* 0x0000000000007b1d */ /* 0x000fe20000010000 */
[--C-:B-1----:R-:W-:Y:S01]  /*196c0*/  LOP3.LUT R24, R0, 0x2, R4.reuse, 0xfe, !PT ;  /* 0x0000000200187812 */ /* 0x102fe200078efe04 */
[----:B------:R-:W-:Y:S01]  /*196d0*/  IMAD R25, R6, UR6, RZ ;  /* 0x0000000606197c24 */ /* 0x000fe2000f8e02ff */
[----:B------:R-:W-:-:S03]  /*196e0*/  LOP3.LUT R26, R0, 0x8, R4, 0xfe, !PT ;  /* 0x00000008001a7812 */ /* 0x000fc600078efe04 */
[----:B------:R-:W1:Y:S02]  /*196f0*/  LDS.128 R60, [R57] ;  /* 0x00000000393c7984 */ /* 0x000e640000000c00 */
[----:B------:R-:W-:Y:S06]  /*19700*/  BAR.SYNC.DEFER_BLOCKING 0x0 ;  /* 0x0000000000007b1d */ /* 0x000fec0000010000 */
[----:B------:R2:W-:Y:S02]  /*19710*/  STSM.16.M88.4 [R56], R28 ;  /* 0x0000001c38007844 */ /* 0x0005e40000000200 */
[----:B------:R-:W-:Y:S01]  /*19720*/  BAR.SYNC.DEFER_BLOCKING 0x0 ;  /* 0x0000000000007b1d */ /* 0x000fe20000010000 */
[----:B--2---:R-:W-:-:S02]  /*19730*/  LOP3.LUT R28, R0, 0xa, R4, 0xfe, !PT ;  /* 0x0000000a001c7812 */ /* 0x004fc400078efe04 */
[----:B------:R-:W-:-:S03]  /*19740*/  LOP3.LUT R30, R0, 0xc, R4, 0xfe, !PT ;  /* 0x0000000c001e7812 */ /* 0x000fc600078efe04 */
[----:B------:R-:W2:Y:S02]  /*19750*/  LDS.128 R64, [R57] ;  /* 0x0000000039407984 */ /* 0x000ea40000000c00 */
[----:B------:R-:W-:Y:S06]  /*19760*/  BAR.SYNC.DEFER_BLOCKING 0x0 ;  /* 0x0000000000007b1d */ /* 0x000fec0000010000 */
[----:B------:R3:W-:Y:S02]  /*19770*/  STSM.16.M88.4 [R56], R32 ;  /* 0x0000002038007844 */ /* 0x0007e40000000200 */
[----:B------:R-:W-:Y:S01]  /*19780*/  BAR.SYNC.DEFER_BLOCKING 0x0 ;  /* 0x0000000000007b1d */ /* 0x000fe20000010000 */
[----:B---3--:R-:W-:-:S02]  /*19790*/  LOP3.LUT R32, R0, 0x24, R4, 0xfe, !PT ;  /* 0x0000002400207812 */ /* 0x008fc400078efe04 */
[----:B------:R-:W-:-:S03]  /*197a0*/  LOP3.LUT R34, R0, 0x2e, R4, 0xfe, !PT ;  /* 0x0000002e00227812 */ /* 0x000fc600078efe04 */
[----:B------:R-:W3:Y:S02]  /*197b0*/  LDS.128 R68, [R57] ;  /* 0x0000000039447984 */ /* 0x000ee40000000c00 */
[----:B------:R-:W-:Y:S06]  /*197c0*/  BAR.SYNC.DEFER_BLOCKING 0x0 ;  /* 0x0000000000007b1d */ /* 0x000fec0000010000 */
[----:B------:R4:W-:Y:S02]  /*197d0*/  STSM.16.M88.4 [R56], R36 ;  /* 0x0000002438007844 */ /* 0x0009e40000000200 */
[----:B------:R-:W-:Y:S01]  /*197e0*/  BAR.SYNC.DEFER_BLOCKING 0x0 ;  /* 0x0000000000007b1d */ /* 0x000fe20000010000 */
[----:B----4-:R-:W-:-:S05]  /*197f0*/  LOP3.LUT R36, R0, 0x2c, R4, 0xfe, !PT ;  /* 0x0000002c00247812 */ /* 0x010fca00078efe04 */
[----:B------:R-:W4:Y:S02]  /*19800*/  LDS.128 R20, [R57] ;  /* 0x0000000039147984 */ /* 0x000f240000000c00 */
[----:B------:R-:W-:Y:S06]  /*19810*/  BAR.SYNC.DEFER_BLOCKING 0x0 ;  /* 0x0000000000007b1d */ /* 0x000fec0000010000 */
[----:B------:R-:W-:Y:S02]  /*19820*/  STSM.16.M88.4 [R56], R40 ;  /* 0x0000002838007844 */ /* 0x000fe40000000200 */
[----:B------:R-:W-:Y:S06]  /*19830*/  BAR.SYNC.DEFER_BLOCKING 0x0 ;  /* 0x0000000000007b1d */ /* 0x000fec0000010000 */
[----:B------:R-:W4:Y:S02]  /*19840*/  LDS.128 R16, [R57] ;  /* 0x0000000039107984 */ /* 0x000f240000000c00 */
[----:B------:R-:W-:Y:S01]  /*19850*/  BAR.SYNC.DEFER_BLOCKING 0x0 ;  /* 0x0000000000007b1d */ /* 0x000fe20000010000 */
[----:B------:R-:W-:-:S05]  /*19860*/  IMAD R3, R142, UR4, RZ ;  /* 0x000000048e037c24 */ /* 0x000fca000f8e02ff */
[----:B------:R-:W-:Y:S02]  /*19870*/  ULDC.64 UR4, c[0x0][0x220] ;  /* 0x0000880000047ab9 */ /* 0x000fe40000000a00 */
[----:B------:R-:W-:-:S04]  /*19880*/  LEA R31, P2, R3, UR4, 0x2 ;  /* 0x00000004031f7c11 */ /* 0x000fc8000f8410ff */
[----:B------:R-:W-:Y:S02]  /*19890*/  LEA.HI.X.SX32 R33, R3, UR5, 0x2, P2 ;  /* 0x0000000503217c11 */ /* 0x000fe400090f16ff */
[----:B------:R-:W-:-:S04]  /*198a0*/  LEA R2, P2, R5, R31, 0x2 ;  /* 0x0000001f05027211 */ /* 0x000fc800078410ff */
[----:B------:R-:W-:Y:S01]  /*198b0*/  LEA.HI.X.SX32 R3, R5, R33, 0x2, P2 ;  /* 0x0000002105037211 */ /* 0x000fe200010f16ff */
[C---:B------:R-:W-:Y:S01]  /*198c0*/  IMAD R5, R24.reuse, UR6, RZ ;  /* 0x0000000618057c24 */ /* 0x040fe2000f8e02ff */
[-C--:B------:R-:W-:Y:S01]  /*198d0*/  ISETP.LT.AND P2, PT, R24, R141.reuse, !P0 ;  /* 0x0000008d1800720c */ /* 0x080fe20004741270 */
[----:B------:R-:W-:Y:S01]  /*198e0*/  STSM.16.M88.4 [R56], R44 ;  /* 0x0000002c38007844 */ /* 0x000fe20000000200 */
[----:B------:R-:W-:Y:S01]  /*198f0*/  LOP3.LUT R24, R0, 0x6, R4, 0xfe, !PT ;  /* 0x0000000600187812 */ /* 0x000fe200078efe04 */
[----:B------:R-:W-:Y:S03]  /*19900*/  BAR.SYNC.DEFER_BLOCKING 0x0 ;  /* 0x0000000000007b1d */ /* 0x000fe60000010000 */
[C---:B------:R-:W-:Y:S01]  /*19910*/  ISETP.LT.AND P4, PT, R24.reuse, R141, !P0 ;  /* 0x0000008d1800720c */ /* 0x040fe20004781270 */
[----:B------:R-:W-:Y:S01]  /*19920*/  IMAD R27, R24, UR6, RZ ;  /* 0x00000006181b7c24 */ /* 0x000fe2000f8e02ff */
[----:B------:R-:W-:-:S04]  /*19930*/  LEA R24, P5, R25, R31, 0x2 ;  /* 0x0000001f19187211 */ /* 0x000fc800078a10ff */
[----:B------:R-:W-:Y:S01]  /*19940*/  LEA.HI.X.SX32 R25, R25, R33, 0x2, P5 ;  /* 0x0000002119197211 */ /* 0x000fe200028f16ff */
[----:B------:R-:W4:Y:S01]  /*19950*/  LDS.128 R12, [R57] ;  /* 0x00000000390c7984 */ /* 0x000f220000000c00 */
[----:B------:R-:W-:Y:S06]  /*19960*/  BAR.SYNC.DEFER_BLOCKING 0x0 ;  /* 0x0000000000007b1d */ /* 0x000fec0000010000 */
[----:B------:R-:W-:Y:S02]  /*19970*/  STSM.16.M88.4 [R56], R48 ;  /* 0x0000003038007844 */ /* 0x000fe40000000200 */
[----:B------:R-:W-:Y:S06]  /*19980*/  BAR.SYNC.DEFER_BLOCKING 0x0 ;  /* 0x0000000000007b1d */ /* 0x000fec0000010000 */
[----:B------:R-:W4:Y:S02]  /*19990*/  LDS.128 R8, [R57] ;  /* 0x0000000039087984 */ /* 0x000f240000000c00 */
[----:B------:R-:W-:Y:S06]  /*199a0*/  BAR.SYNC.DEFER_BLOCKING 0x0 ;  /* 0x0000000000007b1d */ /* 0x000fec0000010000 */
[----:B------:R-:W-:Y:S02]  /*199b0*/  STSM.16.M88.4 [R56], R52 ;  /* 0x0000003438007844 */ /* 0x000fe40000000200 */
[----:B------:R-:W-:Y:S06]  /*199c0*/  BAR.SYNC.DEFER_BLOCKING 0x0 ;  /* 0x0000000000007b1d */ /* 0x000fec0000010000 */
[----:B-1----:R1:W-:Y:S01]  /*199d0*/  @P1 STG.E desc[UR16][R2.64], R60 ;  /* 0x0000003c02001986 */ /* 0x0023e2000c101910 */
[----:B------:R-:W-:-:S03]  /*199e0*/  LEA R6, P1, R5, R31, 0x2 ;  /* 0x0000001f05067211 */ /* 0x000fc600078210ff */
[----:B------:R-:W4:Y:S01]  /*199f0*/  LDS.128 R56, [R57] ;  /* 0x0000000039387984 */ /* 0x000f220000000c00 */
[----:B------:R-:W-:Y:S01]  /*19a00*/  LEA.HI.X.SX32 R7, R5, R33, 0x2, P1 ;  /* 0x0000002105077211 */ /* 0x000fe200008f16ff */
[C---:B------:R-:W-:Y:S01]  /*19a10*/  IMAD R5, R26.reuse, UR6, RZ ;  /* 0x000000061a057c24 */ /* 0x040fe2000f8e02ff */
[----:B------:R-:W-:-:S03]  /*19a20*/  ISETP.LT.AND P1, PT, R26, R141, !P0 ;  /* 0x0000008d1a00720c */ /* 0x000fc60004721270 */
[----:B------:R-:W-:Y:S01]  /*19a30*/  @P2 STG.E desc[UR16][R6.64], R61 ;  /* 0x0000003d06002986 */ /* 0x000fe2000c101910 */
[-C--:B------:R-:W-:Y:S02]  /*19a40*/  LEA R26, P2, R5, R31.reuse, 0x2 ;  /* 0x0000001f051a7211 */ /* 0x080fe400078410ff */
[C---:B-1----:R-:W-:Y:S01]  /*19a50*/  LEA R2, P6, R27.reuse, R31, 0x2 ;  /* 0x0000001f1b027211 */ /* 0x042fe200078c10ff */
[----:B------:R1:W-:Y:S01]  /*19a60*/  @P3 STG.E desc[UR16][R24.64], R62 ;  /* 0x0000003e18003986 */ /* 0x0003e2000c101910 */
[C---:B------:R-:W-:Y:S01]  /*19a70*/  ISETP.LT.AND P3, PT, R30.reuse, R141, !P0 ;  /* 0x0000008d1e00720c */ /* 0x040fe20004761270 */
[----:B------:R-:W-:Y:S01]  /*19a80*/  IMAD R30, R30, UR6, RZ ;  /* 0x000000061e1e7c24 */ /* 0x000fe2000f8e02ff */
[-C--:B------:R-:W-:Y:S02]  /*19a90*/  LEA.HI.X.SX32 R3, R27, R33.reuse, 0x2, P6 ;  /* 0x000000211b037211 */ /* 0x080fe400030f16ff */
[----:B------:R-:W-:Y:S01]  /*19aa0*/  LEA.HI.X.SX32 R27, R5, R33, 0x2, P2 ;  /* 0x00000021051b7211 */ /* 0x000fe200010f16ff */
[C---:B------:R-:W-:Y:S01]  /*19ab0*/  IMAD R5, R28.reuse, UR6, RZ ;  /* 0x000000061c057c24 */ /* 0x040fe2000f8e02ff */
[----:B------:R-:W-:Y:S01]  /*19ac0*/  ISETP.LT.AND P2, PT, R28, R141, !P0 ;  /* 0x0000008d1c00720c */ /* 0x000fe20004741270 */
[----:B------:R3:W-:Y:S01]  /*19ad0*/  @P4 STG.E desc[UR16][R2.64], R63 ;  /* 0x0000003f02004986 */ /* 0x0007e2000c101910 */
[----:B------:R-:W-:-:S03]  /*19ae0*/  LOP3.LUT R28, R0, 0xe, R4, 0xfe, !PT ;  /* 0x0000000e001c7812 */ /* 0x000fc600078efe04 */
[----:B--2---:R2:W-:Y:S01]  /*19af0*/  @P1 STG.E desc[UR16][R26.64], R64 ;  /* 0x000000401a001986 */ /* 0x0045e2000c101910 */
[----:B-1----:R-:W-:Y:S02]  /*19b00*/  LOP3.LUT R24, R0, 0x10, R4, 0xfe, !PT ;  /* 0x0000001000187812 */ /* 0x002fe400078efe04 */
[C---:B------:R-:W-:Y:S02]  /*19b10*/  LEA R6, P1, R5.reuse, R31, 0x2 ;  /* 0x0000001f05067211 */ /* 0x040fe400078210ff */
[C---:B------:R-:W-:Y:S01]  /*19b20*/  ISETP.LT.AND P4, PT, R28.reuse, R141, !P0 ;  /* 0x0000008d1c00720c */ /* 0x040fe20004781270 */
[----:B------:R-:W-:Y:S01]  /*19b30*/  IMAD R28, R28, UR6, RZ ;  /* 0x000000061c1c7c24 */ /* 0x000fe2000f8e02ff */
[----:B------:R-:W-:Y:S01]  /*19b40*/  LEA.HI.X.SX32 R7, R5, R33, 0x2, P1 ;  /* 0x0000002105077211 */ /* 0x000fe200008f16ff */
[----:B------:R-:W-:Y:S01]  /*19b50*/  IMAD R5, R24, UR6, RZ ;  /* 0x0000000618057c24 */ /* 0x000fe2000f8e02ff */
[----:B---3--:R-:W-:Y:S02]  /*19b60*/  LEA R2, P5, R30, R31, 0x2 ;  /* 0x0000001f1e027211 */ /* 0x008fe400078a10ff */
[----:B------:R-:W-:Y:S01]  /*19b70*/  ISETP.LT.AND P1, PT, R24, R141, !P0 ;  /* 0x0000008d1800720c */ /* 0x000fe20004721270 */
[----:B------:R1:W-:Y:S01]  /*19b80*/  @P2 STG.E desc[UR16][R6.64], R65 ;  /* 0x0000004106002986 */ /* 0x0003e2000c101910 */
[----:B------:R-:W-:-:S02]  /*19b90*/  LEA R24, P6, R28, R31, 0x2 ;  /* 0x0000001f1c187211 */ /* 0x000fc400078c10ff */
[----:B------:R-:W-:Y:S02]  /*19ba0*/  LEA.HI.X.SX32 R3, R30, R33, 0x2, P5 ;  /* 0x000000211e037211 */ /* 0x000fe400028f16ff */
[C---:B--2---:R-:W-:Y:S02]  /*19bb0*/  LEA R26, P2, R5.reuse, R31, 0x2 ;  /* 0x0000001f051a7211 */ /* 0x044fe400078410ff */
[--C-:B------:R-:W-:Y:S01]  /*19bc0*/  LOP3.LUT R30, R0, 0x12, R4.reuse, 0xfe, !PT ;  /* 0x00000012001e7812 */ /* 0x100fe200078efe04 */
[----:B------:R2:W-:Y:S01]  /*19bd0*/  @P3 STG.E desc[UR16][R2.64], R66 ;  /* 0x0000004202003986 */ /* 0x0005e2000c101910 */
[-C--:B------:R-:W-:Y:S02]  /*19be0*/  LEA.HI.X.SX32 R25, R28, R33.reuse, 0x2, P6 ;  /* 0x000000211c197211 */ /* 0x080fe400030f16ff */
[----:B------:R-:W-:Y:S02]  /*19bf0*/  LEA.HI.X.SX32 R27, R5, R33, 0x2, P2 ;  /* 0x00000021051b7211 */ /* 0x000fe400010f16ff */
[C---:B------:R-:W-:Y:S01]  /*19c00*/  ISETP.LT.AND P2, PT, R30.reuse, R141, !P0 ;  /* 0x0000008d1e00720c */ /* 0x040fe20004741270 */
[----:B------:R-:W-:Y:S01]  /*19c10*/  IMAD R30, R30, UR6, RZ ;  /* 0x000000061e1e7c24 */ /* 0x000fe2000f8e02ff */
[C-C-:B------:R-:W-:Y:S01]  /*19c20*/  LOP3.LUT R28, R0.reuse, 0x14, R4.reuse, 0xfe, !PT ;  /* 0x00000014001c7812 */ /* 0x140fe200078efe04 */
[----:B------:R3:W-:Y:S01]  /*19c30*/  @P4 STG.E desc[UR16][R24.64], R67 ;  /* 0x0000004318004986 */ /* 0x0007e2000c101910 */
[----:B-1----:R-:W-:-:S02]  /*19c40*/  LOP3.LUT R6, R0, 0x16, R4, 0xfe, !PT ;  /* 0x0000001600067812 */ /* 0x002fc400078efe04 */
[C---:B------:R-:W-:Y:S01]  /*19c50*/  ISETP.LT.AND P3, PT, R28.reuse, R141, !P0 ;  /* 0x0000008d1c00720c */ /* 0x040fe20004761270 */
[----:B------:R1:W-:Y:S01]  /*19c60*/  @P1 STG.E desc[UR16][R26.64], R68 ;  /* 0x000000441a001986 */ /* 0x0003e2000c101910 */
[----:B------:R-:W-:Y:S01]  /*19c70*/  IMAD R5, R28, UR6, RZ ;  /* 0x000000061c057c24 */ /* 0x000fe2000f8e02ff */
[----:B--2---:R-:W-:Y:S02]  /*19c80*/  LEA R2, P1, R30, R31, 0x2 ;  /* 0x0000001f1e027211 */ /* 0x004fe400078210ff */
[----:B------:R-:W-:Y:S02]  /*19c90*/  LOP3.LUT R28, R0, 0x18, R4, 0xfe, !PT ;  /* 0x00000018001c7812 */ /* 0x000fe400078efe04 */
[----:B------:R-:W-:Y:S02]  /*19ca0*/  LEA.HI.X.SX32 R3, R30, R33, 0x2, P1 ;  /* 0x000000211e037211 */ /* 0x000fe400008f16ff */
[-C--:B------:R-:W-:Y:S01]  /*19cb0*/  ISETP.LT.AND P1, PT, R28, R141.reuse, !P0 ;  /* 0x0000008d1c00720c */ /* 0x080fe20004721270 */
[C---:B---3--:R-:W-:Y:S01]  /*19cc0*/  IMAD R25, R6.reuse, UR6, RZ ;  /* 0x0000000606197c24 */ /* 0x048fe2000f8e02ff */
[----:B------:R-:W-:Y:S01]  /*19cd0*/  ISETP.LT.AND P4, PT, R6, R141, !P0 ;  /* 0x0000008d0600720c */ /* 0x000fe20004781270 */
[----:B------:R-:W-:Y:S01]  /*19ce0*/  IMAD R28, R28, UR6, RZ ;  /* 0x000000061c1c7c24 */ /* 0x000fe2000f8e02ff */
[-C--:B------:R-:W-:Y:S01]  /*19cf0*/  LEA R6, P5, R5, R31.reuse, 0x2 ;  /* 0x0000001f05067211 */ /* 0x080fe200078a10ff */
[----:B------:R2:W-:Y:S01]  /*19d00*/  @P2 STG.E desc[UR16][R2.64], R69 ;  /* 0x0000004502002986 */ /* 0x0005e2000c101910 */
[----:B------:R-:W-:-:S02]  /*19d10*/  LEA R24, P6, R25, R31, 0x2 ;  /* 0x0000001f19187211 */ /* 0x000fc400078c10ff */
[----:B-1----:R-:W-:Y:S02]  /*19d20*/  LEA R26, P2, R28, R31, 0x2 ;  /* 0x0000001f1c1a7211 */ /* 0x002fe400078410ff */
[--C-:B------:R-:W-:Y:S02]  /*19d30*/  LOP3.LUT R30, R0, 0x1a, R4.reuse, 0xfe, !PT ;  /* 0x0000001a001e7812 */ /* 0x100fe400078efe04 */
[-C--:B------:R-:W-:Y:S02]  /*19d40*/  LEA.HI.X.SX32 R7, R5, R33.reuse, 0x2, P5 ;  /* 0x0000002105077211 */ /* 0x080fe400028f16ff */
[-C--:B------:R-:W-:Y:S01]  /*19d50*/  LEA.HI.X.SX32 R25, R25, R33.reuse, 0x2, P6 ;  /* 0x0000002119197211 */ /* 0x080fe200030f16ff */
[----:B------:R-:W-:Y:S01]  /*19d60*/  IMAD R5, R30, UR6, RZ ;  /* 0x000000061e057c24 */ /* 0x000fe2000f8e02ff */
[----:B------:R-:W-:Y:S01]  /*19d70*/  LEA.HI.X.SX32 R27, R28, R33, 0x2, P2 ;  /* 0x000000211c1b7211 */ /* 0x000fe200010f16ff */
[----:B------:R1:W-:Y:S01]  /*19d80*/  @P3 STG.E desc[UR16][R6.64], R70 ;  /* 0x0000004606003986 */ /* 0x0003e2000c101910 */
[----:B------:R-:W-:-:S02]  /*19d90*/  LOP3.LUT R28, R0, 0x1c, R4, 0xfe, !PT ;  /* 0x0000001c001c7812 */ /* 0x000fc400078efe04 */
[----:B------:R-:W-:Y:S01]  /*19da0*/  ISETP.LT.AND P2, PT, R30, R141, !P0 ;  /* 0x0000008d1e00720c */ /* 0x000fe20004741270 */
[----:B------:R3:W-:Y:S01]  /*19db0*/  @P4 STG.E desc[UR16][R24.64], R71 ;  /* 0x0000004718004986 */ /* 0x0007e2000c101910 */
[--C-:B------:R-:W-:Y:S01]  /*19dc0*/  LOP3.LUT R30, R0, 0x1e, R4.reuse, 0xfe, !PT ;  /* 0x0000001e001e7812 */ /* 0x100fe200078efe04 */
[----:B------:R-:W-:Y:S01]  /*19dd0*/  IMAD R29, R28, UR6, RZ ;  /* 0x000000061c1d7c24 */ /* 0x000fe2000f8e02ff */
[----:B--2---:R-:W-:Y:S01]  /*19de0*/  LEA R2, P5, R5, R31, 0x2 ;  /* 0x0000001f05027211 */ /* 0x004fe200078a10ff */
[----:B----4-:R2:W-:Y:S01]  /*19df0*/  @P1 STG.E desc[UR16][R26.64], R20 ;  /* 0x000000141a001986 */ /* 0x0105e2000c101910 */
[CC--:B------:R-:W-:Y:S01]  /*19e00*/  ISETP.LT.AND P3, PT, R30.reuse, R141.reuse, !P0 ;  /* 0x0000008d1e00720c */ /* 0x0c0fe20004761270 */
[----:B------:R-:W-:Y:S01]  /*19e10*/  IMAD R30, R30, UR6, RZ ;  /* 0x000000061e1e7c24 */ /* 0x000fe2000f8e02ff */
[----:B------:R-:W-:Y:S02]  /*19e20*/  ISETP.LT.AND P1, PT, R28, R141, !P0 ;  /* 0x0000008d1c00720c */ /* 0x000fe40004721270 */
[----:B------:R-:W-:-:S02]  /*19e30*/  LOP3.LUT R28, R0, 0x20, R4, 0xfe, !PT ;  /* 0x00000020001c7812 */ /* 0x000fc400078efe04 */
[-C--:B-1----:R-:W-:Y:S02]  /*19e40*/  LEA R6, P4, R29, R31.reuse, 0x2 ;  /* 0x0000001f1d067211 */ /* 0x082fe400078810ff */
[----:B---3--:R-:W-:Y:S02]  /*19e50*/  LEA R24, P6, R30, R31, 0x2 ;  /* 0x0000001f1e187211 */ /* 0x008fe400078c10ff */
[----:B------:R-:W-:Y:S02]  /*19e60*/  LEA.HI.X.SX32 R3, R5, R33, 0x2, P5 ;  /* 0x0000002105037211 */ /* 0x000fe400028f16ff */
[----:B--2---:R-:W-:Y:S02]  /*19e70*/  LOP3.LUT R20, R0, 0x22, R4, 0xfe, !PT ;  /* 0x0000002200147812 */ /* 0x004fe400078efe04 */
[C---:B------:R-:W-:Y:S01]  /*19e80*/  ISETP.LT.AND P5, PT, R28.reuse, R141, !P0 ;  /* 0x0000008d1c00720c */ /* 0x040fe200047a1270 */
[----:B------:R-:W-:Y:S01]  /*19e90*/  IMAD R28, R28, UR6, RZ ;  /* 0x000000061c1c7c24 */ /* 0x000fe2000f8e02ff */
[-C--:B------:R-:W-:Y:S01]  /*19ea0*/  LEA.HI.X.SX32 R7, R29, R33.reuse, 0x2, P4 ;  /* 0x000000211d077211 */ /* 0x080fe200020f16ff */
[----:B------:R-:W-:Y:S01]  /*19eb0*/  IMAD R5, R20, UR6, RZ ;  /* 0x0000000614057c24 */ /* 0x000fe2000f8e02ff */
[----:B------:R-:W-:Y:S01]  /*19ec0*/  LEA.HI.X.SX32 R25, R30, R33, 0x2, P6 ;  /* 0x000000211e197211 */ /* 0x000fe200030f16ff */
[----:B------:R1:W-:Y:S01]  /*19ed0*/  @P2 STG.E desc[UR16][R2.64], R21 ;  /* 0x0000001502002986 */ /* 0x0003e2000c101910 */
[----:B------:R-:W-:-:S02]  /*19ee0*/  ISETP.LT.AND P4, PT, R20, R141, !P0 ;  /* 0x0000008d1400720c */ /* 0x000fc40004781270 */
[----:B------:R-:W-:Y:S01]  /*19ef0*/  LEA R26, P2, R28, R31, 0x2 ;  /* 0x0000001f1c1a7211 */ /* 0x000fe200078410ff */
[----:B------:R2:W-:Y:S01]  /*19f00*/  @P1 STG.E desc[UR16][R6.64], R22 ;  /* 0x0000001606001986 */ /* 0x0005e2000c101910 */
[C-C-:B------:R-:W-:Y:S02]  /*19f10*/  LOP3.LUT R30, R0.reuse, 0x26, R4.reuse, 0xfe, !PT ;  /* 0x00000026001e7812 */ /* 0x140fe400078efe04 */
[----:B------:R-:W-:Y:S01]  /*19f20*/  LOP3.LUT R20, R0, 0x28, R4, 0xfe, !PT ;  /* 0x0000002800147812 */ /* 0x000fe200078efe04 */
[----:B------:R-:W-:Y:S01]  /*19f30*/  @P3 STG.E desc[UR16][R24.64], R23 ;  /* 0x0000001718003986 */ /* 0x000fe2000c101910 */
[C---:B------:R-:W-:Y:S01]  /*19f40*/  ISETP.LT.AND P1, PT, R32.reuse, R141, !P0 ;  /* 0x0000008d2000720c */ /* 0x040fe20004721270 */
[----:B------:R-:W-:Y:S01]  /*19f50*/  IMAD R32, R32, UR6, RZ ;  /* 0x0000000620207c24 */ /* 0x000fe2000f8e02ff */
[----:B------:R-:W-:Y:S02]  /*19f60*/  LEA.HI.X.SX32 R27, R28, R33, 0x2, P2 ;  /* 0x000000211c1b7211 */ /* 0x000fe400010f16ff */
[----:B-1----:R-:W-:-:S02]  /*19f70*/  LEA R2, P3, R5, R31, 0x2 ;  /* 0x0000001f05027211 */ /* 0x002fc400078610ff */
[C---:B------:R-:W-:Y:S01]  /*19f80*/  ISETP.LT.AND P2, PT, R30.reuse, R141, !P0 ;  /* 0x0000008d1e00720c */ /* 0x040fe20004741270 */
[----:B------:R-:W-:Y:S01]  /*19f90*/  IMAD R30, R30, UR6, RZ ;  /* 0x000000061e1e7c24 */ /* 0x000fe2000f8e02ff */
[----:B------:R-:W-:Y:S01]  /*19fa0*/  LEA.HI.X.SX32 R3, R5, R33, 0x2, P3 ;  /* 0x0000002105037211 */ /* 0x000fe200018f16ff */
[----:B------:R-:W-:Y:S01]  /*19fb0*/  IMAD R5, R20, UR6, RZ ;  /* 0x0000000614057c24 */ /* 0x000fe2000f8e02ff */
[----:B------:R-:W-:Y:S01]  /*19fc0*/  LOP3.LUT R28, R0, 0x2a, R4, 0xfe, !PT ;  /* 0x0000002a001c7812 */ /* 0x000fe200078efe04 */
[----:B------:R1:W-:Y:S01]  /*19fd0*/  @P5 STG.E desc[UR16][R26.64], R16 ;  /* 0x000000101a005986 */ /* 0x0003e2000c101910 */
[----:B------:R-:W-:Y:S02]  /*19fe0*/  ISETP.LT.AND P3, PT, R20, R141, !P0 ;  /* 0x0000008d1400720c */ /* 0x000fe40004761270 */
[-C--:B--2---:R-:W-:Y:S01]  /*19ff0*/  LEA R6, P6, R32, R31.reuse, 0x2 ;  /* 0x0000001f20067211 */ /* 0x084fe200078c10ff */
[----:B------:R2:W-:Y:S01]  /*1a000*/  @P4 STG.E desc[UR16][R2.64], R17 ;  /* 0x0000001102004986 */ /* 0x0005e2000c101910 */
[----:B------:R-:W-:-:S02]  /*1a010*/  LEA R20, P4, R30, R31, 0x2 ;  /* 0x0000001f1e147211 */ /* 0x000fc400078810ff */
[C---:B------:R-:W-:Y:S02]  /*1a020*/  LEA R22, P5, R5.reuse, R31, 0x2 ;  /* 0x0000001f05167211 */ /* 0x040fe400078a10ff */
[----:B------:R-:W-:Y:S02]  /*1a030*/  LEA.HI.X.SX32 R7, R32, R33, 0x2, P6 ;  /* 0x0000002120077211 */ /* 0x000fe400030f16ff */
[C---:B------:R-:W-:Y:S01]  /*1a040*/  ISETP.LT.AND P6, PT, R28.reuse, R141, !P0 ;  /* 0x0000008d1c00720c */ /* 0x040fe200047c1270 */
[----:B-1----:R-:W-:Y:S01]  /*1a050*/  IMAD R16, R28, UR6, RZ ;  /* 0x000000061c107c24 */ /* 0x002fe2000f8e02ff */
[-C--:B------:R-:W-:Y:S01]  /*1a060*/  LEA.HI.X.SX32 R21, R30, R33.reuse, 0x2, P4 ;  /* 0x000000211e157211 */ /* 0x080fe200020f16ff */
[----:B------:R1:W-:Y:S01]  /*1a070*/  @P1 STG.E desc[UR16][R6.64], R18 ;  /* 0x0000001206001986 */ /* 0x0003e2000c101910 */
[----:B------:R-:W-:Y:S02]  /*1a080*/  LEA.HI.X.SX32 R23, R5, R33, 0x2, P5 ;  /* 0x0000002105177211 */ /* 0x000fe400028f16ff */
[----:B------:R-:W-:Y:S01]  /*1a090*/  LEA R24, P4, R16, R31, 0x2 ;  /* 0x0000001f10187211 */ /* 0x000fe200078810ff */
[----:B------:R-:W-:Y:S01]  /*1a0a0*/  @P2 STG.E desc[UR16][R20.64], R19 ;  /* 0x0000001314002986 */ /* 0x000fe2000c101910 */
[----:B--2---:R-:W-:-:S02]  /*1a0b0*/  LOP3.LUT R2, R0, 0x30, R4, 0xfe, !PT ;  /* 0x0000003000027812 */ /* 0x004fc400078efe04 */
[----:B------:R-:W-:Y:S01]  /*1a0c0*/  LEA.HI.X.SX32 R25, R16, R33, 0x2, P4 ;  /* 0x0000002110197211 */ /* 0x000fe200020f16ff */
[----:B------:R2:W-:Y:S01]  /*1a0d0*/  @P3 STG.E desc[UR16][R22.64], R12 ;  /* 0x0000000c16003986 */ /* 0x0005e2000c101910 */
[CC--:B------:R-:W-:Y:S01]  /*1a0e0*/  ISETP.LT.AND P1, PT, R36.reuse, R141.reuse, !P0 ;  /* 0x0000008d2400720c */ /* 0x0c0fe20004721270 */
[----:B------:R-:W-:Y:S01]  /*1a0f0*/  IMAD R36, R36, UR6, RZ ;  /* 0x0000000624247c24 */ /* 0x000fe2000f8e02ff */
[CC--:B------:R-:W-:Y:S01]  /*1a100*/  ISETP.LT.AND P3, PT, R34.reuse, R141.reuse, !P0 ;  /* 0x0000008d2200720c */ /* 0x0c0fe20004761270 */
[----:B------:R-:W-:Y:S01]  /*1a110*/  IMAD R34, R34, UR6, RZ ;  /* 0x0000000622227c24 */ /* 0x000fe2000f8e02ff */
[----:B------:R-:W-:Y:S01]  /*1a120*/  LOP3.LUT R32, R0, 0x32, R4, 0xfe, !PT ;  /* 0x0000003200207812 */ /* 0x000fe200078efe04 */
[----:B------:R3:W-:Y:S01]  /*1a130*/  @P6 STG.E desc[UR16][R24.64], R13 ;  /* 0x0000000d18006986 */ /* 0x0007e2000c101910 */
[C---:B------:R-:W-:Y:S01]  /*1a140*/  ISETP.LT.AND P2, PT, R2.reuse, R141, !P0 ;  /* 0x0000008d0200720c */ /* 0x040fe20004741270 */
[----:B------:R-:W-:Y:S01]  /*1a150*/  IMAD R5, R2, UR6, RZ ;  /* 0x0000000602057c24 */ /* 0x000fe2000f8e02ff */
[----:B------:R-:W-:-:S02]  /*1a160*/  LEA R2, P6, R36, R31, 0x2 ;  /* 0x0000001f24027211 */ /* 0x000fc400078c10ff */
[C---:B------:R-:W-:Y:S01]  /*1a170*/  ISETP.LT.AND P4, PT, R32.reuse, R141, !P0 ;  /* 0x0000008d2000720c */ /* 0x040fe20004781270 */
[----:B------:R-:W-:Y:S01]  /*1a180*/  IMAD R32, R32, UR6, RZ ;  /* 0x0000000620207c24 */ /* 0x000fe2000f8e02ff */
[----:B-1----:R-:W-:Y:S02]  /*1a190*/  LEA R6, P5, R34, R31, 0x2 ;  /* 0x0000001f22067211 */ /* 0x002fe400078a10ff */
[C-C-:B------:R-:W-:Y:S02]  /*1a1a0*/  LOP3.LUT R30, R0.reuse, 0x34, R4.reuse, 0xfe, !PT ;  /* 0x00000034001e7812 */ /* 0x140fe400078efe04 */
[C-C-:B------:R-:W-:Y:S02]  /*1a1b0*/  LOP3.LUT R28, R0.reuse, 0x36, R4.reuse, 0xfe, !PT ;  /* 0x00000036001c7812 */ /* 0x140fe400078efe04 */
[C-C-:B------:R-:W-:Y:S02]  /*1a1c0*/  LOP3.LUT R26, R0.reuse, 0x38, R4.reuse, 0xfe, !PT ;  /* 0x00000038001a7812 */ /* 0x140fe400078efe04 */
[----:B------:R-:W-:-:S02]  /*1a1d0*/  LOP3.LUT R18, R0, 0x3a, R4, 0xfe, !PT ;  /* 0x0000003a00127812 */ /* 0x000fc400078efe04 */
[--C-:B------:R-:W-:Y:S02]  /*1a1e0*/  LOP3.LUT R16, R0, 0x3c, R4.reuse, 0xfe, !PT ;  /* 0x0000003c00107812 */ /* 0x100fe400078efe04 */
[----:B------:R-:W-:Y:S02]  /*1a1f0*/  LEA.HI.X.SX32 R3, R36, R33, 0x2, P6 ;  /* 0x0000002124037211 */ /* 0x000fe400030f16ff */
[----:B--2---:R-:W-:Y:S01]  /*1a200*/  LEA R12, P6, R5, R31, 0x2 ;  /* 0x0000001f050c7211 */ /* 0x004fe200078c10ff */
[----:B------:R-:W-:Y:S01]  /*1a210*/  IMAD R17, R16, UR6, RZ ;  /* 0x0000000610117c24 */ /* 0x000fe2000f8e02ff */
[----:B------:R-:W-:Y:S01]  /*1a220*/  LOP3.LUT R0, R0, 0x3e, R4, 0xfe, !PT ;  /* 0x0000003e00007812 */ /* 0x000fe200078efe04 */
[----:B------:R1:W-:Y:S01]  /*1a230*/  @P1 STG.E desc[UR16][R2.64], R14 ;  /* 0x0000000e02001986 */ /* 0x0003e2000c101910 */
[----:B------:R-:W-:Y:S02]  /*1a240*/  LEA.HI.X.SX32 R7, R34, R33, 0x2, P5 ;  /* 0x0000002122077211 */ /* 0x000fe400028f16ff */
[----:B------:R-:W-:-:S02]  /*1a250*/  LEA R4, P5, R32, R31, 0x2 ;  /* 0x0000001f20047211 */ /* 0x000fc400078a10ff */
[-C--:B---3--:R-:W-:Y:S01]  /*1a260*/  LEA.HI.X.SX32 R13, R5, R33.reuse, 0x2, P6 ;  /* 0x00000021050d7211 */ /* 0x088fe200030f16ff */
[----:B------:R2:W-:Y:S01]  /*1a270*/  @P3 STG.E desc[UR16][R6.64], R15 ;  /* 0x0000000f06003986 */ /* 0x0005e2000c101910 */
[----:B------:R-:W-:Y:S02]  /*1a280*/  LEA.HI.X.SX32 R5, R32, R33, 0x2, P5 ;  /* 0x0000002120057211 */ /* 0x000fe400028f16ff */
[CC--:B------:R-:W-:Y:S01]  /*1a290*/  ISETP.LT.AND P5, PT, R30.reuse, R141.reuse, !P0 ;  /* 0x0000008d1e00720c */ /* 0x0c0fe200047a1270 */
[----:B------:R-:W-:Y:S01]  /*1a2a0*/  IMAD R30, R30, UR6, RZ ;  /* 0x000000061e1e7c24 */ /* 0x000fe2000f8e02ff */
[C---:B------:R-:W-:Y:S01]  /*1a2b0*/  ISETP.LT.AND P3, PT, R26.reuse, R141, !P0 ;  /* 0x0000008d1a00720c */ /* 0x040fe20004761270 */
[----:B------:R-:W-:Y:S01]  /*1a2c0*/  IMAD R26, R26, UR6, RZ ;  /* 0x000000061a1a7c24 */ /* 0x000fe2000f8e02ff */
[----:B------:R3:W-:Y:S01]  /*1a2d0*/  @P2 STG.E desc[UR16][R12.64], R8 ;  /* 0x000000080c002986 */ /* 0x0007e2000c101910 */
[----:B-1----:R-:W-:Y:S01]  /*1a2e0*/  IMAD R14, R18, UR6, RZ ;  /* 0x00000006120e7c24 */ /* 0x002fe2000f8e02ff */
[----:B------:R-:W-:-:S02]  /*1a2f0*/  LEA R2, P1, R30, R31, 0x2 ;  /* 0x0000001f1e027211 */ /* 0x000fc400078210ff */
[----:B------:R1:W-:Y:S01]  /*1a300*/  @P4 STG.E desc[UR16][R4.64], R9 ;  /* 0x0000000904004986 */ /* 0x0003e2000c101910 */
[C---:B------:R-:W-:Y:S01]  /*1a310*/  ISETP.LT.AND P4, PT, R28.reuse, R141, !P0 ;  /* 0x0000008d1c00720c */ /* 0x040fe20004781270 */
[----:B------:R-:W-:Y:S01]  /*1a320*/  IMAD R28, R28, UR6, RZ ;  /* 0x000000061c1c7c24 */ /* 0x000fe2000f8e02ff */
[----:B--2---:R-:W-:Y:S01]  /*1a330*/  LEA R6, P2, R26, R31, 0x2 ;  /* 0x0000001f1a067211 */ /* 0x004fe200078410ff */
[----:B------:R-:W-:Y:S01]  /*1a340*/  IMAD R15, R0, UR6, RZ ;  /* 0x00000006000f7c24 */ /* 0x000fe2000f8e02ff */
[-C--:B------:R-:W-:Y:S02]  /*1a350*/  LEA.HI.X.SX32 R3, R30, R33.reuse, 0x2, P1 ;  /* 0x000000211e037211 */ /* 0x080fe400008f16ff */
[----:B------:R-:W-:Y:S02]  /*1a360*/  LEA.HI.X.SX32 R7, R26, R33, 0x2, P2 ;  /* 0x000000211a077211 */ /* 0x000fe400010f16ff */
[----:B---3--:R-:W-:Y:S01]  /*1a370*/  LEA R8, P1, R14, R31, 0x2 ;  /* 0x0000001f0e087211 */ /* 0x008fe200078210ff */
[----:B------:R2:W-:Y:S01]  /*1a380*/  @P5 STG.E desc[UR16][R2.64], R10 ;  /* 0x0000000a02005986 */ /* 0x0005e2000c101910 */
[----:B------:R-:W-:-:S02]  /*1a390*/  ISETP.LT.AND P2, PT, R18, R141, !P0 ;  /* 0x0000008d1200720c */ /* 0x000fc40004741270 */
[----:B-1----:R-:W-:Y:S02]  /*1a3a0*/  LEA R4, P6, R28, R31, 0x2 ;  /* 0x0000001f1c047211 */ /* 0x002fe400078c10ff */
[----:B------:R-:W-:Y:S02]  /*1a3b0*/  LEA.HI.X.SX32 R9, R14, R33, 0x2, P1 ;  /* 0x000000210e097211 */ /* 0x000fe400008f16ff */
[-C--:B------:R-:W-:Y:S02]  /*1a3c0*/  ISETP.LT.AND P1, PT, R16, R141.reuse, !P0 ;  /* 0x0000008d1000720c */ /* 0x080fe40004721270 */
[----:B------:R-:W-:Y:S02]  /*1a3d0*/  ISETP.LT.AND P0, PT, R0, R141, !P0 ;  /* 0x0000008d0000720c */ /* 0x000fe40004701270 */
[----:B------:R-:W-:Y:S02]  /*1a3e0*/  LEA.HI.X.SX32 R5, R28, R33, 0x2, P6 ;  /* 0x000000211c057211 */ /* 0x000fe400030f16ff */
[----:B------:R-:W-:-:S03]  /*1a3f0*/  LEA R12, P6, R17, R31, 0x2 ;  /* 0x0000001f110c7211 */ /* 0x000fc600078c10ff */
[----:B------:R2:W-:Y:S01]  /*1a400*/  @P4 STG.E desc[UR16][R4.64], R11 ;  /* 0x0000000b04004986 */ /* 0x0005e2000c101910 */
[----:B------:R-:W-:Y:S02]  /*1a410*/  LEA.HI.X.SX32 R13, R17, R33, 0x2, P6 ;  /* 0x00000021110d7211 */ /* 0x000fe400030f16ff */
[C---:B------:R-:W-:Y:S01]  /*1a420*/  LEA R14, P6, R15.reuse, R31, 0x2 ;  /* 0x0000001f0f0e7211 */ /* 0x040fe200078c10ff */
[----:B------:R2:W-:Y:S03]  /*1a430*/  @P3 STG.E desc[UR16][R6.64], R56 ;  /* 0x0000003806003986 */ /* 0x0005e6000c101910 */
[----:B------:R-:W-:Y:S01]  /*1a440*/  LEA.HI.X.SX32 R15, R15, R33, 0x2, P6 ;  /* 0x000000210f0f7211 */ /* 0x000fe200030f16ff */
[----:B------:R2:W-:Y:S04]  /*1a450*/  @P2 STG.E desc[UR16][R8.64], R57 ;  /* 0x0000003908002986 */ /* 0x0005e8000c101910 */
[----:B------:R2:W-:Y:S01]  /*1a460*/  @P1 STG.E desc[UR16][R12.64], R58 ;  /* 0x0000003a0c001986 */ /* 0x0005e2000c101910 */
[----:B------:R-:W-:Y:S05]  /*1a470*/  @!P0 EXIT ;  /* 0x000000000000894d */ /* 0x000fea0003800000 */
[----:B------:R-:W-:Y:S01]  /*1a480*/  STG.E desc[UR16][R14.64], R59 ;  /* 0x0000003b0e007986 */ /* 0x000fe2000c101910 */
[----:B------:R-:W-:Y:S05]  /*1a490*/  EXIT ;  /* 0x000000000000794d */ /* 0x000fea0003800000 */
.L_x_2:
[----:B------:R-:W-:-:S00]  /*1a4a0*/  BRA `(.L_x_2) ;  /* 0xfffffffc00fc7947 */ /* 0x000fc0000383ffff */
[----:B------:R-:W-:-:S00]  /*1a4b0*/  NOP ;  /* 0x0000000000007918 */ /* 0x000fc00000000000 */
        /* <DEDUP_REMOVED lines=12> */
.L_x_3:


//--------------------- .nv.shared.matmul_kernel  --------------------------
	.section	.nv.shared.matmul_kernel,"aw",@nobits
	.sectionflags	@""
	.align	16
	.zero		1024


//--------------------- .nv.shared.reserved.0     --------------------------
	.section	.nv.shared.reserved.0,"aw",@nobits
	.weak		__nv_reservedSMEM_offset_0_alias
	.size		__nv_reservedSMEM_offset_0_alias, 0, 0
	.other		__nv_reservedSMEM_offset_0_alias,@"STO_CUDA_RESERVED_SHARED STV_DEFAULT"
__nv_reservedSMEM_offset_0_alias:
	.zero		0


//--------------------- .nv.constant0.matmul_kernel --------------------------
	.section	.nv.constant0.matmul_kernel,"a",@progbits
	.sectionflags	@""
	.align	4
.nv.constant0.matmul_kernel:
	.zero		608


//--------------------- SYMBOLS --------------------------

	.type		.nv.reservedSmem.offset0,@object
	.size		.nv.reservedSmem.offset0,0x4
